//
// Generated by NVIDIA NVVM Compiler
//
// Compiler Build ID: CL-36424714
// Cuda compilation tools, release 13.0, V13.0.88
// Based on NVVM 20.0.0
//

.version 9.0
.target sm_100
.address_size 64

	// .globl	_Z6MatMulILi96ELi32ELi64ELi6ELi4EEvPbS0_S0_iii
// _ZZ6MatMulILi96ELi32ELi64ELi6ELi4EEvPbS0_S0_iiiE2As has been demoted
// _ZZ6MatMulILi96ELi32ELi64ELi6ELi4EEvPbS0_S0_iiiE2Bs has been demoted

.visible .entry _Z6MatMulILi96ELi32ELi64ELi6ELi4EEvPbS0_S0_iii(
	.param .u64 .ptr .align 1 _Z6MatMulILi96ELi32ELi64ELi6ELi4EEvPbS0_S0_iii_param_0,
	.param .u64 .ptr .align 1 _Z6MatMulILi96ELi32ELi64ELi6ELi4EEvPbS0_S0_iii_param_1,
	.param .u64 .ptr .align 1 _Z6MatMulILi96ELi32ELi64ELi6ELi4EEvPbS0_S0_iii_param_2,
	.param .u32 _Z6MatMulILi96ELi32ELi64ELi6ELi4EEvPbS0_S0_iii_param_3,
	.param .u32 _Z6MatMulILi96ELi32ELi64ELi6ELi4EEvPbS0_S0_iii_param_4,
	.param .u32 _Z6MatMulILi96ELi32ELi64ELi6ELi4EEvPbS0_S0_iii_param_5
)
{
	.reg .pred 	%p<4298>;
	.reg .b16 	%rs<1197>;
	.reg .b32 	%r<564>;
	.reg .b64 	%rd<102>;
	// demoted variable
	.shared .align 1 .b8 _ZZ6MatMulILi96ELi32ELi64ELi6ELi4EEvPbS0_S0_iiiE2As[3072];
	// demoted variable
	.shared .align 1 .b8 _ZZ6MatMulILi96ELi32ELi64ELi6ELi4EEvPbS0_S0_iiiE2Bs[2048];
	ld.param.u32 	%r92, [_Z6MatMulILi96ELi32ELi64ELi6ELi4EEvPbS0_S0_iii_param_3];
	ld.param.u32 	%r93, [_Z6MatMulILi96ELi32ELi64ELi6ELi4EEvPbS0_S0_iii_param_4];
	ld.param.u32 	%r94, [_Z6MatMulILi96ELi32ELi64ELi6ELi4EEvPbS0_S0_iii_param_5];
	mov.u32 	%r95, %tid.y;
	shl.b32 	%r96, %r95, 4;
	mov.u32 	%r97, %tid.x;
	add.s32 	%r1, %r96, %r97;
	setp.lt.s32 	%p819, %r94, 1;
	mov.pred 	%p3482, 0;
	mov.pred 	%p3483, %p3482;
	mov.pred 	%p3484, %p3482;
	mov.pred 	%p3485, %p3482;
	mov.pred 	%p3486, %p3482;
	mov.pred 	%p3487, %p3482;
	mov.pred 	%p3488, %p3482;
	mov.pred 	%p3489, %p3482;
	mov.pred 	%p3490, %p3482;
	mov.pred 	%p3491, %p3482;
	mov.pred 	%p3492, %p3482;
	mov.pred 	%p3493, %p3482;
	mov.pred 	%p3494, %p3482;
	mov.pred 	%p3495, %p3482;
	mov.pred 	%p3496, %p3482;
	mov.pred 	%p3497, %p3482;
	mov.pred 	%p3498, %p3482;
	mov.pred 	%p3499, %p3482;
	mov.pred 	%p3500, %p3482;
	mov.pred 	%p3501, %p3482;
	mov.pred 	%p3502, %p3482;
	mov.pred 	%p3503, %p3482;
	mov.pred 	%p3504, %p3482;
	mov.pred 	%p3505, %p3482;
	@%p819 bra 	$L__BB0_2405;
	ld.param.u32 	%r519, [_Z6MatMulILi96ELi32ELi64ELi6ELi4EEvPbS0_S0_iii_param_5];
	shr.u32 	%r99, %r1, 5;
	and.b32  	%r100, %r1, 63;
	mov.u32 	%r101, %ctaid.y;
	mad.lo.s32 	%r102, %r101, 96, %r99;
	add.s32 	%r2, %r519, -32;
	and.b32  	%r551, %r1, 31;
	mov.u32 	%r103, _ZZ6MatMulILi96ELi32ELi64ELi6ELi4EEvPbS0_S0_iiiE2As;
	add.s32 	%r104, %r103, %r551;
	mov.u32 	%r105, %ctaid.x;
	shl.b32 	%r106, %r105, 6;
	or.b32  	%r4, %r100, %r106;
	mov.u32 	%r107, _ZZ6MatMulILi96ELi32ELi64ELi6ELi4EEvPbS0_S0_iiiE2Bs;
	add.s32 	%r108, %r107, %r100;
	and.b32  	%r109, %r1, 32736;
	add.s32 	%r5, %r104, %r109;
	shl.b32 	%r110, %r519, 3;
	shl.b32 	%r111, %r519, 4;
	shl.b32 	%r112, %r519, 5;
	shl.b32 	%r113, %r519, 6;
	add.s32 	%r114, %r102, 88;
	shr.u32 	%r548, %r1, 6;
	and.b32  	%r115, %r1, 32704;
	add.s32 	%r7, %r108, %r115;
	mov.u32 	%r116, %tid.y;
	shl.b32 	%r117, %r116, 5;
	add.s32 	%r8, %r103, %r117;
	mov.u32 	%r118, %tid.x;
	add.s32 	%r9, %r107, %r118;
	mad.lo.s32 	%r563, %r519, %r114, %r551;
	mad.lo.s32 	%r552, %r102, %r519, %r551;
	add.s32 	%r560, %r552, %r113;
	add.s32 	%r562, %r560, %r111;
	add.s32 	%r561, %r560, %r110;
	add.s32 	%r556, %r552, %r112;
	add.s32 	%r558, %r556, %r111;
	add.s32 	%r559, %r558, %r110;
	add.s32 	%r557, %r556, %r110;
	add.s32 	%r554, %r552, %r111;
	add.s32 	%r555, %r554, %r110;
	add.s32 	%r553, %r552, %r110;
	add.s32 	%r119, %r548, 28;
	mad.lo.s32 	%r120, %r93, %r119, %r106;
	add.s32 	%r549, %r120, %r100;
	add.s32 	%r121, %r548, 24;
	mad.lo.s32 	%r122, %r93, %r121, %r106;
	add.s32 	%r547, %r122, %r100;
	add.s32 	%r123, %r548, 20;
	mad.lo.s32 	%r124, %r93, %r123, %r106;
	add.s32 	%r546, %r124, %r100;
	add.s32 	%r125, %r548, 16;
	mad.lo.s32 	%r126, %r93, %r125, %r106;
	add.s32 	%r545, %r126, %r100;
	add.s32 	%r127, %r548, 12;
	mad.lo.s32 	%r128, %r93, %r127, %r106;
	add.s32 	%r544, %r128, %r100;
	add.s32 	%r129, %r548, 8;
	mad.lo.s32 	%r130, %r93, %r129, %r106;
	add.s32 	%r543, %r130, %r100;
	mad.lo.s32 	%r131, %r93, %r548, %r106;
	add.s32 	%r542, %r131, %r100;
	add.s32 	%r132, %r548, 4;
	mad.lo.s32 	%r133, %r93, %r132, %r106;
	add.s32 	%r541, %r133, %r100;
	mov.pred 	%p3482, 0;
	mov.b32 	%r550, 16;
$L__BB0_2:
	ld.param.u64 	%rd99, [_Z6MatMulILi96ELi32ELi64ELi6ELi4EEvPbS0_S0_iii_param_0];
	cvta.to.global.u64 	%rd1, %rd99;
	mov.u32 	%r134, %nctaid.y;
	add.s32 	%r136, %r134, -1;
	mov.u32 	%r137, %ctaid.y;
	setp.eq.s32 	%p821, %r137, %r136;
	add.s32 	%r54, %r550, -16;
	setp.gt.s32 	%p822, %r54, %r2;
	or.pred  	%p823, %p822, %p821;
	@%p823 bra 	$L__BB0_3;
	bra.uni 	$L__BB0_5;
$L__BB0_3:
	ld.param.u32 	%r520, [_Z6MatMulILi96ELi32ELi64ELi6ELi4EEvPbS0_S0_iii_param_5];
	setp.ge.s32 	%p824, %r551, %r520;
	mov.u32 	%r138, %tid.y;
	shl.b32 	%r139, %r138, 4;
	mov.u32 	%r140, %tid.x;
	add.s32 	%r141, %r139, %r140;
	shr.u32 	%r142, %r141, 5;
	mad.lo.s32 	%r143, %r137, 96, %r142;
	setp.ge.s32 	%p825, %r143, %r92;
	mov.b16 	%rs1177, 0;
	or.pred  	%p826, %p825, %p824;
	@%p826 bra 	$L__BB0_6;
	cvt.u64.u32 	%rd15, %r552;
	add.s64 	%rd16, %rd1, %rd15;
	ld.global.nc.u8 	%rs237, [%rd16];
	cvt.u16.u8 	%rs1177, %rs237;
	bra.uni 	$L__BB0_6;
$L__BB0_5:
	cvt.u64.u32 	%rd13, %r552;
	add.s64 	%rd14, %rd1, %rd13;
	ld.global.nc.u8 	%rs235, [%rd14];
	cvt.u16.u8 	%rs1177, %rs235;
$L__BB0_6:
	st.shared.u8 	[%r5], %rs1177;
	setp.gt.s32 	%p827, %r54, %r2;
	mov.u32 	%r144, %ctaid.y;
	mov.u32 	%r146, %nctaid.y;
	add.s32 	%r148, %r146, -1;
	setp.eq.s32 	%p828, %r144, %r148;
	or.pred  	%p829, %p827, %p828;
	@%p829 bra 	$L__BB0_8;
	cvt.u64.u32 	%rd17, %r553;
	add.s64 	%rd18, %rd1, %rd17;
	ld.global.nc.u8 	%rs238, [%rd18];
	cvt.u16.u8 	%rs239, %rs238;
	st.shared.u8 	[%r5+256], %rs239;
	bra.uni 	$L__BB0_11;
$L__BB0_8:
	ld.param.u32 	%r521, [_Z6MatMulILi96ELi32ELi64ELi6ELi4EEvPbS0_S0_iii_param_5];
	setp.ge.s32 	%p830, %r551, %r521;
	mov.u32 	%r149, %tid.y;
	shl.b32 	%r150, %r149, 4;
	mov.u32 	%r151, %tid.x;
	add.s32 	%r152, %r150, %r151;
	shr.u32 	%r153, %r152, 5;
	mov.u32 	%r154, %ctaid.y;
	mad.lo.s32 	%r155, %r154, 96, %r153;
	add.s32 	%r156, %r155, 8;
	setp.ge.s32 	%p831, %r156, %r92;
	mov.b16 	%rs1178, 0;
	or.pred  	%p832, %p831, %p830;
	@%p832 bra 	$L__BB0_10;
	cvt.u64.u32 	%rd19, %r553;
	add.s64 	%rd20, %rd1, %rd19;
	ld.global.nc.u8 	%rs241, [%rd20];
	cvt.u16.u8 	%rs1178, %rs241;
$L__BB0_10:
	st.shared.u8 	[%r5+256], %rs1178;
$L__BB0_11:
	setp.gt.s32 	%p833, %r54, %r2;
	mov.u32 	%r157, %ctaid.y;
	mov.u32 	%r159, %nctaid.y;
	add.s32 	%r161, %r159, -1;
	setp.eq.s32 	%p834, %r157, %r161;
	or.pred  	%p835, %p833, %p834;
	@%p835 bra 	$L__BB0_13;
	cvt.u64.u32 	%rd21, %r554;
	add.s64 	%rd22, %rd1, %rd21;
	ld.global.nc.u8 	%rs242, [%rd22];
	cvt.u16.u8 	%rs243, %rs242;
	st.shared.u8 	[%r5+512], %rs243;
	bra.uni 	$L__BB0_16;
$L__BB0_13:
	ld.param.u32 	%r522, [_Z6MatMulILi96ELi32ELi64ELi6ELi4EEvPbS0_S0_iii_param_5];
	setp.ge.s32 	%p836, %r551, %r522;
	mov.u32 	%r162, %tid.y;
	shl.b32 	%r163, %r162, 4;
	mov.u32 	%r164, %tid.x;
	add.s32 	%r165, %r163, %r164;
	shr.u32 	%r166, %r165, 5;
	mov.u32 	%r167, %ctaid.y;
	mad.lo.s32 	%r168, %r167, 96, %r166;
	add.s32 	%r169, %r168, 16;
	setp.ge.s32 	%p837, %r169, %r92;
	mov.b16 	%rs1179, 0;
	or.pred  	%p838, %p837, %p836;
	@%p838 bra 	$L__BB0_15;
	cvt.u64.u32 	%rd23, %r554;
	add.s64 	%rd24, %rd1, %rd23;
	ld.global.nc.u8 	%rs245, [%rd24];
	cvt.u16.u8 	%rs1179, %rs245;
$L__BB0_15:
	st.shared.u8 	[%r5+512], %rs1179;
$L__BB0_16:
	setp.gt.s32 	%p839, %r54, %r2;
	mov.u32 	%r170, %ctaid.y;
	mov.u32 	%r172, %nctaid.y;
	add.s32 	%r174, %r172, -1;
	setp.eq.s32 	%p840, %r170, %r174;
	or.pred  	%p841, %p839, %p840;
	@%p841 bra 	$L__BB0_18;
	cvt.u64.u32 	%rd25, %r555;
	add.s64 	%rd26, %rd1, %rd25;
	ld.global.nc.u8 	%rs246, [%rd26];
	cvt.u16.u8 	%rs247, %rs246;
	st.shared.u8 	[%r5+768], %rs247;
	bra.uni 	$L__BB0_21;
$L__BB0_18:
	ld.param.u32 	%r523, [_Z6MatMulILi96ELi32ELi64ELi6ELi4EEvPbS0_S0_iii_param_5];
	setp.ge.s32 	%p842, %r551, %r523;
	mov.u32 	%r175, %tid.y;
	shl.b32 	%r176, %r175, 4;
	mov.u32 	%r177, %tid.x;
	add.s32 	%r178, %r176, %r177;
	shr.u32 	%r179, %r178, 5;
	mov.u32 	%r180, %ctaid.y;
	mad.lo.s32 	%r181, %r180, 96, %r179;
	add.s32 	%r182, %r181, 24;
	setp.ge.s32 	%p843, %r182, %r92;
	mov.b16 	%rs1180, 0;
	or.pred  	%p844, %p843, %p842;
	@%p844 bra 	$L__BB0_20;
	cvt.u64.u32 	%rd27, %r555;
	add.s64 	%rd28, %rd1, %rd27;
	ld.global.nc.u8 	%rs249, [%rd28];
	cvt.u16.u8 	%rs1180, %rs249;
$L__BB0_20:
	st.shared.u8 	[%r5+768], %rs1180;
$L__BB0_21:
	setp.gt.s32 	%p845, %r54, %r2;
	mov.u32 	%r183, %ctaid.y;
	mov.u32 	%r185, %nctaid.y;
	add.s32 	%r187, %r185, -1;
	setp.eq.s32 	%p846, %r183, %r187;
	or.pred  	%p847, %p845, %p846;
	@%p847 bra 	$L__BB0_23;
	cvt.u64.u32 	%rd29, %r556;
	add.s64 	%rd30, %rd1, %rd29;
	ld.global.nc.u8 	%rs250, [%rd30];
	cvt.u16.u8 	%rs251, %rs250;
	st.shared.u8 	[%r5+1024], %rs251;
	bra.uni 	$L__BB0_26;
$L__BB0_23:
	ld.param.u32 	%r524, [_Z6MatMulILi96ELi32ELi64ELi6ELi4EEvPbS0_S0_iii_param_5];
	setp.ge.s32 	%p848, %r551, %r524;
	mov.u32 	%r188, %tid.y;
	shl.b32 	%r189, %r188, 4;
	mov.u32 	%r190, %tid.x;
	add.s32 	%r191, %r189, %r190;
	shr.u32 	%r192, %r191, 5;
	mov.u32 	%r193, %ctaid.y;
	mad.lo.s32 	%r194, %r193, 96, %r192;
	add.s32 	%r195, %r194, 32;
	setp.ge.s32 	%p849, %r195, %r92;
	mov.b16 	%rs1181, 0;
	or.pred  	%p850, %p849, %p848;
	@%p850 bra 	$L__BB0_25;
	cvt.u64.u32 	%rd31, %r556;
	add.s64 	%rd32, %rd1, %rd31;
	ld.global.nc.u8 	%rs253, [%rd32];
	cvt.u16.u8 	%rs1181, %rs253;
$L__BB0_25:
	st.shared.u8 	[%r5+1024], %rs1181;
$L__BB0_26:
	setp.gt.s32 	%p851, %r54, %r2;
	mov.u32 	%r196, %ctaid.y;
	mov.u32 	%r198, %nctaid.y;
	add.s32 	%r200, %r198, -1;
	setp.eq.s32 	%p852, %r196, %r200;
	or.pred  	%p853, %p851, %p852;
	@%p853 bra 	$L__BB0_28;
	cvt.u64.u32 	%rd33, %r557;
	add.s64 	%rd34, %rd1, %rd33;
	ld.global.nc.u8 	%rs254, [%rd34];
	cvt.u16.u8 	%rs255, %rs254;
	st.shared.u8 	[%r5+1280], %rs255;
	bra.uni 	$L__BB0_31;
$L__BB0_28:
	ld.param.u32 	%r525, [_Z6MatMulILi96ELi32ELi64ELi6ELi4EEvPbS0_S0_iii_param_5];
	setp.ge.s32 	%p854, %r551, %r525;
	mov.u32 	%r201, %tid.y;
	shl.b32 	%r202, %r201, 4;
	mov.u32 	%r203, %tid.x;
	add.s32 	%r204, %r202, %r203;
	shr.u32 	%r205, %r204, 5;
	mov.u32 	%r206, %ctaid.y;
	mad.lo.s32 	%r207, %r206, 96, %r205;
	add.s32 	%r208, %r207, 40;
	setp.ge.s32 	%p855, %r208, %r92;
	mov.b16 	%rs1182, 0;
	or.pred  	%p856, %p855, %p854;
	@%p856 bra 	$L__BB0_30;
	cvt.u64.u32 	%rd35, %r557;
	add.s64 	%rd36, %rd1, %rd35;
	ld.global.nc.u8 	%rs257, [%rd36];
	cvt.u16.u8 	%rs1182, %rs257;
$L__BB0_30:
	st.shared.u8 	[%r5+1280], %rs1182;
$L__BB0_31:
	setp.gt.s32 	%p857, %r54, %r2;
	mov.u32 	%r209, %ctaid.y;
	mov.u32 	%r211, %nctaid.y;
	add.s32 	%r213, %r211, -1;
	setp.eq.s32 	%p858, %r209, %r213;
	or.pred  	%p859, %p857, %p858;
	@%p859 bra 	$L__BB0_33;
	cvt.u64.u32 	%rd37, %r558;
	add.s64 	%rd38, %rd1, %rd37;
	ld.global.nc.u8 	%rs258, [%rd38];
	cvt.u16.u8 	%rs259, %rs258;
	st.shared.u8 	[%r5+1536], %rs259;
	bra.uni 	$L__BB0_36;
$L__BB0_33:
	ld.param.u32 	%r526, [_Z6MatMulILi96ELi32ELi64ELi6ELi4EEvPbS0_S0_iii_param_5];
	setp.ge.s32 	%p860, %r551, %r526;
	mov.u32 	%r214, %tid.y;
	shl.b32 	%r215, %r214, 4;
	mov.u32 	%r216, %tid.x;
	add.s32 	%r217, %r215, %r216;
	shr.u32 	%r218, %r217, 5;
	mov.u32 	%r219, %ctaid.y;
	mad.lo.s32 	%r220, %r219, 96, %r218;
	add.s32 	%r221, %r220, 48;
	setp.ge.s32 	%p861, %r221, %r92;
	mov.b16 	%rs1183, 0;
	or.pred  	%p862, %p861, %p860;
	@%p862 bra 	$L__BB0_35;
	cvt.u64.u32 	%rd39, %r558;
	add.s64 	%rd40, %rd1, %rd39;
	ld.global.nc.u8 	%rs261, [%rd40];
	cvt.u16.u8 	%rs1183, %rs261;
$L__BB0_35:
	st.shared.u8 	[%r5+1536], %rs1183;
$L__BB0_36:
	setp.gt.s32 	%p863, %r54, %r2;
	mov.u32 	%r222, %ctaid.y;
	mov.u32 	%r224, %nctaid.y;
	add.s32 	%r226, %r224, -1;
	setp.eq.s32 	%p864, %r222, %r226;
	or.pred  	%p865, %p863, %p864;
	@%p865 bra 	$L__BB0_38;
	cvt.u64.u32 	%rd41, %r559;
	add.s64 	%rd42, %rd1, %rd41;
	ld.global.nc.u8 	%rs262, [%rd42];
	cvt.u16.u8 	%rs263, %rs262;
	st.shared.u8 	[%r5+1792], %rs263;
	bra.uni 	$L__BB0_41;
$L__BB0_38:
	ld.param.u32 	%r527, [_Z6MatMulILi96ELi32ELi64ELi6ELi4EEvPbS0_S0_iii_param_5];
	setp.ge.s32 	%p866, %r551, %r527;
	mov.u32 	%r227, %tid.y;
	shl.b32 	%r228, %r227, 4;
	mov.u32 	%r229, %tid.x;
	add.s32 	%r230, %r228, %r229;
	shr.u32 	%r231, %r230, 5;
	mov.u32 	%r232, %ctaid.y;
	mad.lo.s32 	%r233, %r232, 96, %r231;
	add.s32 	%r234, %r233, 56;
	setp.ge.s32 	%p867, %r234, %r92;
	mov.b16 	%rs1184, 0;
	or.pred  	%p868, %p867, %p866;
	@%p868 bra 	$L__BB0_40;
	cvt.u64.u32 	%rd43, %r559;
	add.s64 	%rd44, %rd1, %rd43;
	ld.global.nc.u8 	%rs265, [%rd44];
	cvt.u16.u8 	%rs1184, %rs265;
$L__BB0_40:
	st.shared.u8 	[%r5+1792], %rs1184;
$L__BB0_41:
	setp.gt.s32 	%p869, %r54, %r2;
	mov.u32 	%r235, %ctaid.y;
	mov.u32 	%r237, %nctaid.y;
	add.s32 	%r239, %r237, -1;
	setp.eq.s32 	%p870, %r235, %r239;
	or.pred  	%p871, %p869, %p870;
	@%p871 bra 	$L__BB0_43;
	cvt.u64.u32 	%rd45, %r560;
	add.s64 	%rd46, %rd1, %rd45;
	ld.global.nc.u8 	%rs266, [%rd46];
	cvt.u16.u8 	%rs267, %rs266;
	st.shared.u8 	[%r5+2048], %rs267;
	bra.uni 	$L__BB0_46;
$L__BB0_43:
	ld.param.u32 	%r528, [_Z6MatMulILi96ELi32ELi64ELi6ELi4EEvPbS0_S0_iii_param_5];
	setp.ge.s32 	%p872, %r551, %r528;
	mov.u32 	%r240, %tid.y;
	shl.b32 	%r241, %r240, 4;
	mov.u32 	%r242, %tid.x;
	add.s32 	%r243, %r241, %r242;
	shr.u32 	%r244, %r243, 5;
	mov.u32 	%r245, %ctaid.y;
	mad.lo.s32 	%r246, %r245, 96, %r244;
	add.s32 	%r247, %r246, 64;
	setp.ge.s32 	%p873, %r247, %r92;
	mov.b16 	%rs1185, 0;
	or.pred  	%p874, %p873, %p872;
	@%p874 bra 	$L__BB0_45;
	cvt.u64.u32 	%rd47, %r560;
	add.s64 	%rd48, %rd1, %rd47;
	ld.global.nc.u8 	%rs269, [%rd48];
	cvt.u16.u8 	%rs1185, %rs269;
$L__BB0_45:
	st.shared.u8 	[%r5+2048], %rs1185;
$L__BB0_46:
	setp.gt.s32 	%p875, %r54, %r2;
	mov.u32 	%r248, %ctaid.y;
	mov.u32 	%r250, %nctaid.y;
	add.s32 	%r252, %r250, -1;
	setp.eq.s32 	%p876, %r248, %r252;
	or.pred  	%p877, %p875, %p876;
	@%p877 bra 	$L__BB0_48;
	cvt.u64.u32 	%rd49, %r561;
	add.s64 	%rd50, %rd1, %rd49;
	ld.global.nc.u8 	%rs270, [%rd50];
	cvt.u16.u8 	%rs271, %rs270;
	st.shared.u8 	[%r5+2304], %rs271;
	bra.uni 	$L__BB0_51;
$L__BB0_48:
	ld.param.u32 	%r529, [_Z6MatMulILi96ELi32ELi64ELi6ELi4EEvPbS0_S0_iii_param_5];
	setp.ge.s32 	%p878, %r551, %r529;
	mov.u32 	%r253, %tid.y;
	shl.b32 	%r254, %r253, 4;
	mov.u32 	%r255, %tid.x;
	add.s32 	%r256, %r254, %r255;
	shr.u32 	%r257, %r256, 5;
	mov.u32 	%r258, %ctaid.y;
	mad.lo.s32 	%r259, %r258, 96, %r257;
	add.s32 	%r260, %r259, 72;
	setp.ge.s32 	%p879, %r260, %r92;
	mov.b16 	%rs1186, 0;
	or.pred  	%p880, %p879, %p878;
	@%p880 bra 	$L__BB0_50;
	cvt.u64.u32 	%rd51, %r561;
	add.s64 	%rd52, %rd1, %rd51;
	ld.global.nc.u8 	%rs273, [%rd52];
	cvt.u16.u8 	%rs1186, %rs273;
$L__BB0_50:
	st.shared.u8 	[%r5+2304], %rs1186;
$L__BB0_51:
	setp.gt.s32 	%p881, %r54, %r2;
	mov.u32 	%r261, %ctaid.y;
	mov.u32 	%r263, %nctaid.y;
	add.s32 	%r265, %r263, -1;
	setp.eq.s32 	%p882, %r261, %r265;
	or.pred  	%p883, %p881, %p882;
	@%p883 bra 	$L__BB0_53;
	cvt.u64.u32 	%rd53, %r562;
	add.s64 	%rd54, %rd1, %rd53;
	ld.global.nc.u8 	%rs274, [%rd54];
	cvt.u16.u8 	%rs275, %rs274;
	st.shared.u8 	[%r5+2560], %rs275;
	bra.uni 	$L__BB0_56;
$L__BB0_53:
	ld.param.u32 	%r530, [_Z6MatMulILi96ELi32ELi64ELi6ELi4EEvPbS0_S0_iii_param_5];
	setp.ge.s32 	%p884, %r551, %r530;
	mov.u32 	%r266, %tid.y;
	shl.b32 	%r267, %r266, 4;
	mov.u32 	%r268, %tid.x;
	add.s32 	%r269, %r267, %r268;
	shr.u32 	%r270, %r269, 5;
	mov.u32 	%r271, %ctaid.y;
	mad.lo.s32 	%r272, %r271, 96, %r270;
	add.s32 	%r273, %r272, 80;
	setp.ge.s32 	%p885, %r273, %r92;
	mov.b16 	%rs1187, 0;
	or.pred  	%p886, %p885, %p884;
	@%p886 bra 	$L__BB0_55;
	cvt.u64.u32 	%rd55, %r562;
	add.s64 	%rd56, %rd1, %rd55;
	ld.global.nc.u8 	%rs277, [%rd56];
	cvt.u16.u8 	%rs1187, %rs277;
$L__BB0_55:
	st.shared.u8 	[%r5+2560], %rs1187;
$L__BB0_56:
	setp.gt.s32 	%p887, %r54, %r2;
	mov.u32 	%r274, %ctaid.y;
	mov.u32 	%r276, %nctaid.y;
	add.s32 	%r278, %r276, -1;
	setp.eq.s32 	%p888, %r274, %r278;
	or.pred  	%p889, %p887, %p888;
	@%p889 bra 	$L__BB0_58;
	cvt.u64.u32 	%rd57, %r563;
	add.s64 	%rd58, %rd1, %rd57;
	ld.global.nc.u8 	%rs278, [%rd58];
	cvt.u16.u8 	%rs279, %rs278;
	st.shared.u8 	[%r5+2816], %rs279;
	bra.uni 	$L__BB0_61;
$L__BB0_58:
	ld.param.u32 	%r531, [_Z6MatMulILi96ELi32ELi64ELi6ELi4EEvPbS0_S0_iii_param_5];
	setp.ge.s32 	%p890, %r551, %r531;
	mov.u32 	%r279, %tid.y;
	shl.b32 	%r280, %r279, 4;
	mov.u32 	%r281, %tid.x;
	add.s32 	%r282, %r280, %r281;
	shr.u32 	%r283, %r282, 5;
	mov.u32 	%r284, %ctaid.y;
	mad.lo.s32 	%r285, %r284, 96, %r283;
	add.s32 	%r286, %r285, 88;
	setp.ge.s32 	%p891, %r286, %r92;
	mov.b16 	%rs1188, 0;
	or.pred  	%p892, %p891, %p890;
	@%p892 bra 	$L__BB0_60;
	cvt.u64.u32 	%rd59, %r563;
	add.s64 	%rd60, %rd1, %rd59;
	ld.global.nc.u8 	%rs281, [%rd60];
	cvt.u16.u8 	%rs1188, %rs281;
$L__BB0_60:
	st.shared.u8 	[%r5+2816], %rs1188;
$L__BB0_61:
	ld.param.u64 	%rd100, [_Z6MatMulILi96ELi32ELi64ELi6ELi4EEvPbS0_S0_iii_param_1];
	cvta.to.global.u64 	%rd4, %rd100;
	setp.le.s32 	%p893, %r54, %r2;
	mov.u32 	%r287, %nctaid.x;
	add.s32 	%r288, %r287, -1;
	mov.u32 	%r289, %ctaid.x;
	setp.ne.s32 	%p894, %r289, %r288;
	and.pred  	%p895, %p894, %p893;
	@%p895 bra 	$L__BB0_64;
	ld.param.u32 	%r532, [_Z6MatMulILi96ELi32ELi64ELi6ELi4EEvPbS0_S0_iii_param_5];
	setp.ge.s32 	%p896, %r4, %r93;
	setp.ge.s32 	%p897, %r548, %r532;
	mov.b16 	%rs1189, 0;
	or.pred  	%p898, %p897, %p896;
	@%p898 bra 	$L__BB0_65;
	cvt.s64.s32 	%rd63, %r542;
	add.s64 	%rd64, %rd4, %rd63;
	ld.global.nc.u8 	%rs284, [%rd64];
	cvt.u16.u8 	%rs1189, %rs284;
	bra.uni 	$L__BB0_65;
$L__BB0_64:
	cvt.s64.s32 	%rd61, %r542;
	add.s64 	%rd62, %rd4, %rd61;
	ld.global.nc.u8 	%rs282, [%rd62];
	cvt.u16.u8 	%rs1189, %rs282;
$L__BB0_65:
	st.shared.u8 	[%r7], %rs1189;
	mov.u32 	%r290, %ctaid.x;
	mov.u32 	%r291, %nctaid.x;
	add.s32 	%r292, %r291, -1;
	setp.eq.s32 	%p899, %r290, %r292;
	add.s32 	%r293, %r550, -16;
	setp.gt.s32 	%p900, %r293, %r2;
	or.pred  	%p901, %p899, %p900;
	@%p901 bra 	$L__BB0_67;
	cvt.s64.s32 	%rd65, %r541;
	add.s64 	%rd66, %rd4, %rd65;
	ld.global.nc.u8 	%rs285, [%rd66];
	cvt.u16.u8 	%rs286, %rs285;
	st.shared.u8 	[%r7+256], %rs286;
	bra.uni 	$L__BB0_70;
$L__BB0_67:
	ld.param.u32 	%r533, [_Z6MatMulILi96ELi32ELi64ELi6ELi4EEvPbS0_S0_iii_param_5];
	setp.ge.s32 	%p902, %r4, %r93;
	add.s32 	%r294, %r548, 4;
	setp.ge.s32 	%p903, %r294, %r533;
	mov.b16 	%rs1190, 0;
	or.pred  	%p904, %p903, %p902;
	@%p904 bra 	$L__BB0_69;
	cvt.s64.s32 	%rd67, %r541;
	add.s64 	%rd68, %rd4, %rd67;
	ld.global.nc.u8 	%rs288, [%rd68];
	cvt.u16.u8 	%rs1190, %rs288;
$L__BB0_69:
	st.shared.u8 	[%r7+256], %rs1190;
$L__BB0_70:
	mov.u32 	%r295, %ctaid.x;
	mov.u32 	%r296, %nctaid.x;
	add.s32 	%r297, %r296, -1;
	setp.eq.s32 	%p905, %r295, %r297;
	add.s32 	%r298, %r550, -16;
	setp.gt.s32 	%p906, %r298, %r2;
	or.pred  	%p907, %p905, %p906;
	@%p907 bra 	$L__BB0_72;
	cvt.s64.s32 	%rd69, %r543;
	add.s64 	%rd70, %rd4, %rd69;
	ld.global.nc.u8 	%rs289, [%rd70];
	cvt.u16.u8 	%rs290, %rs289;
	st.shared.u8 	[%r7+512], %rs290;
	bra.uni 	$L__BB0_75;
$L__BB0_72:
	ld.param.u32 	%r534, [_Z6MatMulILi96ELi32ELi64ELi6ELi4EEvPbS0_S0_iii_param_5];
	setp.ge.s32 	%p908, %r4, %r93;
	add.s32 	%r299, %r548, 8;
	setp.ge.s32 	%p909, %r299, %r534;
	mov.b16 	%rs1191, 0;
	or.pred  	%p910, %p909, %p908;
	@%p910 bra 	$L__BB0_74;
	cvt.s64.s32 	%rd71, %r543;
	add.s64 	%rd72, %rd4, %rd71;
	ld.global.nc.u8 	%rs292, [%rd72];
	cvt.u16.u8 	%rs1191, %rs292;
$L__BB0_74:
	st.shared.u8 	[%r7+512], %rs1191;
$L__BB0_75:
	mov.u32 	%r300, %ctaid.x;
	mov.u32 	%r301, %nctaid.x;
	add.s32 	%r302, %r301, -1;
	setp.eq.s32 	%p911, %r300, %r302;
	add.s32 	%r303, %r550, -16;
	setp.gt.s32 	%p912, %r303, %r2;
	or.pred  	%p913, %p911, %p912;
	@%p913 bra 	$L__BB0_77;
	cvt.s64.s32 	%rd73, %r544;
	add.s64 	%rd74, %rd4, %rd73;
	ld.global.nc.u8 	%rs293, [%rd74];
	cvt.u16.u8 	%rs294, %rs293;
	st.shared.u8 	[%r7+768], %rs294;
	bra.uni 	$L__BB0_80;
$L__BB0_77:
	ld.param.u32 	%r535, [_Z6MatMulILi96ELi32ELi64ELi6ELi4EEvPbS0_S0_iii_param_5];
	setp.ge.s32 	%p914, %r4, %r93;
	add.s32 	%r304, %r548, 12;
	setp.ge.s32 	%p915, %r304, %r535;
	mov.b16 	%rs1192, 0;
	or.pred  	%p916, %p915, %p914;
	@%p916 bra 	$L__BB0_79;
	cvt.s64.s32 	%rd75, %r544;
	add.s64 	%rd76, %rd4, %rd75;
	ld.global.nc.u8 	%rs296, [%rd76];
	cvt.u16.u8 	%rs1192, %rs296;
$L__BB0_79:
	st.shared.u8 	[%r7+768], %rs1192;
$L__BB0_80:
	mov.u32 	%r305, %ctaid.x;
	mov.u32 	%r306, %nctaid.x;
	add.s32 	%r307, %r306, -1;
	setp.eq.s32 	%p917, %r305, %r307;
	add.s32 	%r308, %r550, -16;
	setp.gt.s32 	%p918, %r308, %r2;
	or.pred  	%p919, %p917, %p918;
	@%p919 bra 	$L__BB0_82;
	cvt.s64.s32 	%rd77, %r545;
	add.s64 	%rd78, %rd4, %rd77;
	ld.global.nc.u8 	%rs297, [%rd78];
	cvt.u16.u8 	%rs298, %rs297;
	st.shared.u8 	[%r7+1024], %rs298;
	bra.uni 	$L__BB0_85;
$L__BB0_82:
	ld.param.u32 	%r536, [_Z6MatMulILi96ELi32ELi64ELi6ELi4EEvPbS0_S0_iii_param_5];
	setp.ge.s32 	%p920, %r4, %r93;
	add.s32 	%r309, %r548, 16;
	setp.ge.s32 	%p921, %r309, %r536;
	mov.b16 	%rs1193, 0;
	or.pred  	%p922, %p921, %p920;
	@%p922 bra 	$L__BB0_84;
	cvt.s64.s32 	%rd79, %r545;
	add.s64 	%rd80, %rd4, %rd79;
	ld.global.nc.u8 	%rs300, [%rd80];
	cvt.u16.u8 	%rs1193, %rs300;
$L__BB0_84:
	st.shared.u8 	[%r7+1024], %rs1193;
$L__BB0_85:
	mov.u32 	%r310, %ctaid.x;
	mov.u32 	%r311, %nctaid.x;
	add.s32 	%r312, %r311, -1;
	setp.eq.s32 	%p923, %r310, %r312;
	add.s32 	%r313, %r550, -16;
	setp.gt.s32 	%p924, %r313, %r2;
	or.pred  	%p925, %p923, %p924;
	@%p925 bra 	$L__BB0_87;
	cvt.s64.s32 	%rd81, %r546;
	add.s64 	%rd82, %rd4, %rd81;
	ld.global.nc.u8 	%rs301, [%rd82];
	cvt.u16.u8 	%rs302, %rs301;
	st.shared.u8 	[%r7+1280], %rs302;
	bra.uni 	$L__BB0_90;
$L__BB0_87:
	ld.param.u32 	%r537, [_Z6MatMulILi96ELi32ELi64ELi6ELi4EEvPbS0_S0_iii_param_5];
	setp.ge.s32 	%p926, %r4, %r93;
	add.s32 	%r314, %r548, 20;
	setp.ge.s32 	%p927, %r314, %r537;
	mov.b16 	%rs1194, 0;
	or.pred  	%p928, %p927, %p926;
	@%p928 bra 	$L__BB0_89;
	cvt.s64.s32 	%rd83, %r546;
	add.s64 	%rd84, %rd4, %rd83;
	ld.global.nc.u8 	%rs304, [%rd84];
	cvt.u16.u8 	%rs1194, %rs304;
$L__BB0_89:
	st.shared.u8 	[%r7+1280], %rs1194;
$L__BB0_90:
	mov.u32 	%r315, %ctaid.x;
	mov.u32 	%r316, %nctaid.x;
	add.s32 	%r317, %r316, -1;
	setp.eq.s32 	%p929, %r315, %r317;
	add.s32 	%r318, %r550, -16;
	setp.gt.s32 	%p930, %r318, %r2;
	or.pred  	%p931, %p929, %p930;
	@%p931 bra 	$L__BB0_92;
	cvt.s64.s32 	%rd85, %r547;
	add.s64 	%rd86, %rd4, %rd85;
	ld.global.nc.u8 	%rs305, [%rd86];
	cvt.u16.u8 	%rs306, %rs305;
	st.shared.u8 	[%r7+1536], %rs306;
	bra.uni 	$L__BB0_95;
$L__BB0_92:
	ld.param.u32 	%r538, [_Z6MatMulILi96ELi32ELi64ELi6ELi4EEvPbS0_S0_iii_param_5];
	setp.ge.s32 	%p932, %r4, %r93;
	add.s32 	%r319, %r548, 24;
	setp.ge.s32 	%p933, %r319, %r538;
	mov.b16 	%rs1195, 0;
	or.pred  	%p934, %p933, %p932;
	@%p934 bra 	$L__BB0_94;
	cvt.s64.s32 	%rd87, %r547;
	add.s64 	%rd88, %rd4, %rd87;
	ld.global.nc.u8 	%rs308, [%rd88];
	cvt.u16.u8 	%rs1195, %rs308;
$L__BB0_94:
	st.shared.u8 	[%r7+1536], %rs1195;
$L__BB0_95:
	mov.u32 	%r320, %ctaid.x;
	mov.u32 	%r321, %nctaid.x;
	add.s32 	%r322, %r321, -1;
	setp.eq.s32 	%p935, %r320, %r322;
	add.s32 	%r323, %r550, -16;
	setp.gt.s32 	%p936, %r323, %r2;
	or.pred  	%p937, %p935, %p936;
	@%p937 bra 	$L__BB0_97;
	cvt.s64.s32 	%rd89, %r549;
	add.s64 	%rd90, %rd4, %rd89;
	ld.global.nc.u8 	%rs309, [%rd90];
	cvt.u16.u8 	%rs310, %rs309;
	st.shared.u8 	[%r7+1792], %rs310;
	bra.uni 	$L__BB0_100;
$L__BB0_97:
	ld.param.u32 	%r539, [_Z6MatMulILi96ELi32ELi64ELi6ELi4EEvPbS0_S0_iii_param_5];
	setp.ge.s32 	%p938, %r4, %r93;
	add.s32 	%r324, %r548, 28;
	setp.ge.s32 	%p939, %r324, %r539;
	mov.b16 	%rs1196, 0;
	or.pred  	%p940, %p939, %p938;
	@%p940 bra 	$L__BB0_99;
	cvt.s64.s32 	%rd91, %r549;
	add.s64 	%rd92, %rd4, %rd91;
	ld.global.nc.u8 	%rs312, [%rd92];
	cvt.u16.u8 	%rs1196, %rs312;
$L__BB0_99:
	st.shared.u8 	[%r7+1792], %rs1196;
$L__BB0_100:
	bar.sync 	0;
	ld.shared.u8 	%rs43, [%r8];
	setp.eq.s16 	%p941, %rs43, 0;
	@%p941 bra 	$L__BB0_102;
	ld.shared.u8 	%rs313, [%r9];
	setp.ne.s16 	%p943, %rs313, 0;
	mov.pred 	%p3530, -1;
	@%p943 bra 	$L__BB0_103;
$L__BB0_102:
	mov.pred 	%p3530, %p3505;
$L__BB0_103:
	setp.eq.s16 	%p944, %rs43, 0;
	@%p944 bra 	$L__BB0_105;
	ld.shared.u8 	%rs314, [%r9+16];
	setp.ne.s16 	%p946, %rs314, 0;
	mov.pred 	%p3531, -1;
	@%p946 bra 	$L__BB0_106;
$L__BB0_105:
	mov.pred 	%p3531, %p3504;
$L__BB0_106:
	setp.eq.s16 	%p947, %rs43, 0;
	@%p947 bra 	$L__BB0_108;
	ld.shared.u8 	%rs315, [%r9+32];
	setp.ne.s16 	%p949, %rs315, 0;
	mov.pred 	%p3532, -1;
	@%p949 bra 	$L__BB0_109;
$L__BB0_108:
	mov.pred 	%p3532, %p3503;
$L__BB0_109:
	setp.eq.s16 	%p950, %rs43, 0;
	@%p950 bra 	$L__BB0_111;
	ld.shared.u8 	%rs316, [%r9+48];
	setp.ne.s16 	%p952, %rs316, 0;
	mov.pred 	%p3533, -1;
	@%p952 bra 	$L__BB0_112;
$L__BB0_111:
	mov.pred 	%p3533, %p3502;
$L__BB0_112:
	ld.shared.u8 	%rs44, [%r8+512];
	setp.eq.s16 	%p953, %rs44, 0;
	@%p953 bra 	$L__BB0_114;
	ld.shared.u8 	%rs317, [%r9];
	setp.ne.s16 	%p955, %rs317, 0;
	mov.pred 	%p3534, -1;
	@%p955 bra 	$L__BB0_115;
$L__BB0_114:
	mov.pred 	%p3534, %p3501;
$L__BB0_115:
	setp.eq.s16 	%p956, %rs44, 0;
	@%p956 bra 	$L__BB0_117;
	ld.shared.u8 	%rs318, [%r9+16];
	setp.ne.s16 	%p958, %rs318, 0;
	mov.pred 	%p3535, -1;
	@%p958 bra 	$L__BB0_118;
$L__BB0_117:
	mov.pred 	%p3535, %p3500;
$L__BB0_118:
	setp.eq.s16 	%p959, %rs44, 0;
	@%p959 bra 	$L__BB0_120;
	ld.shared.u8 	%rs319, [%r9+32];
	setp.ne.s16 	%p961, %rs319, 0;
	mov.pred 	%p3536, -1;
	@%p961 bra 	$L__BB0_121;
$L__BB0_120:
	mov.pred 	%p3536, %p3499;
$L__BB0_121:
	setp.eq.s16 	%p962, %rs44, 0;
	@%p962 bra 	$L__BB0_123;
	ld.shared.u8 	%rs320, [%r9+48];
	setp.ne.s16 	%p964, %rs320, 0;
	mov.pred 	%p3537, -1;
	@%p964 bra 	$L__BB0_124;
$L__BB0_123:
	mov.pred 	%p3537, %p3498;
$L__BB0_124:
	ld.shared.u8 	%rs45, [%r8+1024];
	setp.eq.s16 	%p965, %rs45, 0;
	@%p965 bra 	$L__BB0_126;
	ld.shared.u8 	%rs321, [%r9];
	setp.ne.s16 	%p967, %rs321, 0;
	mov.pred 	%p3538, -1;
	@%p967 bra 	$L__BB0_127;
$L__BB0_126:
	mov.pred 	%p3538, %p3497;
$L__BB0_127:
	setp.eq.s16 	%p968, %rs45, 0;
	@%p968 bra 	$L__BB0_129;
	ld.shared.u8 	%rs322, [%r9+16];
	setp.ne.s16 	%p970, %rs322, 0;
	mov.pred 	%p3539, -1;
	@%p970 bra 	$L__BB0_130;
$L__BB0_129:
	mov.pred 	%p3539, %p3496;
$L__BB0_130:
	setp.eq.s16 	%p971, %rs45, 0;
	@%p971 bra 	$L__BB0_132;
	ld.shared.u8 	%rs323, [%r9+32];
	setp.ne.s16 	%p973, %rs323, 0;
	mov.pred 	%p3540, -1;
	@%p973 bra 	$L__BB0_133;
$L__BB0_132:
	mov.pred 	%p3540, %p3495;
$L__BB0_133:
	setp.eq.s16 	%p974, %rs45, 0;
	@%p974 bra 	$L__BB0_135;
	ld.shared.u8 	%rs324, [%r9+48];
	setp.ne.s16 	%p976, %rs324, 0;
	mov.pred 	%p3541, -1;
	@%p976 bra 	$L__BB0_136;
$L__BB0_135:
	mov.pred 	%p3541, %p3494;
$L__BB0_136:
	ld.shared.u8 	%rs46, [%r8+1536];
	setp.eq.s16 	%p977, %rs46, 0;
	@%p977 bra 	$L__BB0_138;
	ld.shared.u8 	%rs325, [%r9];
	setp.ne.s16 	%p979, %rs325, 0;
	mov.pred 	%p3542, -1;
	@%p979 bra 	$L__BB0_139;
$L__BB0_138:
	mov.pred 	%p3542, %p3493;
$L__BB0_139:
	setp.eq.s16 	%p980, %rs46, 0;
	@%p980 bra 	$L__BB0_141;
	ld.shared.u8 	%rs326, [%r9+16];
	setp.ne.s16 	%p982, %rs326, 0;
	mov.pred 	%p3543, -1;
	@%p982 bra 	$L__BB0_142;
$L__BB0_141:
	mov.pred 	%p3543, %p3492;
$L__BB0_142:
	setp.eq.s16 	%p983, %rs46, 0;
	@%p983 bra 	$L__BB0_144;
	ld.shared.u8 	%rs327, [%r9+32];
	setp.ne.s16 	%p985, %rs327, 0;
	mov.pred 	%p3544, -1;
	@%p985 bra 	$L__BB0_145;
$L__BB0_144:
	mov.pred 	%p3544, %p3491;
$L__BB0_145:
	setp.eq.s16 	%p986, %rs46, 0;
	@%p986 bra 	$L__BB0_147;
	ld.shared.u8 	%rs328, [%r9+48];
	setp.ne.s16 	%p988, %rs328, 0;
	mov.pred 	%p3545, -1;
	@%p988 bra 	$L__BB0_148;
$L__BB0_147:
	mov.pred 	%p3545, %p3490;
$L__BB0_148:
	ld.shared.u8 	%rs47, [%r8+2048];
	setp.eq.s16 	%p989, %rs47, 0;
	@%p989 bra 	$L__BB0_150;
	ld.shared.u8 	%rs329, [%r9];
	setp.ne.s16 	%p991, %rs329, 0;
	mov.pred 	%p3546, -1;
	@%p991 bra 	$L__BB0_151;
$L__BB0_150:
	mov.pred 	%p3546, %p3489;
$L__BB0_151:
	setp.eq.s16 	%p992, %rs47, 0;
	@%p992 bra 	$L__BB0_153;
	ld.shared.u8 	%rs330, [%r9+16];
	setp.ne.s16 	%p994, %rs330, 0;
	mov.pred 	%p3547, -1;
	@%p994 bra 	$L__BB0_154;
$L__BB0_153:
	mov.pred 	%p3547, %p3488;
$L__BB0_154:
	setp.eq.s16 	%p995, %rs47, 0;
	@%p995 bra 	$L__BB0_156;
	ld.shared.u8 	%rs331, [%r9+32];
	setp.ne.s16 	%p997, %rs331, 0;
	mov.pred 	%p3548, -1;
	@%p997 bra 	$L__BB0_157;
$L__BB0_156:
	mov.pred 	%p3548, %p3487;
$L__BB0_157:
	setp.eq.s16 	%p998, %rs47, 0;
	@%p998 bra 	$L__BB0_159;
	ld.shared.u8 	%rs332, [%r9+48];
	setp.ne.s16 	%p1000, %rs332, 0;
	mov.pred 	%p3549, -1;
	@%p1000 bra 	$L__BB0_160;
$L__BB0_159:
	mov.pred 	%p3549, %p3486;
$L__BB0_160:
	ld.shared.u8 	%rs48, [%r8+2560];
	setp.eq.s16 	%p1001, %rs48, 0;
	@%p1001 bra 	$L__BB0_162;
	ld.shared.u8 	%rs333, [%r9];
	setp.ne.s16 	%p1003, %rs333, 0;
	mov.pred 	%p3550, -1;
	@%p1003 bra 	$L__BB0_163;
$L__BB0_162:
	mov.pred 	%p3550, %p3485;
$L__BB0_163:
	setp.eq.s16 	%p1004, %rs48, 0;
	@%p1004 bra 	$L__BB0_165;
	ld.shared.u8 	%rs334, [%r9+16];
	setp.ne.s16 	%p1006, %rs334, 0;
	mov.pred 	%p3551, -1;
	@%p1006 bra 	$L__BB0_166;
$L__BB0_165:
	mov.pred 	%p3551, %p3484;
$L__BB0_166:
	setp.eq.s16 	%p1007, %rs48, 0;
	@%p1007 bra 	$L__BB0_168;
	ld.shared.u8 	%rs335, [%r9+32];
	setp.ne.s16 	%p1009, %rs335, 0;
	mov.pred 	%p3552, -1;
	@%p1009 bra 	$L__BB0_169;
$L__BB0_168:
	mov.pred 	%p3552, %p3483;
$L__BB0_169:
	setp.eq.s16 	%p1010, %rs48, 0;
	@%p1010 bra 	$L__BB0_171;
	ld.shared.u8 	%rs336, [%r9+48];
	setp.ne.s16 	%p1012, %rs336, 0;
	mov.pred 	%p3553, -1;
	@%p1012 bra 	$L__BB0_172;
$L__BB0_171:
	mov.pred 	%p3553, %p3482;
$L__BB0_172:
	ld.shared.u8 	%rs49, [%r8+1];
	setp.eq.s16 	%p1013, %rs49, 0;
	@%p1013 bra 	$L__BB0_174;
	ld.shared.u8 	%rs337, [%r9+64];
	setp.ne.s16 	%p1015, %rs337, 0;
	mov.pred 	%p3554, -1;
	@%p1015 bra 	$L__BB0_175;
$L__BB0_174:
	mov.pred 	%p3554, %p3530;
$L__BB0_175:
	setp.eq.s16 	%p1016, %rs49, 0;
	@%p1016 bra 	$L__BB0_177;
	ld.shared.u8 	%rs338, [%r9+80];
	setp.ne.s16 	%p1018, %rs338, 0;
	mov.pred 	%p3555, -1;
	@%p1018 bra 	$L__BB0_178;
$L__BB0_177:
	mov.pred 	%p3555, %p3531;
$L__BB0_178:
	setp.eq.s16 	%p1019, %rs49, 0;
	@%p1019 bra 	$L__BB0_180;
	ld.shared.u8 	%rs339, [%r9+96];
	setp.ne.s16 	%p1021, %rs339, 0;
	mov.pred 	%p3556, -1;
	@%p1021 bra 	$L__BB0_181;
$L__BB0_180:
	mov.pred 	%p3556, %p3532;
$L__BB0_181:
	setp.eq.s16 	%p1022, %rs49, 0;
	@%p1022 bra 	$L__BB0_183;
	ld.shared.u8 	%rs340, [%r9+112];
	setp.ne.s16 	%p1024, %rs340, 0;
	mov.pred 	%p3557, -1;
	@%p1024 bra 	$L__BB0_184;
$L__BB0_183:
	mov.pred 	%p3557, %p3533;
$L__BB0_184:
	ld.shared.u8 	%rs50, [%r8+513];
	setp.eq.s16 	%p1025, %rs50, 0;
	@%p1025 bra 	$L__BB0_186;
	ld.shared.u8 	%rs341, [%r9+64];
	setp.ne.s16 	%p1027, %rs341, 0;
	mov.pred 	%p3558, -1;
	@%p1027 bra 	$L__BB0_187;
$L__BB0_186:
	mov.pred 	%p3558, %p3534;
$L__BB0_187:
	setp.eq.s16 	%p1028, %rs50, 0;
	@%p1028 bra 	$L__BB0_189;
	ld.shared.u8 	%rs342, [%r9+80];
	setp.ne.s16 	%p1030, %rs342, 0;
	mov.pred 	%p3559, -1;
	@%p1030 bra 	$L__BB0_190;
$L__BB0_189:
	mov.pred 	%p3559, %p3535;
$L__BB0_190:
	setp.eq.s16 	%p1031, %rs50, 0;
	@%p1031 bra 	$L__BB0_192;
	ld.shared.u8 	%rs343, [%r9+96];
	setp.ne.s16 	%p1033, %rs343, 0;
	mov.pred 	%p3560, -1;
	@%p1033 bra 	$L__BB0_193;
$L__BB0_192:
	mov.pred 	%p3560, %p3536;
$L__BB0_193:
	setp.eq.s16 	%p1034, %rs50, 0;
	@%p1034 bra 	$L__BB0_195;
	ld.shared.u8 	%rs344, [%r9+112];
	setp.ne.s16 	%p1036, %rs344, 0;
	mov.pred 	%p3561, -1;
	@%p1036 bra 	$L__BB0_196;
$L__BB0_195:
	mov.pred 	%p3561, %p3537;
$L__BB0_196:
	ld.shared.u8 	%rs51, [%r8+1025];
	setp.eq.s16 	%p1037, %rs51, 0;
	@%p1037 bra 	$L__BB0_198;
	ld.shared.u8 	%rs345, [%r9+64];
	setp.ne.s16 	%p1039, %rs345, 0;
	mov.pred 	%p3562, -1;
	@%p1039 bra 	$L__BB0_199;
$L__BB0_198:
	mov.pred 	%p3562, %p3538;
$L__BB0_199:
	setp.eq.s16 	%p1040, %rs51, 0;
	@%p1040 bra 	$L__BB0_201;
	ld.shared.u8 	%rs346, [%r9+80];
	setp.ne.s16 	%p1042, %rs346, 0;
	mov.pred 	%p3563, -1;
	@%p1042 bra 	$L__BB0_202;
$L__BB0_201:
	mov.pred 	%p3563, %p3539;
$L__BB0_202:
	setp.eq.s16 	%p1043, %rs51, 0;
	@%p1043 bra 	$L__BB0_204;
	ld.shared.u8 	%rs347, [%r9+96];
	setp.ne.s16 	%p1045, %rs347, 0;
	mov.pred 	%p3564, -1;
	@%p1045 bra 	$L__BB0_205;
$L__BB0_204:
	mov.pred 	%p3564, %p3540;
$L__BB0_205:
	setp.eq.s16 	%p1046, %rs51, 0;
	@%p1046 bra 	$L__BB0_207;
	ld.shared.u8 	%rs348, [%r9+112];
	setp.ne.s16 	%p1048, %rs348, 0;
	mov.pred 	%p3565, -1;
	@%p1048 bra 	$L__BB0_208;
$L__BB0_207:
	mov.pred 	%p3565, %p3541;
$L__BB0_208:
	ld.shared.u8 	%rs52, [%r8+1537];
	setp.eq.s16 	%p1049, %rs52, 0;
	@%p1049 bra 	$L__BB0_210;
	ld.shared.u8 	%rs349, [%r9+64];
	setp.ne.s16 	%p1051, %rs349, 0;
	mov.pred 	%p3566, -1;
	@%p1051 bra 	$L__BB0_211;
$L__BB0_210:
	mov.pred 	%p3566, %p3542;
$L__BB0_211:
	setp.eq.s16 	%p1052, %rs52, 0;
	@%p1052 bra 	$L__BB0_213;
	ld.shared.u8 	%rs350, [%r9+80];
	setp.ne.s16 	%p1054, %rs350, 0;
	mov.pred 	%p3567, -1;
	@%p1054 bra 	$L__BB0_214;
$L__BB0_213:
	mov.pred 	%p3567, %p3543;
$L__BB0_214:
	setp.eq.s16 	%p1055, %rs52, 0;
	@%p1055 bra 	$L__BB0_216;
	ld.shared.u8 	%rs351, [%r9+96];
	setp.ne.s16 	%p1057, %rs351, 0;
	mov.pred 	%p3568, -1;
	@%p1057 bra 	$L__BB0_217;
$L__BB0_216:
	mov.pred 	%p3568, %p3544;
$L__BB0_217:
	setp.eq.s16 	%p1058, %rs52, 0;
	@%p1058 bra 	$L__BB0_219;
	ld.shared.u8 	%rs352, [%r9+112];
	setp.ne.s16 	%p1060, %rs352, 0;
	mov.pred 	%p3569, -1;
	@%p1060 bra 	$L__BB0_220;
$L__BB0_219:
	mov.pred 	%p3569, %p3545;
$L__BB0_220:
	ld.shared.u8 	%rs53, [%r8+2049];
	setp.eq.s16 	%p1061, %rs53, 0;
	@%p1061 bra 	$L__BB0_222;
	ld.shared.u8 	%rs353, [%r9+64];
	setp.ne.s16 	%p1063, %rs353, 0;
	mov.pred 	%p3570, -1;
	@%p1063 bra 	$L__BB0_223;
$L__BB0_222:
	mov.pred 	%p3570, %p3546;
$L__BB0_223:
	setp.eq.s16 	%p1064, %rs53, 0;
	@%p1064 bra 	$L__BB0_225;
	ld.shared.u8 	%rs354, [%r9+80];
	setp.ne.s16 	%p1066, %rs354, 0;
	mov.pred 	%p3571, -1;
	@%p1066 bra 	$L__BB0_226;
$L__BB0_225:
	mov.pred 	%p3571, %p3547;
$L__BB0_226:
	setp.eq.s16 	%p1067, %rs53, 0;
	@%p1067 bra 	$L__BB0_228;
	ld.shared.u8 	%rs355, [%r9+96];
	setp.ne.s16 	%p1069, %rs355, 0;
	mov.pred 	%p3572, -1;
	@%p1069 bra 	$L__BB0_229;
$L__BB0_228:
	mov.pred 	%p3572, %p3548;
$L__BB0_229:
	setp.eq.s16 	%p1070, %rs53, 0;
	@%p1070 bra 	$L__BB0_231;
	ld.shared.u8 	%rs356, [%r9+112];
	setp.ne.s16 	%p1072, %rs356, 0;
	mov.pred 	%p3573, -1;
	@%p1072 bra 	$L__BB0_232;
$L__BB0_231:
	mov.pred 	%p3573, %p3549;
$L__BB0_232:
	ld.shared.u8 	%rs54, [%r8+2561];
	setp.eq.s16 	%p1073, %rs54, 0;
	@%p1073 bra 	$L__BB0_234;
	ld.shared.u8 	%rs357, [%r9+64];
	setp.ne.s16 	%p1075, %rs357, 0;
	mov.pred 	%p3574, -1;
	@%p1075 bra 	$L__BB0_235;
$L__BB0_234:
	mov.pred 	%p3574, %p3550;
$L__BB0_235:
	setp.eq.s16 	%p1076, %rs54, 0;
	@%p1076 bra 	$L__BB0_237;
	ld.shared.u8 	%rs358, [%r9+80];
	setp.ne.s16 	%p1078, %rs358, 0;
	mov.pred 	%p3575, -1;
	@%p1078 bra 	$L__BB0_238;
$L__BB0_237:
	mov.pred 	%p3575, %p3551;
$L__BB0_238:
	setp.eq.s16 	%p1079, %rs54, 0;
	@%p1079 bra 	$L__BB0_240;
	ld.shared.u8 	%rs359, [%r9+96];
	setp.ne.s16 	%p1081, %rs359, 0;
	mov.pred 	%p3576, -1;
	@%p1081 bra 	$L__BB0_241;
$L__BB0_240:
	mov.pred 	%p3576, %p3552;
$L__BB0_241:
	setp.eq.s16 	%p1082, %rs54, 0;
	@%p1082 bra 	$L__BB0_243;
	ld.shared.u8 	%rs360, [%r9+112];
	setp.ne.s16 	%p1084, %rs360, 0;
	mov.pred 	%p3577, -1;
	@%p1084 bra 	$L__BB0_244;
$L__BB0_243:
	mov.pred 	%p3577, %p3553;
$L__BB0_244:
	ld.shared.u8 	%rs55, [%r8+2];
	setp.eq.s16 	%p1085, %rs55, 0;
	@%p1085 bra 	$L__BB0_246;
	ld.shared.u8 	%rs361, [%r9+128];
	setp.ne.s16 	%p1087, %rs361, 0;
	mov.pred 	%p3578, -1;
	@%p1087 bra 	$L__BB0_247;
$L__BB0_246:
	mov.pred 	%p3578, %p3554;
$L__BB0_247:
	setp.eq.s16 	%p1088, %rs55, 0;
	@%p1088 bra 	$L__BB0_249;
	ld.shared.u8 	%rs362, [%r9+144];
	setp.ne.s16 	%p1090, %rs362, 0;
	mov.pred 	%p3579, -1;
	@%p1090 bra 	$L__BB0_250;
$L__BB0_249:
	mov.pred 	%p3579, %p3555;
$L__BB0_250:
	setp.eq.s16 	%p1091, %rs55, 0;
	@%p1091 bra 	$L__BB0_252;
	ld.shared.u8 	%rs363, [%r9+160];
	setp.ne.s16 	%p1093, %rs363, 0;
	mov.pred 	%p3580, -1;
	@%p1093 bra 	$L__BB0_253;
$L__BB0_252:
	mov.pred 	%p3580, %p3556;
$L__BB0_253:
	setp.eq.s16 	%p1094, %rs55, 0;
	@%p1094 bra 	$L__BB0_255;
	ld.shared.u8 	%rs364, [%r9+176];
	setp.ne.s16 	%p1096, %rs364, 0;
	mov.pred 	%p3581, -1;
	@%p1096 bra 	$L__BB0_256;
$L__BB0_255:
	mov.pred 	%p3581, %p3557;
$L__BB0_256:
	ld.shared.u8 	%rs56, [%r8+514];
	setp.eq.s16 	%p1097, %rs56, 0;
	@%p1097 bra 	$L__BB0_258;
	ld.shared.u8 	%rs365, [%r9+128];
	setp.ne.s16 	%p1099, %rs365, 0;
	mov.pred 	%p3582, -1;
	@%p1099 bra 	$L__BB0_259;
$L__BB0_258:
	mov.pred 	%p3582, %p3558;
$L__BB0_259:
	setp.eq.s16 	%p1100, %rs56, 0;
	@%p1100 bra 	$L__BB0_261;
	ld.shared.u8 	%rs366, [%r9+144];
	setp.ne.s16 	%p1102, %rs366, 0;
	mov.pred 	%p3583, -1;
	@%p1102 bra 	$L__BB0_262;
$L__BB0_261:
	mov.pred 	%p3583, %p3559;
$L__BB0_262:
	setp.eq.s16 	%p1103, %rs56, 0;
	@%p1103 bra 	$L__BB0_264;
	ld.shared.u8 	%rs367, [%r9+160];
	setp.ne.s16 	%p1105, %rs367, 0;
	mov.pred 	%p3584, -1;
	@%p1105 bra 	$L__BB0_265;
$L__BB0_264:
	mov.pred 	%p3584, %p3560;
$L__BB0_265:
	setp.eq.s16 	%p1106, %rs56, 0;
	@%p1106 bra 	$L__BB0_267;
	ld.shared.u8 	%rs368, [%r9+176];
	setp.ne.s16 	%p1108, %rs368, 0;
	mov.pred 	%p3585, -1;
	@%p1108 bra 	$L__BB0_268;
$L__BB0_267:
	mov.pred 	%p3585, %p3561;
$L__BB0_268:
	ld.shared.u8 	%rs57, [%r8+1026];
	setp.eq.s16 	%p1109, %rs57, 0;
	@%p1109 bra 	$L__BB0_270;
	ld.shared.u8 	%rs369, [%r9+128];
	setp.ne.s16 	%p1111, %rs369, 0;
	mov.pred 	%p3586, -1;
	@%p1111 bra 	$L__BB0_271;
$L__BB0_270:
	mov.pred 	%p3586, %p3562;
$L__BB0_271:
	setp.eq.s16 	%p1112, %rs57, 0;
	@%p1112 bra 	$L__BB0_273;
	ld.shared.u8 	%rs370, [%r9+144];
	setp.ne.s16 	%p1114, %rs370, 0;
	mov.pred 	%p3587, -1;
	@%p1114 bra 	$L__BB0_274;
$L__BB0_273:
	mov.pred 	%p3587, %p3563;
$L__BB0_274:
	setp.eq.s16 	%p1115, %rs57, 0;
	@%p1115 bra 	$L__BB0_276;
	ld.shared.u8 	%rs371, [%r9+160];
	setp.ne.s16 	%p1117, %rs371, 0;
	mov.pred 	%p3588, -1;
	@%p1117 bra 	$L__BB0_277;
$L__BB0_276:
	mov.pred 	%p3588, %p3564;
$L__BB0_277:
	setp.eq.s16 	%p1118, %rs57, 0;
	@%p1118 bra 	$L__BB0_279;
	ld.shared.u8 	%rs372, [%r9+176];
	setp.ne.s16 	%p1120, %rs372, 0;
	mov.pred 	%p3589, -1;
	@%p1120 bra 	$L__BB0_280;
$L__BB0_279:
	mov.pred 	%p3589, %p3565;
$L__BB0_280:
	ld.shared.u8 	%rs58, [%r8+1538];
	setp.eq.s16 	%p1121, %rs58, 0;
	@%p1121 bra 	$L__BB0_282;
	ld.shared.u8 	%rs373, [%r9+128];
	setp.ne.s16 	%p1123, %rs373, 0;
	mov.pred 	%p3590, -1;
	@%p1123 bra 	$L__BB0_283;
$L__BB0_282:
	mov.pred 	%p3590, %p3566;
$L__BB0_283:
	setp.eq.s16 	%p1124, %rs58, 0;
	@%p1124 bra 	$L__BB0_285;
	ld.shared.u8 	%rs374, [%r9+144];
	setp.ne.s16 	%p1126, %rs374, 0;
	mov.pred 	%p3591, -1;
	@%p1126 bra 	$L__BB0_286;
$L__BB0_285:
	mov.pred 	%p3591, %p3567;
$L__BB0_286:
	setp.eq.s16 	%p1127, %rs58, 0;
	@%p1127 bra 	$L__BB0_288;
	ld.shared.u8 	%rs375, [%r9+160];
	setp.ne.s16 	%p1129, %rs375, 0;
	mov.pred 	%p3592, -1;
	@%p1129 bra 	$L__BB0_289;
$L__BB0_288:
	mov.pred 	%p3592, %p3568;
$L__BB0_289:
	setp.eq.s16 	%p1130, %rs58, 0;
	@%p1130 bra 	$L__BB0_291;
	ld.shared.u8 	%rs376, [%r9+176];
	setp.ne.s16 	%p1132, %rs376, 0;
	mov.pred 	%p3593, -1;
	@%p1132 bra 	$L__BB0_292;
$L__BB0_291:
	mov.pred 	%p3593, %p3569;
$L__BB0_292:
	ld.shared.u8 	%rs59, [%r8+2050];
	setp.eq.s16 	%p1133, %rs59, 0;
	@%p1133 bra 	$L__BB0_294;
	ld.shared.u8 	%rs377, [%r9+128];
	setp.ne.s16 	%p1135, %rs377, 0;
	mov.pred 	%p3594, -1;
	@%p1135 bra 	$L__BB0_295;
$L__BB0_294:
	mov.pred 	%p3594, %p3570;
$L__BB0_295:
	setp.eq.s16 	%p1136, %rs59, 0;
	@%p1136 bra 	$L__BB0_297;
	ld.shared.u8 	%rs378, [%r9+144];
	setp.ne.s16 	%p1138, %rs378, 0;
	mov.pred 	%p3595, -1;
	@%p1138 bra 	$L__BB0_298;
$L__BB0_297:
	mov.pred 	%p3595, %p3571;
$L__BB0_298:
	setp.eq.s16 	%p1139, %rs59, 0;
	@%p1139 bra 	$L__BB0_300;
	ld.shared.u8 	%rs379, [%r9+160];
	setp.ne.s16 	%p1141, %rs379, 0;
	mov.pred 	%p3596, -1;
	@%p1141 bra 	$L__BB0_301;
$L__BB0_300:
	mov.pred 	%p3596, %p3572;
$L__BB0_301:
	setp.eq.s16 	%p1142, %rs59, 0;
	@%p1142 bra 	$L__BB0_303;
	ld.shared.u8 	%rs380, [%r9+176];
	setp.ne.s16 	%p1144, %rs380, 0;
	mov.pred 	%p3597, -1;
	@%p1144 bra 	$L__BB0_304;
$L__BB0_303:
	mov.pred 	%p3597, %p3573;
$L__BB0_304:
	ld.shared.u8 	%rs60, [%r8+2562];
	setp.eq.s16 	%p1145, %rs60, 0;
	@%p1145 bra 	$L__BB0_306;
	ld.shared.u8 	%rs381, [%r9+128];
	setp.ne.s16 	%p1147, %rs381, 0;
	mov.pred 	%p3598, -1;
	@%p1147 bra 	$L__BB0_307;
$L__BB0_306:
	mov.pred 	%p3598, %p3574;
$L__BB0_307:
	setp.eq.s16 	%p1148, %rs60, 0;
	@%p1148 bra 	$L__BB0_309;
	ld.shared.u8 	%rs382, [%r9+144];
	setp.ne.s16 	%p1150, %rs382, 0;
	mov.pred 	%p3599, -1;
	@%p1150 bra 	$L__BB0_310;
$L__BB0_309:
	mov.pred 	%p3599, %p3575;
$L__BB0_310:
	setp.eq.s16 	%p1151, %rs60, 0;
	@%p1151 bra 	$L__BB0_312;
	ld.shared.u8 	%rs383, [%r9+160];
	setp.ne.s16 	%p1153, %rs383, 0;
	mov.pred 	%p3600, -1;
	@%p1153 bra 	$L__BB0_313;
$L__BB0_312:
	mov.pred 	%p3600, %p3576;
$L__BB0_313:
	setp.eq.s16 	%p1154, %rs60, 0;
	@%p1154 bra 	$L__BB0_315;
	ld.shared.u8 	%rs384, [%r9+176];
	setp.ne.s16 	%p1156, %rs384, 0;
	mov.pred 	%p3601, -1;
	@%p1156 bra 	$L__BB0_316;
$L__BB0_315:
	mov.pred 	%p3601, %p3577;
$L__BB0_316:
	ld.shared.u8 	%rs61, [%r8+3];
	setp.eq.s16 	%p1157, %rs61, 0;
	@%p1157 bra 	$L__BB0_318;
	ld.shared.u8 	%rs385, [%r9+192];
	setp.ne.s16 	%p1159, %rs385, 0;
	mov.pred 	%p3602, -1;
	@%p1159 bra 	$L__BB0_319;
$L__BB0_318:
	mov.pred 	%p3602, %p3578;
$L__BB0_319:
	setp.eq.s16 	%p1160, %rs61, 0;
	@%p1160 bra 	$L__BB0_321;
	ld.shared.u8 	%rs386, [%r9+208];
	setp.ne.s16 	%p1162, %rs386, 0;
	mov.pred 	%p3603, -1;
	@%p1162 bra 	$L__BB0_322;
$L__BB0_321:
	mov.pred 	%p3603, %p3579;
$L__BB0_322:
	setp.eq.s16 	%p1163, %rs61, 0;
	@%p1163 bra 	$L__BB0_324;
	ld.shared.u8 	%rs387, [%r9+224];
	setp.ne.s16 	%p1165, %rs387, 0;
	mov.pred 	%p3604, -1;
	@%p1165 bra 	$L__BB0_325;
$L__BB0_324:
	mov.pred 	%p3604, %p3580;
$L__BB0_325:
	setp.eq.s16 	%p1166, %rs61, 0;
	@%p1166 bra 	$L__BB0_327;
	ld.shared.u8 	%rs388, [%r9+240];
	setp.ne.s16 	%p1168, %rs388, 0;
	mov.pred 	%p3605, -1;
	@%p1168 bra 	$L__BB0_328;
$L__BB0_327:
	mov.pred 	%p3605, %p3581;
$L__BB0_328:
	ld.shared.u8 	%rs62, [%r8+515];
	setp.eq.s16 	%p1169, %rs62, 0;
	@%p1169 bra 	$L__BB0_330;
	ld.shared.u8 	%rs389, [%r9+192];
	setp.ne.s16 	%p1171, %rs389, 0;
	mov.pred 	%p3606, -1;
	@%p1171 bra 	$L__BB0_331;
$L__BB0_330:
	mov.pred 	%p3606, %p3582;
$L__BB0_331:
	setp.eq.s16 	%p1172, %rs62, 0;
	@%p1172 bra 	$L__BB0_333;
	ld.shared.u8 	%rs390, [%r9+208];
	setp.ne.s16 	%p1174, %rs390, 0;
	mov.pred 	%p3607, -1;
	@%p1174 bra 	$L__BB0_334;
$L__BB0_333:
	mov.pred 	%p3607, %p3583;
$L__BB0_334:
	setp.eq.s16 	%p1175, %rs62, 0;
	@%p1175 bra 	$L__BB0_336;
	ld.shared.u8 	%rs391, [%r9+224];
	setp.ne.s16 	%p1177, %rs391, 0;
	mov.pred 	%p3608, -1;
	@%p1177 bra 	$L__BB0_337;
$L__BB0_336:
	mov.pred 	%p3608, %p3584;
$L__BB0_337:
	setp.eq.s16 	%p1178, %rs62, 0;
	@%p1178 bra 	$L__BB0_339;
	ld.shared.u8 	%rs392, [%r9+240];
	setp.ne.s16 	%p1180, %rs392, 0;
	mov.pred 	%p3609, -1;
	@%p1180 bra 	$L__BB0_340;
$L__BB0_339:
	mov.pred 	%p3609, %p3585;
$L__BB0_340:
	ld.shared.u8 	%rs63, [%r8+1027];
	setp.eq.s16 	%p1181, %rs63, 0;
	@%p1181 bra 	$L__BB0_342;
	ld.shared.u8 	%rs393, [%r9+192];
	setp.ne.s16 	%p1183, %rs393, 0;
	mov.pred 	%p3610, -1;
	@%p1183 bra 	$L__BB0_343;
$L__BB0_342:
	mov.pred 	%p3610, %p3586;
$L__BB0_343:
	setp.eq.s16 	%p1184, %rs63, 0;
	@%p1184 bra 	$L__BB0_345;
	ld.shared.u8 	%rs394, [%r9+208];
	setp.ne.s16 	%p1186, %rs394, 0;
	mov.pred 	%p3611, -1;
	@%p1186 bra 	$L__BB0_346;
$L__BB0_345:
	mov.pred 	%p3611, %p3587;
$L__BB0_346:
	setp.eq.s16 	%p1187, %rs63, 0;
	@%p1187 bra 	$L__BB0_348;
	ld.shared.u8 	%rs395, [%r9+224];
	setp.ne.s16 	%p1189, %rs395, 0;
	mov.pred 	%p3612, -1;
	@%p1189 bra 	$L__BB0_349;
$L__BB0_348:
	mov.pred 	%p3612, %p3588;
$L__BB0_349:
	setp.eq.s16 	%p1190, %rs63, 0;
	@%p1190 bra 	$L__BB0_351;
	ld.shared.u8 	%rs396, [%r9+240];
	setp.ne.s16 	%p1192, %rs396, 0;
	mov.pred 	%p3613, -1;
	@%p1192 bra 	$L__BB0_352;
$L__BB0_351:
	mov.pred 	%p3613, %p3589;
$L__BB0_352:
	ld.shared.u8 	%rs64, [%r8+1539];
	setp.eq.s16 	%p1193, %rs64, 0;
	@%p1193 bra 	$L__BB0_354;
	ld.shared.u8 	%rs397, [%r9+192];
	setp.ne.s16 	%p1195, %rs397, 0;
	mov.pred 	%p3614, -1;
	@%p1195 bra 	$L__BB0_355;
$L__BB0_354:
	mov.pred 	%p3614, %p3590;
$L__BB0_355:
	setp.eq.s16 	%p1196, %rs64, 0;
	@%p1196 bra 	$L__BB0_357;
	ld.shared.u8 	%rs398, [%r9+208];
	setp.ne.s16 	%p1198, %rs398, 0;
	mov.pred 	%p3615, -1;
	@%p1198 bra 	$L__BB0_358;
$L__BB0_357:
	mov.pred 	%p3615, %p3591;
$L__BB0_358:
	setp.eq.s16 	%p1199, %rs64, 0;
	@%p1199 bra 	$L__BB0_360;
	ld.shared.u8 	%rs399, [%r9+224];
	setp.ne.s16 	%p1201, %rs399, 0;
	mov.pred 	%p3616, -1;
	@%p1201 bra 	$L__BB0_361;
$L__BB0_360:
	mov.pred 	%p3616, %p3592;
$L__BB0_361:
	setp.eq.s16 	%p1202, %rs64, 0;
	@%p1202 bra 	$L__BB0_363;
	ld.shared.u8 	%rs400, [%r9+240];
	setp.ne.s16 	%p1204, %rs400, 0;
	mov.pred 	%p3617, -1;
	@%p1204 bra 	$L__BB0_364;
$L__BB0_363:
	mov.pred 	%p3617, %p3593;
$L__BB0_364:
	ld.shared.u8 	%rs65, [%r8+2051];
	setp.eq.s16 	%p1205, %rs65, 0;
	@%p1205 bra 	$L__BB0_366;
	ld.shared.u8 	%rs401, [%r9+192];
	setp.ne.s16 	%p1207, %rs401, 0;
	mov.pred 	%p3618, -1;
	@%p1207 bra 	$L__BB0_367;
$L__BB0_366:
	mov.pred 	%p3618, %p3594;
$L__BB0_367:
	setp.eq.s16 	%p1208, %rs65, 0;
	@%p1208 bra 	$L__BB0_369;
	ld.shared.u8 	%rs402, [%r9+208];
	setp.ne.s16 	%p1210, %rs402, 0;
	mov.pred 	%p3619, -1;
	@%p1210 bra 	$L__BB0_370;
$L__BB0_369:
	mov.pred 	%p3619, %p3595;
$L__BB0_370:
	setp.eq.s16 	%p1211, %rs65, 0;
	@%p1211 bra 	$L__BB0_372;
	ld.shared.u8 	%rs403, [%r9+224];
	setp.ne.s16 	%p1213, %rs403, 0;
	mov.pred 	%p3620, -1;
	@%p1213 bra 	$L__BB0_373;
$L__BB0_372:
	mov.pred 	%p3620, %p3596;
$L__BB0_373:
	setp.eq.s16 	%p1214, %rs65, 0;
	@%p1214 bra 	$L__BB0_375;
	ld.shared.u8 	%rs404, [%r9+240];
	setp.ne.s16 	%p1216, %rs404, 0;
	mov.pred 	%p3621, -1;
	@%p1216 bra 	$L__BB0_376;
$L__BB0_375:
	mov.pred 	%p3621, %p3597;
$L__BB0_376:
	ld.shared.u8 	%rs66, [%r8+2563];
	setp.eq.s16 	%p1217, %rs66, 0;
	@%p1217 bra 	$L__BB0_378;
	ld.shared.u8 	%rs405, [%r9+192];
	setp.ne.s16 	%p1219, %rs405, 0;
	mov.pred 	%p3622, -1;
	@%p1219 bra 	$L__BB0_379;
$L__BB0_378:
	mov.pred 	%p3622, %p3598;
$L__BB0_379:
	setp.eq.s16 	%p1220, %rs66, 0;
	@%p1220 bra 	$L__BB0_381;
	ld.shared.u8 	%rs406, [%r9+208];
	setp.ne.s16 	%p1222, %rs406, 0;
	mov.pred 	%p3623, -1;
	@%p1222 bra 	$L__BB0_382;
$L__BB0_381:
	mov.pred 	%p3623, %p3599;
$L__BB0_382:
	setp.eq.s16 	%p1223, %rs66, 0;
	@%p1223 bra 	$L__BB0_384;
	ld.shared.u8 	%rs407, [%r9+224];
	setp.ne.s16 	%p1225, %rs407, 0;
	mov.pred 	%p3624, -1;
	@%p1225 bra 	$L__BB0_385;
$L__BB0_384:
	mov.pred 	%p3624, %p3600;
$L__BB0_385:
	setp.eq.s16 	%p1226, %rs66, 0;
	@%p1226 bra 	$L__BB0_387;
	ld.shared.u8 	%rs408, [%r9+240];
	setp.ne.s16 	%p1228, %rs408, 0;
	mov.pred 	%p3625, -1;
	@%p1228 bra 	$L__BB0_388;
$L__BB0_387:
	mov.pred 	%p3625, %p3601;
$L__BB0_388:
	ld.shared.u8 	%rs67, [%r8+4];
	setp.eq.s16 	%p1229, %rs67, 0;
	@%p1229 bra 	$L__BB0_390;
	ld.shared.u8 	%rs409, [%r9+256];
	setp.ne.s16 	%p1231, %rs409, 0;
	mov.pred 	%p3626, -1;
	@%p1231 bra 	$L__BB0_391;
$L__BB0_390:
	mov.pred 	%p3626, %p3602;
$L__BB0_391:
	setp.eq.s16 	%p1232, %rs67, 0;
	@%p1232 bra 	$L__BB0_393;
	ld.shared.u8 	%rs410, [%r9+272];
	setp.ne.s16 	%p1234, %rs410, 0;
	mov.pred 	%p3627, -1;
	@%p1234 bra 	$L__BB0_394;
$L__BB0_393:
	mov.pred 	%p3627, %p3603;
$L__BB0_394:
	setp.eq.s16 	%p1235, %rs67, 0;
	@%p1235 bra 	$L__BB0_396;
	ld.shared.u8 	%rs411, [%r9+288];
	setp.ne.s16 	%p1237, %rs411, 0;
	mov.pred 	%p3628, -1;
	@%p1237 bra 	$L__BB0_397;
$L__BB0_396:
	mov.pred 	%p3628, %p3604;
$L__BB0_397:
	setp.eq.s16 	%p1238, %rs67, 0;
	@%p1238 bra 	$L__BB0_399;
	ld.shared.u8 	%rs412, [%r9+304];
	setp.ne.s16 	%p1240, %rs412, 0;
	mov.pred 	%p3629, -1;
	@%p1240 bra 	$L__BB0_400;
$L__BB0_399:
	mov.pred 	%p3629, %p3605;
$L__BB0_400:
	ld.shared.u8 	%rs68, [%r8+516];
	setp.eq.s16 	%p1241, %rs68, 0;
	@%p1241 bra 	$L__BB0_402;
	ld.shared.u8 	%rs413, [%r9+256];
	setp.ne.s16 	%p1243, %rs413, 0;
	mov.pred 	%p3630, -1;
	@%p1243 bra 	$L__BB0_403;
$L__BB0_402:
	mov.pred 	%p3630, %p3606;
$L__BB0_403:
	setp.eq.s16 	%p1244, %rs68, 0;
	@%p1244 bra 	$L__BB0_405;
	ld.shared.u8 	%rs414, [%r9+272];
	setp.ne.s16 	%p1246, %rs414, 0;
	mov.pred 	%p3631, -1;
	@%p1246 bra 	$L__BB0_406;
$L__BB0_405:
	mov.pred 	%p3631, %p3607;
$L__BB0_406:
	setp.eq.s16 	%p1247, %rs68, 0;
	@%p1247 bra 	$L__BB0_408;
	ld.shared.u8 	%rs415, [%r9+288];
	setp.ne.s16 	%p1249, %rs415, 0;
	mov.pred 	%p3632, -1;
	@%p1249 bra 	$L__BB0_409;
$L__BB0_408:
	mov.pred 	%p3632, %p3608;
$L__BB0_409:
	setp.eq.s16 	%p1250, %rs68, 0;
	@%p1250 bra 	$L__BB0_411;
	ld.shared.u8 	%rs416, [%r9+304];
	setp.ne.s16 	%p1252, %rs416, 0;
	mov.pred 	%p3633, -1;
	@%p1252 bra 	$L__BB0_412;
$L__BB0_411:
	mov.pred 	%p3633, %p3609;
$L__BB0_412:
	ld.shared.u8 	%rs69, [%r8+1028];
	setp.eq.s16 	%p1253, %rs69, 0;
	@%p1253 bra 	$L__BB0_414;
	ld.shared.u8 	%rs417, [%r9+256];
	setp.ne.s16 	%p1255, %rs417, 0;
	mov.pred 	%p3634, -1;
	@%p1255 bra 	$L__BB0_415;
$L__BB0_414:
	mov.pred 	%p3634, %p3610;
$L__BB0_415:
	setp.eq.s16 	%p1256, %rs69, 0;
	@%p1256 bra 	$L__BB0_417;
	ld.shared.u8 	%rs418, [%r9+272];
	setp.ne.s16 	%p1258, %rs418, 0;
	mov.pred 	%p3635, -1;
	@%p1258 bra 	$L__BB0_418;
$L__BB0_417:
	mov.pred 	%p3635, %p3611;
$L__BB0_418:
	setp.eq.s16 	%p1259, %rs69, 0;
	@%p1259 bra 	$L__BB0_420;
	ld.shared.u8 	%rs419, [%r9+288];
	setp.ne.s16 	%p1261, %rs419, 0;
	mov.pred 	%p3636, -1;
	@%p1261 bra 	$L__BB0_421;
$L__BB0_420:
	mov.pred 	%p3636, %p3612;
$L__BB0_421:
	setp.eq.s16 	%p1262, %rs69, 0;
	@%p1262 bra 	$L__BB0_423;
	ld.shared.u8 	%rs420, [%r9+304];
	setp.ne.s16 	%p1264, %rs420, 0;
	mov.pred 	%p3637, -1;
	@%p1264 bra 	$L__BB0_424;
$L__BB0_423:
	mov.pred 	%p3637, %p3613;
$L__BB0_424:
	ld.shared.u8 	%rs70, [%r8+1540];
	setp.eq.s16 	%p1265, %rs70, 0;
	@%p1265 bra 	$L__BB0_426;
	ld.shared.u8 	%rs421, [%r9+256];
	setp.ne.s16 	%p1267, %rs421, 0;
	mov.pred 	%p3638, -1;
	@%p1267 bra 	$L__BB0_427;
$L__BB0_426:
	mov.pred 	%p3638, %p3614;
$L__BB0_427:
	setp.eq.s16 	%p1268, %rs70, 0;
	@%p1268 bra 	$L__BB0_429;
	ld.shared.u8 	%rs422, [%r9+272];
	setp.ne.s16 	%p1270, %rs422, 0;
	mov.pred 	%p3639, -1;
	@%p1270 bra 	$L__BB0_430;
$L__BB0_429:
	mov.pred 	%p3639, %p3615;
$L__BB0_430:
	setp.eq.s16 	%p1271, %rs70, 0;
	@%p1271 bra 	$L__BB0_432;
	ld.shared.u8 	%rs423, [%r9+288];
	setp.ne.s16 	%p1273, %rs423, 0;
	mov.pred 	%p3640, -1;
	@%p1273 bra 	$L__BB0_433;
$L__BB0_432:
	mov.pred 	%p3640, %p3616;
$L__BB0_433:
	setp.eq.s16 	%p1274, %rs70, 0;
	@%p1274 bra 	$L__BB0_435;
	ld.shared.u8 	%rs424, [%r9+304];
	setp.ne.s16 	%p1276, %rs424, 0;
	mov.pred 	%p3641, -1;
	@%p1276 bra 	$L__BB0_436;
$L__BB0_435:
	mov.pred 	%p3641, %p3617;
$L__BB0_436:
	ld.shared.u8 	%rs71, [%r8+2052];
	setp.eq.s16 	%p1277, %rs71, 0;
	@%p1277 bra 	$L__BB0_438;
	ld.shared.u8 	%rs425, [%r9+256];
	setp.ne.s16 	%p1279, %rs425, 0;
	mov.pred 	%p3642, -1;
	@%p1279 bra 	$L__BB0_439;
$L__BB0_438:
	mov.pred 	%p3642, %p3618;
$L__BB0_439:
	setp.eq.s16 	%p1280, %rs71, 0;
	@%p1280 bra 	$L__BB0_441;
	ld.shared.u8 	%rs426, [%r9+272];
	setp.ne.s16 	%p1282, %rs426, 0;
	mov.pred 	%p3643, -1;
	@%p1282 bra 	$L__BB0_442;
$L__BB0_441:
	mov.pred 	%p3643, %p3619;
$L__BB0_442:
	setp.eq.s16 	%p1283, %rs71, 0;
	@%p1283 bra 	$L__BB0_444;
	ld.shared.u8 	%rs427, [%r9+288];
	setp.ne.s16 	%p1285, %rs427, 0;
	mov.pred 	%p3644, -1;
	@%p1285 bra 	$L__BB0_445;
$L__BB0_444:
	mov.pred 	%p3644, %p3620;
$L__BB0_445:
	setp.eq.s16 	%p1286, %rs71, 0;
	@%p1286 bra 	$L__BB0_447;
	ld.shared.u8 	%rs428, [%r9+304];
	setp.ne.s16 	%p1288, %rs428, 0;
	mov.pred 	%p3645, -1;
	@%p1288 bra 	$L__BB0_448;
$L__BB0_447:
	mov.pred 	%p3645, %p3621;
$L__BB0_448:
	ld.shared.u8 	%rs72, [%r8+2564];
	setp.eq.s16 	%p1289, %rs72, 0;
	@%p1289 bra 	$L__BB0_450;
	ld.shared.u8 	%rs429, [%r9+256];
	setp.ne.s16 	%p1291, %rs429, 0;
	mov.pred 	%p3646, -1;
	@%p1291 bra 	$L__BB0_451;
$L__BB0_450:
	mov.pred 	%p3646, %p3622;
$L__BB0_451:
	setp.eq.s16 	%p1292, %rs72, 0;
	@%p1292 bra 	$L__BB0_453;
	ld.shared.u8 	%rs430, [%r9+272];
	setp.ne.s16 	%p1294, %rs430, 0;
	mov.pred 	%p3647, -1;
	@%p1294 bra 	$L__BB0_454;
$L__BB0_453:
	mov.pred 	%p3647, %p3623;
$L__BB0_454:
	setp.eq.s16 	%p1295, %rs72, 0;
	@%p1295 bra 	$L__BB0_456;
	ld.shared.u8 	%rs431, [%r9+288];
	setp.ne.s16 	%p1297, %rs431, 0;
	mov.pred 	%p3648, -1;
	@%p1297 bra 	$L__BB0_457;
$L__BB0_456:
	mov.pred 	%p3648, %p3624;
$L__BB0_457:
	setp.eq.s16 	%p1298, %rs72, 0;
	@%p1298 bra 	$L__BB0_459;
	ld.shared.u8 	%rs432, [%r9+304];
	setp.ne.s16 	%p1300, %rs432, 0;
	mov.pred 	%p3649, -1;
	@%p1300 bra 	$L__BB0_460;
$L__BB0_459:
	mov.pred 	%p3649, %p3625;
$L__BB0_460:
	ld.shared.u8 	%rs73, [%r8+5];
	setp.eq.s16 	%p1301, %rs73, 0;
	@%p1301 bra 	$L__BB0_462;
	ld.shared.u8 	%rs433, [%r9+320];
	setp.ne.s16 	%p1303, %rs433, 0;
	mov.pred 	%p3650, -1;
	@%p1303 bra 	$L__BB0_463;
$L__BB0_462:
	mov.pred 	%p3650, %p3626;
$L__BB0_463:
	setp.eq.s16 	%p1304, %rs73, 0;
	@%p1304 bra 	$L__BB0_465;
	ld.shared.u8 	%rs434, [%r9+336];
	setp.ne.s16 	%p1306, %rs434, 0;
	mov.pred 	%p3651, -1;
	@%p1306 bra 	$L__BB0_466;
$L__BB0_465:
	mov.pred 	%p3651, %p3627;
$L__BB0_466:
	setp.eq.s16 	%p1307, %rs73, 0;
	@%p1307 bra 	$L__BB0_468;
	ld.shared.u8 	%rs435, [%r9+352];
	setp.ne.s16 	%p1309, %rs435, 0;
	mov.pred 	%p3652, -1;
	@%p1309 bra 	$L__BB0_469;
$L__BB0_468:
	mov.pred 	%p3652, %p3628;
$L__BB0_469:
	setp.eq.s16 	%p1310, %rs73, 0;
	@%p1310 bra 	$L__BB0_471;
	ld.shared.u8 	%rs436, [%r9+368];
	setp.ne.s16 	%p1312, %rs436, 0;
	mov.pred 	%p3653, -1;
	@%p1312 bra 	$L__BB0_472;
$L__BB0_471:
	mov.pred 	%p3653, %p3629;
$L__BB0_472:
	ld.shared.u8 	%rs74, [%r8+517];
	setp.eq.s16 	%p1313, %rs74, 0;
	@%p1313 bra 	$L__BB0_474;
	ld.shared.u8 	%rs437, [%r9+320];
	setp.ne.s16 	%p1315, %rs437, 0;
	mov.pred 	%p3654, -1;
	@%p1315 bra 	$L__BB0_475;
$L__BB0_474:
	mov.pred 	%p3654, %p3630;
$L__BB0_475:
	setp.eq.s16 	%p1316, %rs74, 0;
	@%p1316 bra 	$L__BB0_477;
	ld.shared.u8 	%rs438, [%r9+336];
	setp.ne.s16 	%p1318, %rs438, 0;
	mov.pred 	%p3655, -1;
	@%p1318 bra 	$L__BB0_478;
$L__BB0_477:
	mov.pred 	%p3655, %p3631;
$L__BB0_478:
	setp.eq.s16 	%p1319, %rs74, 0;
	@%p1319 bra 	$L__BB0_480;
	ld.shared.u8 	%rs439, [%r9+352];
	setp.ne.s16 	%p1321, %rs439, 0;
	mov.pred 	%p3656, -1;
	@%p1321 bra 	$L__BB0_481;
$L__BB0_480:
	mov.pred 	%p3656, %p3632;
$L__BB0_481:
	setp.eq.s16 	%p1322, %rs74, 0;
	@%p1322 bra 	$L__BB0_483;
	ld.shared.u8 	%rs440, [%r9+368];
	setp.ne.s16 	%p1324, %rs440, 0;
	mov.pred 	%p3657, -1;
	@%p1324 bra 	$L__BB0_484;
$L__BB0_483:
	mov.pred 	%p3657, %p3633;
$L__BB0_484:
	ld.shared.u8 	%rs75, [%r8+1029];
	setp.eq.s16 	%p1325, %rs75, 0;
	@%p1325 bra 	$L__BB0_486;
	ld.shared.u8 	%rs441, [%r9+320];
	setp.ne.s16 	%p1327, %rs441, 0;
	mov.pred 	%p3658, -1;
	@%p1327 bra 	$L__BB0_487;
$L__BB0_486:
	mov.pred 	%p3658, %p3634;
$L__BB0_487:
	setp.eq.s16 	%p1328, %rs75, 0;
	@%p1328 bra 	$L__BB0_489;
	ld.shared.u8 	%rs442, [%r9+336];
	setp.ne.s16 	%p1330, %rs442, 0;
	mov.pred 	%p3659, -1;
	@%p1330 bra 	$L__BB0_490;
$L__BB0_489:
	mov.pred 	%p3659, %p3635;
$L__BB0_490:
	setp.eq.s16 	%p1331, %rs75, 0;
	@%p1331 bra 	$L__BB0_492;
	ld.shared.u8 	%rs443, [%r9+352];
	setp.ne.s16 	%p1333, %rs443, 0;
	mov.pred 	%p3660, -1;
	@%p1333 bra 	$L__BB0_493;
$L__BB0_492:
	mov.pred 	%p3660, %p3636;
$L__BB0_493:
	setp.eq.s16 	%p1334, %rs75, 0;
	@%p1334 bra 	$L__BB0_495;
	ld.shared.u8 	%rs444, [%r9+368];
	setp.ne.s16 	%p1336, %rs444, 0;
	mov.pred 	%p3661, -1;
	@%p1336 bra 	$L__BB0_496;
$L__BB0_495:
	mov.pred 	%p3661, %p3637;
$L__BB0_496:
	ld.shared.u8 	%rs76, [%r8+1541];
	setp.eq.s16 	%p1337, %rs76, 0;
	@%p1337 bra 	$L__BB0_498;
	ld.shared.u8 	%rs445, [%r9+320];
	setp.ne.s16 	%p1339, %rs445, 0;
	mov.pred 	%p3662, -1;
	@%p1339 bra 	$L__BB0_499;
$L__BB0_498:
	mov.pred 	%p3662, %p3638;
$L__BB0_499:
	setp.eq.s16 	%p1340, %rs76, 0;
	@%p1340 bra 	$L__BB0_501;
	ld.shared.u8 	%rs446, [%r9+336];
	setp.ne.s16 	%p1342, %rs446, 0;
	mov.pred 	%p3663, -1;
	@%p1342 bra 	$L__BB0_502;
$L__BB0_501:
	mov.pred 	%p3663, %p3639;
$L__BB0_502:
	setp.eq.s16 	%p1343, %rs76, 0;
	@%p1343 bra 	$L__BB0_504;
	ld.shared.u8 	%rs447, [%r9+352];
	setp.ne.s16 	%p1345, %rs447, 0;
	mov.pred 	%p3664, -1;
	@%p1345 bra 	$L__BB0_505;
$L__BB0_504:
	mov.pred 	%p3664, %p3640;
$L__BB0_505:
	setp.eq.s16 	%p1346, %rs76, 0;
	@%p1346 bra 	$L__BB0_507;
	ld.shared.u8 	%rs448, [%r9+368];
	setp.ne.s16 	%p1348, %rs448, 0;
	mov.pred 	%p3665, -1;
	@%p1348 bra 	$L__BB0_508;
$L__BB0_507:
	mov.pred 	%p3665, %p3641;
$L__BB0_508:
	ld.shared.u8 	%rs77, [%r8+2053];
	setp.eq.s16 	%p1349, %rs77, 0;
	@%p1349 bra 	$L__BB0_510;
	ld.shared.u8 	%rs449, [%r9+320];
	setp.ne.s16 	%p1351, %rs449, 0;
	mov.pred 	%p3666, -1;
	@%p1351 bra 	$L__BB0_511;
$L__BB0_510:
	mov.pred 	%p3666, %p3642;
$L__BB0_511:
	setp.eq.s16 	%p1352, %rs77, 0;
	@%p1352 bra 	$L__BB0_513;
	ld.shared.u8 	%rs450, [%r9+336];
	setp.ne.s16 	%p1354, %rs450, 0;
	mov.pred 	%p3667, -1;
	@%p1354 bra 	$L__BB0_514;
$L__BB0_513:
	mov.pred 	%p3667, %p3643;
$L__BB0_514:
	setp.eq.s16 	%p1355, %rs77, 0;
	@%p1355 bra 	$L__BB0_516;
	ld.shared.u8 	%rs451, [%r9+352];
	setp.ne.s16 	%p1357, %rs451, 0;
	mov.pred 	%p3668, -1;
	@%p1357 bra 	$L__BB0_517;
$L__BB0_516:
	mov.pred 	%p3668, %p3644;
$L__BB0_517:
	setp.eq.s16 	%p1358, %rs77, 0;
	@%p1358 bra 	$L__BB0_519;
	ld.shared.u8 	%rs452, [%r9+368];
	setp.ne.s16 	%p1360, %rs452, 0;
	mov.pred 	%p3669, -1;
	@%p1360 bra 	$L__BB0_520;
$L__BB0_519:
	mov.pred 	%p3669, %p3645;
$L__BB0_520:
	ld.shared.u8 	%rs78, [%r8+2565];
	setp.eq.s16 	%p1361, %rs78, 0;
	@%p1361 bra 	$L__BB0_522;
	ld.shared.u8 	%rs453, [%r9+320];
	setp.ne.s16 	%p1363, %rs453, 0;
	mov.pred 	%p3670, -1;
	@%p1363 bra 	$L__BB0_523;
$L__BB0_522:
	mov.pred 	%p3670, %p3646;
$L__BB0_523:
	setp.eq.s16 	%p1364, %rs78, 0;
	@%p1364 bra 	$L__BB0_525;
	ld.shared.u8 	%rs454, [%r9+336];
	setp.ne.s16 	%p1366, %rs454, 0;
	mov.pred 	%p3671, -1;
	@%p1366 bra 	$L__BB0_526;
$L__BB0_525:
	mov.pred 	%p3671, %p3647;
$L__BB0_526:
	setp.eq.s16 	%p1367, %rs78, 0;
	@%p1367 bra 	$L__BB0_528;
	ld.shared.u8 	%rs455, [%r9+352];
	setp.ne.s16 	%p1369, %rs455, 0;
	mov.pred 	%p3672, -1;
	@%p1369 bra 	$L__BB0_529;
$L__BB0_528:
	mov.pred 	%p3672, %p3648;
$L__BB0_529:
	setp.eq.s16 	%p1370, %rs78, 0;
	@%p1370 bra 	$L__BB0_531;
	ld.shared.u8 	%rs456, [%r9+368];
	setp.ne.s16 	%p1372, %rs456, 0;
	mov.pred 	%p3673, -1;
	@%p1372 bra 	$L__BB0_532;
$L__BB0_531:
	mov.pred 	%p3673, %p3649;
$L__BB0_532:
	ld.shared.u8 	%rs79, [%r8+6];
	setp.eq.s16 	%p1373, %rs79, 0;
	@%p1373 bra 	$L__BB0_534;
	ld.shared.u8 	%rs457, [%r9+384];
	setp.ne.s16 	%p1375, %rs457, 0;
	mov.pred 	%p3674, -1;
	@%p1375 bra 	$L__BB0_535;
$L__BB0_534:
	mov.pred 	%p3674, %p3650;
$L__BB0_535:
	setp.eq.s16 	%p1376, %rs79, 0;
	@%p1376 bra 	$L__BB0_537;
	ld.shared.u8 	%rs458, [%r9+400];
	setp.ne.s16 	%p1378, %rs458, 0;
	mov.pred 	%p3675, -1;
	@%p1378 bra 	$L__BB0_538;
$L__BB0_537:
	mov.pred 	%p3675, %p3651;
$L__BB0_538:
	setp.eq.s16 	%p1379, %rs79, 0;
	@%p1379 bra 	$L__BB0_540;
	ld.shared.u8 	%rs459, [%r9+416];
	setp.ne.s16 	%p1381, %rs459, 0;
	mov.pred 	%p3676, -1;
	@%p1381 bra 	$L__BB0_541;
$L__BB0_540:
	mov.pred 	%p3676, %p3652;
$L__BB0_541:
	setp.eq.s16 	%p1382, %rs79, 0;
	@%p1382 bra 	$L__BB0_543;
	ld.shared.u8 	%rs460, [%r9+432];
	setp.ne.s16 	%p1384, %rs460, 0;
	mov.pred 	%p3677, -1;
	@%p1384 bra 	$L__BB0_544;
$L__BB0_543:
	mov.pred 	%p3677, %p3653;
$L__BB0_544:
	ld.shared.u8 	%rs80, [%r8+518];
	setp.eq.s16 	%p1385, %rs80, 0;
	@%p1385 bra 	$L__BB0_546;
	ld.shared.u8 	%rs461, [%r9+384];
	setp.ne.s16 	%p1387, %rs461, 0;
	mov.pred 	%p3678, -1;
	@%p1387 bra 	$L__BB0_547;
$L__BB0_546:
	mov.pred 	%p3678, %p3654;
$L__BB0_547:
	setp.eq.s16 	%p1388, %rs80, 0;
	@%p1388 bra 	$L__BB0_549;
	ld.shared.u8 	%rs462, [%r9+400];
	setp.ne.s16 	%p1390, %rs462, 0;
	mov.pred 	%p3679, -1;
	@%p1390 bra 	$L__BB0_550;
$L__BB0_549:
	mov.pred 	%p3679, %p3655;
$L__BB0_550:
	setp.eq.s16 	%p1391, %rs80, 0;
	@%p1391 bra 	$L__BB0_552;
	ld.shared.u8 	%rs463, [%r9+416];
	setp.ne.s16 	%p1393, %rs463, 0;
	mov.pred 	%p3680, -1;
	@%p1393 bra 	$L__BB0_553;
$L__BB0_552:
	mov.pred 	%p3680, %p3656;
$L__BB0_553:
	setp.eq.s16 	%p1394, %rs80, 0;
	@%p1394 bra 	$L__BB0_555;
	ld.shared.u8 	%rs464, [%r9+432];
	setp.ne.s16 	%p1396, %rs464, 0;
	mov.pred 	%p3681, -1;
	@%p1396 bra 	$L__BB0_556;
$L__BB0_555:
	mov.pred 	%p3681, %p3657;
$L__BB0_556:
	ld.shared.u8 	%rs81, [%r8+1030];
	setp.eq.s16 	%p1397, %rs81, 0;
	@%p1397 bra 	$L__BB0_558;
	ld.shared.u8 	%rs465, [%r9+384];
	setp.ne.s16 	%p1399, %rs465, 0;
	mov.pred 	%p3682, -1;
	@%p1399 bra 	$L__BB0_559;
$L__BB0_558:
	mov.pred 	%p3682, %p3658;
$L__BB0_559:
	setp.eq.s16 	%p1400, %rs81, 0;
	@%p1400 bra 	$L__BB0_561;
	ld.shared.u8 	%rs466, [%r9+400];
	setp.ne.s16 	%p1402, %rs466, 0;
	mov.pred 	%p3683, -1;
	@%p1402 bra 	$L__BB0_562;
$L__BB0_561:
	mov.pred 	%p3683, %p3659;
$L__BB0_562:
	setp.eq.s16 	%p1403, %rs81, 0;
	@%p1403 bra 	$L__BB0_564;
	ld.shared.u8 	%rs467, [%r9+416];
	setp.ne.s16 	%p1405, %rs467, 0;
	mov.pred 	%p3684, -1;
	@%p1405 bra 	$L__BB0_565;
$L__BB0_564:
	mov.pred 	%p3684, %p3660;
$L__BB0_565:
	setp.eq.s16 	%p1406, %rs81, 0;
	@%p1406 bra 	$L__BB0_567;
	ld.shared.u8 	%rs468, [%r9+432];
	setp.ne.s16 	%p1408, %rs468, 0;
	mov.pred 	%p3685, -1;
	@%p1408 bra 	$L__BB0_568;
$L__BB0_567:
	mov.pred 	%p3685, %p3661;
$L__BB0_568:
	ld.shared.u8 	%rs82, [%r8+1542];
	setp.eq.s16 	%p1409, %rs82, 0;
	@%p1409 bra 	$L__BB0_570;
	ld.shared.u8 	%rs469, [%r9+384];
	setp.ne.s16 	%p1411, %rs469, 0;
	mov.pred 	%p3686, -1;
	@%p1411 bra 	$L__BB0_571;
$L__BB0_570:
	mov.pred 	%p3686, %p3662;
$L__BB0_571:
	setp.eq.s16 	%p1412, %rs82, 0;
	@%p1412 bra 	$L__BB0_573;
	ld.shared.u8 	%rs470, [%r9+400];
	setp.ne.s16 	%p1414, %rs470, 0;
	mov.pred 	%p3687, -1;
	@%p1414 bra 	$L__BB0_574;
$L__BB0_573:
	mov.pred 	%p3687, %p3663;
$L__BB0_574:
	setp.eq.s16 	%p1415, %rs82, 0;
	@%p1415 bra 	$L__BB0_576;
	ld.shared.u8 	%rs471, [%r9+416];
	setp.ne.s16 	%p1417, %rs471, 0;
	mov.pred 	%p3688, -1;
	@%p1417 bra 	$L__BB0_577;
$L__BB0_576:
	mov.pred 	%p3688, %p3664;
$L__BB0_577:
	setp.eq.s16 	%p1418, %rs82, 0;
	@%p1418 bra 	$L__BB0_579;
	ld.shared.u8 	%rs472, [%r9+432];
	setp.ne.s16 	%p1420, %rs472, 0;
	mov.pred 	%p3689, -1;
	@%p1420 bra 	$L__BB0_580;
$L__BB0_579:
	mov.pred 	%p3689, %p3665;
$L__BB0_580:
	ld.shared.u8 	%rs83, [%r8+2054];
	setp.eq.s16 	%p1421, %rs83, 0;
	@%p1421 bra 	$L__BB0_582;
	ld.shared.u8 	%rs473, [%r9+384];
	setp.ne.s16 	%p1423, %rs473, 0;
	mov.pred 	%p3690, -1;
	@%p1423 bra 	$L__BB0_583;
$L__BB0_582:
	mov.pred 	%p3690, %p3666;
$L__BB0_583:
	setp.eq.s16 	%p1424, %rs83, 0;
	@%p1424 bra 	$L__BB0_585;
	ld.shared.u8 	%rs474, [%r9+400];
	setp.ne.s16 	%p1426, %rs474, 0;
	mov.pred 	%p3691, -1;
	@%p1426 bra 	$L__BB0_586;
$L__BB0_585:
	mov.pred 	%p3691, %p3667;
$L__BB0_586:
	setp.eq.s16 	%p1427, %rs83, 0;
	@%p1427 bra 	$L__BB0_588;
	ld.shared.u8 	%rs475, [%r9+416];
	setp.ne.s16 	%p1429, %rs475, 0;
	mov.pred 	%p3692, -1;
	@%p1429 bra 	$L__BB0_589;
$L__BB0_588:
	mov.pred 	%p3692, %p3668;
$L__BB0_589:
	setp.eq.s16 	%p1430, %rs83, 0;
	@%p1430 bra 	$L__BB0_591;
	ld.shared.u8 	%rs476, [%r9+432];
	setp.ne.s16 	%p1432, %rs476, 0;
	mov.pred 	%p3693, -1;
	@%p1432 bra 	$L__BB0_592;
$L__BB0_591:
	mov.pred 	%p3693, %p3669;
$L__BB0_592:
	ld.shared.u8 	%rs84, [%r8+2566];
	setp.eq.s16 	%p1433, %rs84, 0;
	@%p1433 bra 	$L__BB0_594;
	ld.shared.u8 	%rs477, [%r9+384];
	setp.ne.s16 	%p1435, %rs477, 0;
	mov.pred 	%p3694, -1;
	@%p1435 bra 	$L__BB0_595;
$L__BB0_594:
	mov.pred 	%p3694, %p3670;
$L__BB0_595:
	setp.eq.s16 	%p1436, %rs84, 0;
	@%p1436 bra 	$L__BB0_597;
	ld.shared.u8 	%rs478, [%r9+400];
	setp.ne.s16 	%p1438, %rs478, 0;
	mov.pred 	%p3695, -1;
	@%p1438 bra 	$L__BB0_598;
$L__BB0_597:
	mov.pred 	%p3695, %p3671;
$L__BB0_598:
	setp.eq.s16 	%p1439, %rs84, 0;
	@%p1439 bra 	$L__BB0_600;
	ld.shared.u8 	%rs479, [%r9+416];
	setp.ne.s16 	%p1441, %rs479, 0;
	mov.pred 	%p3696, -1;
	@%p1441 bra 	$L__BB0_601;
$L__BB0_600:
	mov.pred 	%p3696, %p3672;
$L__BB0_601:
	setp.eq.s16 	%p1442, %rs84, 0;
	@%p1442 bra 	$L__BB0_603;
	ld.shared.u8 	%rs480, [%r9+432];
	setp.ne.s16 	%p1444, %rs480, 0;
	mov.pred 	%p3697, -1;
	@%p1444 bra 	$L__BB0_604;
$L__BB0_603:
	mov.pred 	%p3697, %p3673;
$L__BB0_604:
	ld.shared.u8 	%rs85, [%r8+7];
	setp.eq.s16 	%p1445, %rs85, 0;
	@%p1445 bra 	$L__BB0_606;
	ld.shared.u8 	%rs481, [%r9+448];
	setp.ne.s16 	%p1447, %rs481, 0;
	mov.pred 	%p3698, -1;
	@%p1447 bra 	$L__BB0_607;
$L__BB0_606:
	mov.pred 	%p3698, %p3674;
$L__BB0_607:
	setp.eq.s16 	%p1448, %rs85, 0;
	@%p1448 bra 	$L__BB0_609;
	ld.shared.u8 	%rs482, [%r9+464];
	setp.ne.s16 	%p1450, %rs482, 0;
	mov.pred 	%p3699, -1;
	@%p1450 bra 	$L__BB0_610;
$L__BB0_609:
	mov.pred 	%p3699, %p3675;
$L__BB0_610:
	setp.eq.s16 	%p1451, %rs85, 0;
	@%p1451 bra 	$L__BB0_612;
	ld.shared.u8 	%rs483, [%r9+480];
	setp.ne.s16 	%p1453, %rs483, 0;
	mov.pred 	%p3700, -1;
	@%p1453 bra 	$L__BB0_613;
$L__BB0_612:
	mov.pred 	%p3700, %p3676;
$L__BB0_613:
	setp.eq.s16 	%p1454, %rs85, 0;
	@%p1454 bra 	$L__BB0_615;
	ld.shared.u8 	%rs484, [%r9+496];
	setp.ne.s16 	%p1456, %rs484, 0;
	mov.pred 	%p3701, -1;
	@%p1456 bra 	$L__BB0_616;
$L__BB0_615:
	mov.pred 	%p3701, %p3677;
$L__BB0_616:
	ld.shared.u8 	%rs86, [%r8+519];
	setp.eq.s16 	%p1457, %rs86, 0;
	@%p1457 bra 	$L__BB0_618;
	ld.shared.u8 	%rs485, [%r9+448];
	setp.ne.s16 	%p1459, %rs485, 0;
	mov.pred 	%p3702, -1;
	@%p1459 bra 	$L__BB0_619;
$L__BB0_618:
	mov.pred 	%p3702, %p3678;
$L__BB0_619:
	setp.eq.s16 	%p1460, %rs86, 0;
	@%p1460 bra 	$L__BB0_621;
	ld.shared.u8 	%rs486, [%r9+464];
	setp.ne.s16 	%p1462, %rs486, 0;
	mov.pred 	%p3703, -1;
	@%p1462 bra 	$L__BB0_622;
$L__BB0_621:
	mov.pred 	%p3703, %p3679;
$L__BB0_622:
	setp.eq.s16 	%p1463, %rs86, 0;
	@%p1463 bra 	$L__BB0_624;
	ld.shared.u8 	%rs487, [%r9+480];
	setp.ne.s16 	%p1465, %rs487, 0;
	mov.pred 	%p3704, -1;
	@%p1465 bra 	$L__BB0_625;
$L__BB0_624:
	mov.pred 	%p3704, %p3680;
$L__BB0_625:
	setp.eq.s16 	%p1466, %rs86, 0;
	@%p1466 bra 	$L__BB0_627;
	ld.shared.u8 	%rs488, [%r9+496];
	setp.ne.s16 	%p1468, %rs488, 0;
	mov.pred 	%p3705, -1;
	@%p1468 bra 	$L__BB0_628;
$L__BB0_627:
	mov.pred 	%p3705, %p3681;
$L__BB0_628:
	ld.shared.u8 	%rs87, [%r8+1031];
	setp.eq.s16 	%p1469, %rs87, 0;
	@%p1469 bra 	$L__BB0_630;
	ld.shared.u8 	%rs489, [%r9+448];
	setp.ne.s16 	%p1471, %rs489, 0;
	mov.pred 	%p3706, -1;
	@%p1471 bra 	$L__BB0_631;
$L__BB0_630:
	mov.pred 	%p3706, %p3682;
$L__BB0_631:
	setp.eq.s16 	%p1472, %rs87, 0;
	@%p1472 bra 	$L__BB0_633;
	ld.shared.u8 	%rs490, [%r9+464];
	setp.ne.s16 	%p1474, %rs490, 0;
	mov.pred 	%p3707, -1;
	@%p1474 bra 	$L__BB0_634;
$L__BB0_633:
	mov.pred 	%p3707, %p3683;
$L__BB0_634:
	setp.eq.s16 	%p1475, %rs87, 0;
	@%p1475 bra 	$L__BB0_636;
	ld.shared.u8 	%rs491, [%r9+480];
	setp.ne.s16 	%p1477, %rs491, 0;
	mov.pred 	%p3708, -1;
	@%p1477 bra 	$L__BB0_637;
$L__BB0_636:
	mov.pred 	%p3708, %p3684;
$L__BB0_637:
	setp.eq.s16 	%p1478, %rs87, 0;
	@%p1478 bra 	$L__BB0_639;
	ld.shared.u8 	%rs492, [%r9+496];
	setp.ne.s16 	%p1480, %rs492, 0;
	mov.pred 	%p3709, -1;
	@%p1480 bra 	$L__BB0_640;
$L__BB0_639:
	mov.pred 	%p3709, %p3685;
$L__BB0_640:
	ld.shared.u8 	%rs88, [%r8+1543];
	setp.eq.s16 	%p1481, %rs88, 0;
	@%p1481 bra 	$L__BB0_642;
	ld.shared.u8 	%rs493, [%r9+448];
	setp.ne.s16 	%p1483, %rs493, 0;
	mov.pred 	%p3710, -1;
	@%p1483 bra 	$L__BB0_643;
$L__BB0_642:
	mov.pred 	%p3710, %p3686;
$L__BB0_643:
	setp.eq.s16 	%p1484, %rs88, 0;
	@%p1484 bra 	$L__BB0_645;
	ld.shared.u8 	%rs494, [%r9+464];
	setp.ne.s16 	%p1486, %rs494, 0;
	mov.pred 	%p3711, -1;
	@%p1486 bra 	$L__BB0_646;
$L__BB0_645:
	mov.pred 	%p3711, %p3687;
$L__BB0_646:
	setp.eq.s16 	%p1487, %rs88, 0;
	@%p1487 bra 	$L__BB0_648;
	ld.shared.u8 	%rs495, [%r9+480];
	setp.ne.s16 	%p1489, %rs495, 0;
	mov.pred 	%p3712, -1;
	@%p1489 bra 	$L__BB0_649;
$L__BB0_648:
	mov.pred 	%p3712, %p3688;
$L__BB0_649:
	setp.eq.s16 	%p1490, %rs88, 0;
	@%p1490 bra 	$L__BB0_651;
	ld.shared.u8 	%rs496, [%r9+496];
	setp.ne.s16 	%p1492, %rs496, 0;
	mov.pred 	%p3713, -1;
	@%p1492 bra 	$L__BB0_652;
$L__BB0_651:
	mov.pred 	%p3713, %p3689;
$L__BB0_652:
	ld.shared.u8 	%rs89, [%r8+2055];
	setp.eq.s16 	%p1493, %rs89, 0;
	@%p1493 bra 	$L__BB0_654;
	ld.shared.u8 	%rs497, [%r9+448];
	setp.ne.s16 	%p1495, %rs497, 0;
	mov.pred 	%p3714, -1;
	@%p1495 bra 	$L__BB0_655;
$L__BB0_654:
	mov.pred 	%p3714, %p3690;
$L__BB0_655:
	setp.eq.s16 	%p1496, %rs89, 0;
	@%p1496 bra 	$L__BB0_657;
	ld.shared.u8 	%rs498, [%r9+464];
	setp.ne.s16 	%p1498, %rs498, 0;
	mov.pred 	%p3715, -1;
	@%p1498 bra 	$L__BB0_658;
$L__BB0_657:
	mov.pred 	%p3715, %p3691;
$L__BB0_658:
	setp.eq.s16 	%p1499, %rs89, 0;
	@%p1499 bra 	$L__BB0_660;
	ld.shared.u8 	%rs499, [%r9+480];
	setp.ne.s16 	%p1501, %rs499, 0;
	mov.pred 	%p3716, -1;
	@%p1501 bra 	$L__BB0_661;
$L__BB0_660:
	mov.pred 	%p3716, %p3692;
$L__BB0_661:
	setp.eq.s16 	%p1502, %rs89, 0;
	@%p1502 bra 	$L__BB0_663;
	ld.shared.u8 	%rs500, [%r9+496];
	setp.ne.s16 	%p1504, %rs500, 0;
	mov.pred 	%p3717, -1;
	@%p1504 bra 	$L__BB0_664;
$L__BB0_663:
	mov.pred 	%p3717, %p3693;
$L__BB0_664:
	ld.shared.u8 	%rs90, [%r8+2567];
	setp.eq.s16 	%p1505, %rs90, 0;
	@%p1505 bra 	$L__BB0_666;
	ld.shared.u8 	%rs501, [%r9+448];
	setp.ne.s16 	%p1507, %rs501, 0;
	mov.pred 	%p3718, -1;
	@%p1507 bra 	$L__BB0_667;
$L__BB0_666:
	mov.pred 	%p3718, %p3694;
$L__BB0_667:
	setp.eq.s16 	%p1508, %rs90, 0;
	@%p1508 bra 	$L__BB0_669;
	ld.shared.u8 	%rs502, [%r9+464];
	setp.ne.s16 	%p1510, %rs502, 0;
	mov.pred 	%p3719, -1;
	@%p1510 bra 	$L__BB0_670;
$L__BB0_669:
	mov.pred 	%p3719, %p3695;
$L__BB0_670:
	setp.eq.s16 	%p1511, %rs90, 0;
	@%p1511 bra 	$L__BB0_672;
	ld.shared.u8 	%rs503, [%r9+480];
	setp.ne.s16 	%p1513, %rs503, 0;
	mov.pred 	%p3720, -1;
	@%p1513 bra 	$L__BB0_673;
$L__BB0_672:
	mov.pred 	%p3720, %p3696;
$L__BB0_673:
	setp.eq.s16 	%p1514, %rs90, 0;
	@%p1514 bra 	$L__BB0_675;
	ld.shared.u8 	%rs504, [%r9+496];
	setp.ne.s16 	%p1516, %rs504, 0;
	mov.pred 	%p3721, -1;
	@%p1516 bra 	$L__BB0_676;
$L__BB0_675:
	mov.pred 	%p3721, %p3697;
$L__BB0_676:
	ld.shared.u8 	%rs91, [%r8+8];
	setp.eq.s16 	%p1517, %rs91, 0;
	@%p1517 bra 	$L__BB0_678;
	ld.shared.u8 	%rs505, [%r9+512];
	setp.ne.s16 	%p1519, %rs505, 0;
	mov.pred 	%p3722, -1;
	@%p1519 bra 	$L__BB0_679;
$L__BB0_678:
	mov.pred 	%p3722, %p3698;
$L__BB0_679:
	setp.eq.s16 	%p1520, %rs91, 0;
	@%p1520 bra 	$L__BB0_681;
	ld.shared.u8 	%rs506, [%r9+528];
	setp.ne.s16 	%p1522, %rs506, 0;
	mov.pred 	%p3723, -1;
	@%p1522 bra 	$L__BB0_682;
$L__BB0_681:
	mov.pred 	%p3723, %p3699;
$L__BB0_682:
	setp.eq.s16 	%p1523, %rs91, 0;
	@%p1523 bra 	$L__BB0_684;
	ld.shared.u8 	%rs507, [%r9+544];
	setp.ne.s16 	%p1525, %rs507, 0;
	mov.pred 	%p3724, -1;
	@%p1525 bra 	$L__BB0_685;
$L__BB0_684:
	mov.pred 	%p3724, %p3700;
$L__BB0_685:
	setp.eq.s16 	%p1526, %rs91, 0;
	@%p1526 bra 	$L__BB0_687;
	ld.shared.u8 	%rs508, [%r9+560];
	setp.ne.s16 	%p1528, %rs508, 0;
	mov.pred 	%p3725, -1;
	@%p1528 bra 	$L__BB0_688;
$L__BB0_687:
	mov.pred 	%p3725, %p3701;
$L__BB0_688:
	ld.shared.u8 	%rs92, [%r8+520];
	setp.eq.s16 	%p1529, %rs92, 0;
	@%p1529 bra 	$L__BB0_690;
	ld.shared.u8 	%rs509, [%r9+512];
	setp.ne.s16 	%p1531, %rs509, 0;
	mov.pred 	%p3726, -1;
	@%p1531 bra 	$L__BB0_691;
$L__BB0_690:
	mov.pred 	%p3726, %p3702;
$L__BB0_691:
	setp.eq.s16 	%p1532, %rs92, 0;
	@%p1532 bra 	$L__BB0_693;
	ld.shared.u8 	%rs510, [%r9+528];
	setp.ne.s16 	%p1534, %rs510, 0;
	mov.pred 	%p3727, -1;
	@%p1534 bra 	$L__BB0_694;
$L__BB0_693:
	mov.pred 	%p3727, %p3703;
$L__BB0_694:
	setp.eq.s16 	%p1535, %rs92, 0;
	@%p1535 bra 	$L__BB0_696;
	ld.shared.u8 	%rs511, [%r9+544];
	setp.ne.s16 	%p1537, %rs511, 0;
	mov.pred 	%p3728, -1;
	@%p1537 bra 	$L__BB0_697;
$L__BB0_696:
	mov.pred 	%p3728, %p3704;
$L__BB0_697:
	setp.eq.s16 	%p1538, %rs92, 0;
	@%p1538 bra 	$L__BB0_699;
	ld.shared.u8 	%rs512, [%r9+560];
	setp.ne.s16 	%p1540, %rs512, 0;
	mov.pred 	%p3729, -1;
	@%p1540 bra 	$L__BB0_700;
$L__BB0_699:
	mov.pred 	%p3729, %p3705;
$L__BB0_700:
	ld.shared.u8 	%rs93, [%r8+1032];
	setp.eq.s16 	%p1541, %rs93, 0;
	@%p1541 bra 	$L__BB0_702;
	ld.shared.u8 	%rs513, [%r9+512];
	setp.ne.s16 	%p1543, %rs513, 0;
	mov.pred 	%p3730, -1;
	@%p1543 bra 	$L__BB0_703;
$L__BB0_702:
	mov.pred 	%p3730, %p3706;
$L__BB0_703:
	setp.eq.s16 	%p1544, %rs93, 0;
	@%p1544 bra 	$L__BB0_705;
	ld.shared.u8 	%rs514, [%r9+528];
	setp.ne.s16 	%p1546, %rs514, 0;
	mov.pred 	%p3731, -1;
	@%p1546 bra 	$L__BB0_706;
$L__BB0_705:
	mov.pred 	%p3731, %p3707;
$L__BB0_706:
	setp.eq.s16 	%p1547, %rs93, 0;
	@%p1547 bra 	$L__BB0_708;
	ld.shared.u8 	%rs515, [%r9+544];
	setp.ne.s16 	%p1549, %rs515, 0;
	mov.pred 	%p3732, -1;
	@%p1549 bra 	$L__BB0_709;
$L__BB0_708:
	mov.pred 	%p3732, %p3708;
$L__BB0_709:
	setp.eq.s16 	%p1550, %rs93, 0;
	@%p1550 bra 	$L__BB0_711;
	ld.shared.u8 	%rs516, [%r9+560];
	setp.ne.s16 	%p1552, %rs516, 0;
	mov.pred 	%p3733, -1;
	@%p1552 bra 	$L__BB0_712;
$L__BB0_711:
	mov.pred 	%p3733, %p3709;
$L__BB0_712:
	ld.shared.u8 	%rs94, [%r8+1544];
	setp.eq.s16 	%p1553, %rs94, 0;
	@%p1553 bra 	$L__BB0_714;
	ld.shared.u8 	%rs517, [%r9+512];
	setp.ne.s16 	%p1555, %rs517, 0;
	mov.pred 	%p3734, -1;
	@%p1555 bra 	$L__BB0_715;
$L__BB0_714:
	mov.pred 	%p3734, %p3710;
$L__BB0_715:
	setp.eq.s16 	%p1556, %rs94, 0;
	@%p1556 bra 	$L__BB0_717;
	ld.shared.u8 	%rs518, [%r9+528];
	setp.ne.s16 	%p1558, %rs518, 0;
	mov.pred 	%p3735, -1;
	@%p1558 bra 	$L__BB0_718;
$L__BB0_717:
	mov.pred 	%p3735, %p3711;
$L__BB0_718:
	setp.eq.s16 	%p1559, %rs94, 0;
	@%p1559 bra 	$L__BB0_720;
	ld.shared.u8 	%rs519, [%r9+544];
	setp.ne.s16 	%p1561, %rs519, 0;
	mov.pred 	%p3736, -1;
	@%p1561 bra 	$L__BB0_721;
$L__BB0_720:
	mov.pred 	%p3736, %p3712;
$L__BB0_721:
	setp.eq.s16 	%p1562, %rs94, 0;
	@%p1562 bra 	$L__BB0_723;
	ld.shared.u8 	%rs520, [%r9+560];
	setp.ne.s16 	%p1564, %rs520, 0;
	mov.pred 	%p3737, -1;
	@%p1564 bra 	$L__BB0_724;
$L__BB0_723:
	mov.pred 	%p3737, %p3713;
$L__BB0_724:
	ld.shared.u8 	%rs95, [%r8+2056];
	setp.eq.s16 	%p1565, %rs95, 0;
	@%p1565 bra 	$L__BB0_726;
	ld.shared.u8 	%rs521, [%r9+512];
	setp.ne.s16 	%p1567, %rs521, 0;
	mov.pred 	%p3738, -1;
	@%p1567 bra 	$L__BB0_727;
$L__BB0_726:
	mov.pred 	%p3738, %p3714;
$L__BB0_727:
	setp.eq.s16 	%p1568, %rs95, 0;
	@%p1568 bra 	$L__BB0_729;
	ld.shared.u8 	%rs522, [%r9+528];
	setp.ne.s16 	%p1570, %rs522, 0;
	mov.pred 	%p3739, -1;
	@%p1570 bra 	$L__BB0_730;
$L__BB0_729:
	mov.pred 	%p3739, %p3715;
$L__BB0_730:
	setp.eq.s16 	%p1571, %rs95, 0;
	@%p1571 bra 	$L__BB0_732;
	ld.shared.u8 	%rs523, [%r9+544];
	setp.ne.s16 	%p1573, %rs523, 0;
	mov.pred 	%p3740, -1;
	@%p1573 bra 	$L__BB0_733;
$L__BB0_732:
	mov.pred 	%p3740, %p3716;
$L__BB0_733:
	setp.eq.s16 	%p1574, %rs95, 0;
	@%p1574 bra 	$L__BB0_735;
	ld.shared.u8 	%rs524, [%r9+560];
	setp.ne.s16 	%p1576, %rs524, 0;
	mov.pred 	%p3741, -1;
	@%p1576 bra 	$L__BB0_736;
$L__BB0_735:
	mov.pred 	%p3741, %p3717;
$L__BB0_736:
	ld.shared.u8 	%rs96, [%r8+2568];
	setp.eq.s16 	%p1577, %rs96, 0;
	@%p1577 bra 	$L__BB0_738;
	ld.shared.u8 	%rs525, [%r9+512];
	setp.ne.s16 	%p1579, %rs525, 0;
	mov.pred 	%p3742, -1;
	@%p1579 bra 	$L__BB0_739;
$L__BB0_738:
	mov.pred 	%p3742, %p3718;
$L__BB0_739:
	setp.eq.s16 	%p1580, %rs96, 0;
	@%p1580 bra 	$L__BB0_741;
	ld.shared.u8 	%rs526, [%r9+528];
	setp.ne.s16 	%p1582, %rs526, 0;
	mov.pred 	%p3743, -1;
	@%p1582 bra 	$L__BB0_742;
$L__BB0_741:
	mov.pred 	%p3743, %p3719;
$L__BB0_742:
	setp.eq.s16 	%p1583, %rs96, 0;
	@%p1583 bra 	$L__BB0_744;
	ld.shared.u8 	%rs527, [%r9+544];
	setp.ne.s16 	%p1585, %rs527, 0;
	mov.pred 	%p3744, -1;
	@%p1585 bra 	$L__BB0_745;
$L__BB0_744:
	mov.pred 	%p3744, %p3720;
$L__BB0_745:
	setp.eq.s16 	%p1586, %rs96, 0;
	@%p1586 bra 	$L__BB0_747;
	ld.shared.u8 	%rs528, [%r9+560];
	setp.ne.s16 	%p1588, %rs528, 0;
	mov.pred 	%p3745, -1;
	@%p1588 bra 	$L__BB0_748;
$L__BB0_747:
	mov.pred 	%p3745, %p3721;
$L__BB0_748:
	ld.shared.u8 	%rs97, [%r8+9];
	setp.eq.s16 	%p1589, %rs97, 0;
	@%p1589 bra 	$L__BB0_750;
	ld.shared.u8 	%rs529, [%r9+576];
	setp.ne.s16 	%p1591, %rs529, 0;
	mov.pred 	%p3746, -1;
	@%p1591 bra 	$L__BB0_751;
$L__BB0_750:
	mov.pred 	%p3746, %p3722;
$L__BB0_751:
	setp.eq.s16 	%p1592, %rs97, 0;
	@%p1592 bra 	$L__BB0_753;
	ld.shared.u8 	%rs530, [%r9+592];
	setp.ne.s16 	%p1594, %rs530, 0;
	mov.pred 	%p3747, -1;
	@%p1594 bra 	$L__BB0_754;
$L__BB0_753:
	mov.pred 	%p3747, %p3723;
$L__BB0_754:
	setp.eq.s16 	%p1595, %rs97, 0;
	@%p1595 bra 	$L__BB0_756;
	ld.shared.u8 	%rs531, [%r9+608];
	setp.ne.s16 	%p1597, %rs531, 0;
	mov.pred 	%p3748, -1;
	@%p1597 bra 	$L__BB0_757;
$L__BB0_756:
	mov.pred 	%p3748, %p3724;
$L__BB0_757:
	setp.eq.s16 	%p1598, %rs97, 0;
	@%p1598 bra 	$L__BB0_759;
	ld.shared.u8 	%rs532, [%r9+624];
	setp.ne.s16 	%p1600, %rs532, 0;
	mov.pred 	%p3749, -1;
	@%p1600 bra 	$L__BB0_760;
$L__BB0_759:
	mov.pred 	%p3749, %p3725;
$L__BB0_760:
	ld.shared.u8 	%rs98, [%r8+521];
	setp.eq.s16 	%p1601, %rs98, 0;
	@%p1601 bra 	$L__BB0_762;
	ld.shared.u8 	%rs533, [%r9+576];
	setp.ne.s16 	%p1603, %rs533, 0;
	mov.pred 	%p3750, -1;
	@%p1603 bra 	$L__BB0_763;
$L__BB0_762:
	mov.pred 	%p3750, %p3726;
$L__BB0_763:
	setp.eq.s16 	%p1604, %rs98, 0;
	@%p1604 bra 	$L__BB0_765;
	ld.shared.u8 	%rs534, [%r9+592];
	setp.ne.s16 	%p1606, %rs534, 0;
	mov.pred 	%p3751, -1;
	@%p1606 bra 	$L__BB0_766;
$L__BB0_765:
	mov.pred 	%p3751, %p3727;
$L__BB0_766:
	setp.eq.s16 	%p1607, %rs98, 0;
	@%p1607 bra 	$L__BB0_768;
	ld.shared.u8 	%rs535, [%r9+608];
	setp.ne.s16 	%p1609, %rs535, 0;
	mov.pred 	%p3752, -1;
	@%p1609 bra 	$L__BB0_769;
$L__BB0_768:
	mov.pred 	%p3752, %p3728;
$L__BB0_769:
	setp.eq.s16 	%p1610, %rs98, 0;
	@%p1610 bra 	$L__BB0_771;
	ld.shared.u8 	%rs536, [%r9+624];
	setp.ne.s16 	%p1612, %rs536, 0;
	mov.pred 	%p3753, -1;
	@%p1612 bra 	$L__BB0_772;
$L__BB0_771:
	mov.pred 	%p3753, %p3729;
$L__BB0_772:
	ld.shared.u8 	%rs99, [%r8+1033];
	setp.eq.s16 	%p1613, %rs99, 0;
	@%p1613 bra 	$L__BB0_774;
	ld.shared.u8 	%rs537, [%r9+576];
	setp.ne.s16 	%p1615, %rs537, 0;
	mov.pred 	%p3754, -1;
	@%p1615 bra 	$L__BB0_775;
$L__BB0_774:
	mov.pred 	%p3754, %p3730;
$L__BB0_775:
	setp.eq.s16 	%p1616, %rs99, 0;
	@%p1616 bra 	$L__BB0_777;
	ld.shared.u8 	%rs538, [%r9+592];
	setp.ne.s16 	%p1618, %rs538, 0;
	mov.pred 	%p3755, -1;
	@%p1618 bra 	$L__BB0_778;
$L__BB0_777:
	mov.pred 	%p3755, %p3731;
$L__BB0_778:
	setp.eq.s16 	%p1619, %rs99, 0;
	@%p1619 bra 	$L__BB0_780;
	ld.shared.u8 	%rs539, [%r9+608];
	setp.ne.s16 	%p1621, %rs539, 0;
	mov.pred 	%p3756, -1;
	@%p1621 bra 	$L__BB0_781;
$L__BB0_780:
	mov.pred 	%p3756, %p3732;
$L__BB0_781:
	setp.eq.s16 	%p1622, %rs99, 0;
	@%p1622 bra 	$L__BB0_783;
	ld.shared.u8 	%rs540, [%r9+624];
	setp.ne.s16 	%p1624, %rs540, 0;
	mov.pred 	%p3757, -1;
	@%p1624 bra 	$L__BB0_784;
$L__BB0_783:
	mov.pred 	%p3757, %p3733;
$L__BB0_784:
	ld.shared.u8 	%rs100, [%r8+1545];
	setp.eq.s16 	%p1625, %rs100, 0;
	@%p1625 bra 	$L__BB0_786;
	ld.shared.u8 	%rs541, [%r9+576];
	setp.ne.s16 	%p1627, %rs541, 0;
	mov.pred 	%p3758, -1;
	@%p1627 bra 	$L__BB0_787;
$L__BB0_786:
	mov.pred 	%p3758, %p3734;
$L__BB0_787:
	setp.eq.s16 	%p1628, %rs100, 0;
	@%p1628 bra 	$L__BB0_789;
	ld.shared.u8 	%rs542, [%r9+592];
	setp.ne.s16 	%p1630, %rs542, 0;
	mov.pred 	%p3759, -1;
	@%p1630 bra 	$L__BB0_790;
$L__BB0_789:
	mov.pred 	%p3759, %p3735;
$L__BB0_790:
	setp.eq.s16 	%p1631, %rs100, 0;
	@%p1631 bra 	$L__BB0_792;
	ld.shared.u8 	%rs543, [%r9+608];
	setp.ne.s16 	%p1633, %rs543, 0;
	mov.pred 	%p3760, -1;
	@%p1633 bra 	$L__BB0_793;
$L__BB0_792:
	mov.pred 	%p3760, %p3736;
$L__BB0_793:
	setp.eq.s16 	%p1634, %rs100, 0;
	@%p1634 bra 	$L__BB0_795;
	ld.shared.u8 	%rs544, [%r9+624];
	setp.ne.s16 	%p1636, %rs544, 0;
	mov.pred 	%p3761, -1;
	@%p1636 bra 	$L__BB0_796;
$L__BB0_795:
	mov.pred 	%p3761, %p3737;
$L__BB0_796:
	ld.shared.u8 	%rs101, [%r8+2057];
	setp.eq.s16 	%p1637, %rs101, 0;
	@%p1637 bra 	$L__BB0_798;
	ld.shared.u8 	%rs545, [%r9+576];
	setp.ne.s16 	%p1639, %rs545, 0;
	mov.pred 	%p3762, -1;
	@%p1639 bra 	$L__BB0_799;
$L__BB0_798:
	mov.pred 	%p3762, %p3738;
$L__BB0_799:
	setp.eq.s16 	%p1640, %rs101, 0;
	@%p1640 bra 	$L__BB0_801;
	ld.shared.u8 	%rs546, [%r9+592];
	setp.ne.s16 	%p1642, %rs546, 0;
	mov.pred 	%p3763, -1;
	@%p1642 bra 	$L__BB0_802;
$L__BB0_801:
	mov.pred 	%p3763, %p3739;
$L__BB0_802:
	setp.eq.s16 	%p1643, %rs101, 0;
	@%p1643 bra 	$L__BB0_804;
	ld.shared.u8 	%rs547, [%r9+608];
	setp.ne.s16 	%p1645, %rs547, 0;
	mov.pred 	%p3764, -1;
	@%p1645 bra 	$L__BB0_805;
$L__BB0_804:
	mov.pred 	%p3764, %p3740;
$L__BB0_805:
	setp.eq.s16 	%p1646, %rs101, 0;
	@%p1646 bra 	$L__BB0_807;
	ld.shared.u8 	%rs548, [%r9+624];
	setp.ne.s16 	%p1648, %rs548, 0;
	mov.pred 	%p3765, -1;
	@%p1648 bra 	$L__BB0_808;
$L__BB0_807:
	mov.pred 	%p3765, %p3741;
$L__BB0_808:
	ld.shared.u8 	%rs102, [%r8+2569];
	setp.eq.s16 	%p1649, %rs102, 0;
	@%p1649 bra 	$L__BB0_810;
	ld.shared.u8 	%rs549, [%r9+576];
	setp.ne.s16 	%p1651, %rs549, 0;
	mov.pred 	%p3766, -1;
	@%p1651 bra 	$L__BB0_811;
$L__BB0_810:
	mov.pred 	%p3766, %p3742;
$L__BB0_811:
	setp.eq.s16 	%p1652, %rs102, 0;
	@%p1652 bra 	$L__BB0_813;
	ld.shared.u8 	%rs550, [%r9+592];
	setp.ne.s16 	%p1654, %rs550, 0;
	mov.pred 	%p3767, -1;
	@%p1654 bra 	$L__BB0_814;
$L__BB0_813:
	mov.pred 	%p3767, %p3743;
$L__BB0_814:
	setp.eq.s16 	%p1655, %rs102, 0;
	@%p1655 bra 	$L__BB0_816;
	ld.shared.u8 	%rs551, [%r9+608];
	setp.ne.s16 	%p1657, %rs551, 0;
	mov.pred 	%p3768, -1;
	@%p1657 bra 	$L__BB0_817;
$L__BB0_816:
	mov.pred 	%p3768, %p3744;
$L__BB0_817:
	setp.eq.s16 	%p1658, %rs102, 0;
	@%p1658 bra 	$L__BB0_819;
	ld.shared.u8 	%rs552, [%r9+624];
	setp.ne.s16 	%p1660, %rs552, 0;
	mov.pred 	%p3769, -1;
	@%p1660 bra 	$L__BB0_820;
$L__BB0_819:
	mov.pred 	%p3769, %p3745;
$L__BB0_820:
	ld.shared.u8 	%rs103, [%r8+10];
	setp.eq.s16 	%p1661, %rs103, 0;
	@%p1661 bra 	$L__BB0_822;
	ld.shared.u8 	%rs553, [%r9+640];
	setp.ne.s16 	%p1663, %rs553, 0;
	mov.pred 	%p3770, -1;
	@%p1663 bra 	$L__BB0_823;
$L__BB0_822:
	mov.pred 	%p3770, %p3746;
$L__BB0_823:
	setp.eq.s16 	%p1664, %rs103, 0;
	@%p1664 bra 	$L__BB0_825;
	ld.shared.u8 	%rs554, [%r9+656];
	setp.ne.s16 	%p1666, %rs554, 0;
	mov.pred 	%p3771, -1;
	@%p1666 bra 	$L__BB0_826;
$L__BB0_825:
	mov.pred 	%p3771, %p3747;
$L__BB0_826:
	setp.eq.s16 	%p1667, %rs103, 0;
	@%p1667 bra 	$L__BB0_828;
	ld.shared.u8 	%rs555, [%r9+672];
	setp.ne.s16 	%p1669, %rs555, 0;
	mov.pred 	%p3772, -1;
	@%p1669 bra 	$L__BB0_829;
$L__BB0_828:
	mov.pred 	%p3772, %p3748;
$L__BB0_829:
	setp.eq.s16 	%p1670, %rs103, 0;
	@%p1670 bra 	$L__BB0_831;
	ld.shared.u8 	%rs556, [%r9+688];
	setp.ne.s16 	%p1672, %rs556, 0;
	mov.pred 	%p3773, -1;
	@%p1672 bra 	$L__BB0_832;
$L__BB0_831:
	mov.pred 	%p3773, %p3749;
$L__BB0_832:
	ld.shared.u8 	%rs104, [%r8+522];
	setp.eq.s16 	%p1673, %rs104, 0;
	@%p1673 bra 	$L__BB0_834;
	ld.shared.u8 	%rs557, [%r9+640];
	setp.ne.s16 	%p1675, %rs557, 0;
	mov.pred 	%p3774, -1;
	@%p1675 bra 	$L__BB0_835;
$L__BB0_834:
	mov.pred 	%p3774, %p3750;
$L__BB0_835:
	setp.eq.s16 	%p1676, %rs104, 0;
	@%p1676 bra 	$L__BB0_837;
	ld.shared.u8 	%rs558, [%r9+656];
	setp.ne.s16 	%p1678, %rs558, 0;
	mov.pred 	%p3775, -1;
	@%p1678 bra 	$L__BB0_838;
$L__BB0_837:
	mov.pred 	%p3775, %p3751;
$L__BB0_838:
	setp.eq.s16 	%p1679, %rs104, 0;
	@%p1679 bra 	$L__BB0_840;
	ld.shared.u8 	%rs559, [%r9+672];
	setp.ne.s16 	%p1681, %rs559, 0;
	mov.pred 	%p3776, -1;
	@%p1681 bra 	$L__BB0_841;
$L__BB0_840:
	mov.pred 	%p3776, %p3752;
$L__BB0_841:
	setp.eq.s16 	%p1682, %rs104, 0;
	@%p1682 bra 	$L__BB0_843;
	ld.shared.u8 	%rs560, [%r9+688];
	setp.ne.s16 	%p1684, %rs560, 0;
	mov.pred 	%p3777, -1;
	@%p1684 bra 	$L__BB0_844;
$L__BB0_843:
	mov.pred 	%p3777, %p3753;
$L__BB0_844:
	ld.shared.u8 	%rs105, [%r8+1034];
	setp.eq.s16 	%p1685, %rs105, 0;
	@%p1685 bra 	$L__BB0_846;
	ld.shared.u8 	%rs561, [%r9+640];
	setp.ne.s16 	%p1687, %rs561, 0;
	mov.pred 	%p3778, -1;
	@%p1687 bra 	$L__BB0_847;
$L__BB0_846:
	mov.pred 	%p3778, %p3754;
$L__BB0_847:
	setp.eq.s16 	%p1688, %rs105, 0;
	@%p1688 bra 	$L__BB0_849;
	ld.shared.u8 	%rs562, [%r9+656];
	setp.ne.s16 	%p1690, %rs562, 0;
	mov.pred 	%p3779, -1;
	@%p1690 bra 	$L__BB0_850;
$L__BB0_849:
	mov.pred 	%p3779, %p3755;
$L__BB0_850:
	setp.eq.s16 	%p1691, %rs105, 0;
	@%p1691 bra 	$L__BB0_852;
	ld.shared.u8 	%rs563, [%r9+672];
	setp.ne.s16 	%p1693, %rs563, 0;
	mov.pred 	%p3780, -1;
	@%p1693 bra 	$L__BB0_853;
$L__BB0_852:
	mov.pred 	%p3780, %p3756;
$L__BB0_853:
	setp.eq.s16 	%p1694, %rs105, 0;
	@%p1694 bra 	$L__BB0_855;
	ld.shared.u8 	%rs564, [%r9+688];
	setp.ne.s16 	%p1696, %rs564, 0;
	mov.pred 	%p3781, -1;
	@%p1696 bra 	$L__BB0_856;
$L__BB0_855:
	mov.pred 	%p3781, %p3757;
$L__BB0_856:
	ld.shared.u8 	%rs106, [%r8+1546];
	setp.eq.s16 	%p1697, %rs106, 0;
	@%p1697 bra 	$L__BB0_858;
	ld.shared.u8 	%rs565, [%r9+640];
	setp.ne.s16 	%p1699, %rs565, 0;
	mov.pred 	%p3782, -1;
	@%p1699 bra 	$L__BB0_859;
$L__BB0_858:
	mov.pred 	%p3782, %p3758;
$L__BB0_859:
	setp.eq.s16 	%p1700, %rs106, 0;
	@%p1700 bra 	$L__BB0_861;
	ld.shared.u8 	%rs566, [%r9+656];
	setp.ne.s16 	%p1702, %rs566, 0;
	mov.pred 	%p3783, -1;
	@%p1702 bra 	$L__BB0_862;
$L__BB0_861:
	mov.pred 	%p3783, %p3759;
$L__BB0_862:
	setp.eq.s16 	%p1703, %rs106, 0;
	@%p1703 bra 	$L__BB0_864;
	ld.shared.u8 	%rs567, [%r9+672];
	setp.ne.s16 	%p1705, %rs567, 0;
	mov.pred 	%p3784, -1;
	@%p1705 bra 	$L__BB0_865;
$L__BB0_864:
	mov.pred 	%p3784, %p3760;
$L__BB0_865:
	setp.eq.s16 	%p1706, %rs106, 0;
	@%p1706 bra 	$L__BB0_867;
	ld.shared.u8 	%rs568, [%r9+688];
	setp.ne.s16 	%p1708, %rs568, 0;
	mov.pred 	%p3785, -1;
	@%p1708 bra 	$L__BB0_868;
$L__BB0_867:
	mov.pred 	%p3785, %p3761;
$L__BB0_868:
	ld.shared.u8 	%rs107, [%r8+2058];
	setp.eq.s16 	%p1709, %rs107, 0;
	@%p1709 bra 	$L__BB0_870;
	ld.shared.u8 	%rs569, [%r9+640];
	setp.ne.s16 	%p1711, %rs569, 0;
	mov.pred 	%p3786, -1;
	@%p1711 bra 	$L__BB0_871;
$L__BB0_870:
	mov.pred 	%p3786, %p3762;
$L__BB0_871:
	setp.eq.s16 	%p1712, %rs107, 0;
	@%p1712 bra 	$L__BB0_873;
	ld.shared.u8 	%rs570, [%r9+656];
	setp.ne.s16 	%p1714, %rs570, 0;
	mov.pred 	%p3787, -1;
	@%p1714 bra 	$L__BB0_874;
$L__BB0_873:
	mov.pred 	%p3787, %p3763;
$L__BB0_874:
	setp.eq.s16 	%p1715, %rs107, 0;
	@%p1715 bra 	$L__BB0_876;
	ld.shared.u8 	%rs571, [%r9+672];
	setp.ne.s16 	%p1717, %rs571, 0;
	mov.pred 	%p3788, -1;
	@%p1717 bra 	$L__BB0_877;
$L__BB0_876:
	mov.pred 	%p3788, %p3764;
$L__BB0_877:
	setp.eq.s16 	%p1718, %rs107, 0;
	@%p1718 bra 	$L__BB0_879;
	ld.shared.u8 	%rs572, [%r9+688];
	setp.ne.s16 	%p1720, %rs572, 0;
	mov.pred 	%p3789, -1;
	@%p1720 bra 	$L__BB0_880;
$L__BB0_879:
	mov.pred 	%p3789, %p3765;
$L__BB0_880:
	ld.shared.u8 	%rs108, [%r8+2570];
	setp.eq.s16 	%p1721, %rs108, 0;
	@%p1721 bra 	$L__BB0_882;
	ld.shared.u8 	%rs573, [%r9+640];
	setp.ne.s16 	%p1723, %rs573, 0;
	mov.pred 	%p3790, -1;
	@%p1723 bra 	$L__BB0_883;
$L__BB0_882:
	mov.pred 	%p3790, %p3766;
$L__BB0_883:
	setp.eq.s16 	%p1724, %rs108, 0;
	@%p1724 bra 	$L__BB0_885;
	ld.shared.u8 	%rs574, [%r9+656];
	setp.ne.s16 	%p1726, %rs574, 0;
	mov.pred 	%p3791, -1;
	@%p1726 bra 	$L__BB0_886;
$L__BB0_885:
	mov.pred 	%p3791, %p3767;
$L__BB0_886:
	setp.eq.s16 	%p1727, %rs108, 0;
	@%p1727 bra 	$L__BB0_888;
	ld.shared.u8 	%rs575, [%r9+672];
	setp.ne.s16 	%p1729, %rs575, 0;
	mov.pred 	%p3792, -1;
	@%p1729 bra 	$L__BB0_889;
$L__BB0_888:
	mov.pred 	%p3792, %p3768;
$L__BB0_889:
	setp.eq.s16 	%p1730, %rs108, 0;
	@%p1730 bra 	$L__BB0_891;
	ld.shared.u8 	%rs576, [%r9+688];
	setp.ne.s16 	%p1732, %rs576, 0;
	mov.pred 	%p3793, -1;
	@%p1732 bra 	$L__BB0_892;
$L__BB0_891:
	mov.pred 	%p3793, %p3769;
$L__BB0_892:
	ld.shared.u8 	%rs109, [%r8+11];
	setp.eq.s16 	%p1733, %rs109, 0;
	@%p1733 bra 	$L__BB0_894;
	ld.shared.u8 	%rs577, [%r9+704];
	setp.ne.s16 	%p1735, %rs577, 0;
	mov.pred 	%p3794, -1;
	@%p1735 bra 	$L__BB0_895;
$L__BB0_894:
	mov.pred 	%p3794, %p3770;
$L__BB0_895:
	setp.eq.s16 	%p1736, %rs109, 0;
	@%p1736 bra 	$L__BB0_897;
	ld.shared.u8 	%rs578, [%r9+720];
	setp.ne.s16 	%p1738, %rs578, 0;
	mov.pred 	%p3795, -1;
	@%p1738 bra 	$L__BB0_898;
$L__BB0_897:
	mov.pred 	%p3795, %p3771;
$L__BB0_898:
	setp.eq.s16 	%p1739, %rs109, 0;
	@%p1739 bra 	$L__BB0_900;
	ld.shared.u8 	%rs579, [%r9+736];
	setp.ne.s16 	%p1741, %rs579, 0;
	mov.pred 	%p3796, -1;
	@%p1741 bra 	$L__BB0_901;
$L__BB0_900:
	mov.pred 	%p3796, %p3772;
$L__BB0_901:
	setp.eq.s16 	%p1742, %rs109, 0;
	@%p1742 bra 	$L__BB0_903;
	ld.shared.u8 	%rs580, [%r9+752];
	setp.ne.s16 	%p1744, %rs580, 0;
	mov.pred 	%p3797, -1;
	@%p1744 bra 	$L__BB0_904;
$L__BB0_903:
	mov.pred 	%p3797, %p3773;
$L__BB0_904:
	ld.shared.u8 	%rs110, [%r8+523];
	setp.eq.s16 	%p1745, %rs110, 0;
	@%p1745 bra 	$L__BB0_906;
	ld.shared.u8 	%rs581, [%r9+704];
	setp.ne.s16 	%p1747, %rs581, 0;
	mov.pred 	%p3798, -1;
	@%p1747 bra 	$L__BB0_907;
$L__BB0_906:
	mov.pred 	%p3798, %p3774;
$L__BB0_907:
	setp.eq.s16 	%p1748, %rs110, 0;
	@%p1748 bra 	$L__BB0_909;
	ld.shared.u8 	%rs582, [%r9+720];
	setp.ne.s16 	%p1750, %rs582, 0;
	mov.pred 	%p3799, -1;
	@%p1750 bra 	$L__BB0_910;
$L__BB0_909:
	mov.pred 	%p3799, %p3775;
$L__BB0_910:
	setp.eq.s16 	%p1751, %rs110, 0;
	@%p1751 bra 	$L__BB0_912;
	ld.shared.u8 	%rs583, [%r9+736];
	setp.ne.s16 	%p1753, %rs583, 0;
	mov.pred 	%p3800, -1;
	@%p1753 bra 	$L__BB0_913;
$L__BB0_912:
	mov.pred 	%p3800, %p3776;
$L__BB0_913:
	setp.eq.s16 	%p1754, %rs110, 0;
	@%p1754 bra 	$L__BB0_915;
	ld.shared.u8 	%rs584, [%r9+752];
	setp.ne.s16 	%p1756, %rs584, 0;
	mov.pred 	%p3801, -1;
	@%p1756 bra 	$L__BB0_916;
$L__BB0_915:
	mov.pred 	%p3801, %p3777;
$L__BB0_916:
	ld.shared.u8 	%rs111, [%r8+1035];
	setp.eq.s16 	%p1757, %rs111, 0;
	@%p1757 bra 	$L__BB0_918;
	ld.shared.u8 	%rs585, [%r9+704];
	setp.ne.s16 	%p1759, %rs585, 0;
	mov.pred 	%p3802, -1;
	@%p1759 bra 	$L__BB0_919;
$L__BB0_918:
	mov.pred 	%p3802, %p3778;
$L__BB0_919:
	setp.eq.s16 	%p1760, %rs111, 0;
	@%p1760 bra 	$L__BB0_921;
	ld.shared.u8 	%rs586, [%r9+720];
	setp.ne.s16 	%p1762, %rs586, 0;
	mov.pred 	%p3803, -1;
	@%p1762 bra 	$L__BB0_922;
$L__BB0_921:
	mov.pred 	%p3803, %p3779;
$L__BB0_922:
	setp.eq.s16 	%p1763, %rs111, 0;
	@%p1763 bra 	$L__BB0_924;
	ld.shared.u8 	%rs587, [%r9+736];
	setp.ne.s16 	%p1765, %rs587, 0;
	mov.pred 	%p3804, -1;
	@%p1765 bra 	$L__BB0_925;
$L__BB0_924:
	mov.pred 	%p3804, %p3780;
$L__BB0_925:
	setp.eq.s16 	%p1766, %rs111, 0;
	@%p1766 bra 	$L__BB0_927;
	ld.shared.u8 	%rs588, [%r9+752];
	setp.ne.s16 	%p1768, %rs588, 0;
	mov.pred 	%p3805, -1;
	@%p1768 bra 	$L__BB0_928;
$L__BB0_927:
	mov.pred 	%p3805, %p3781;
$L__BB0_928:
	ld.shared.u8 	%rs112, [%r8+1547];
	setp.eq.s16 	%p1769, %rs112, 0;
	@%p1769 bra 	$L__BB0_930;
	ld.shared.u8 	%rs589, [%r9+704];
	setp.ne.s16 	%p1771, %rs589, 0;
	mov.pred 	%p3806, -1;
	@%p1771 bra 	$L__BB0_931;
$L__BB0_930:
	mov.pred 	%p3806, %p3782;
$L__BB0_931:
	setp.eq.s16 	%p1772, %rs112, 0;
	@%p1772 bra 	$L__BB0_933;
	ld.shared.u8 	%rs590, [%r9+720];
	setp.ne.s16 	%p1774, %rs590, 0;
	mov.pred 	%p3807, -1;
	@%p1774 bra 	$L__BB0_934;
$L__BB0_933:
	mov.pred 	%p3807, %p3783;
$L__BB0_934:
	setp.eq.s16 	%p1775, %rs112, 0;
	@%p1775 bra 	$L__BB0_936;
	ld.shared.u8 	%rs591, [%r9+736];
	setp.ne.s16 	%p1777, %rs591, 0;
	mov.pred 	%p3808, -1;
	@%p1777 bra 	$L__BB0_937;
$L__BB0_936:
	mov.pred 	%p3808, %p3784;
$L__BB0_937:
	setp.eq.s16 	%p1778, %rs112, 0;
	@%p1778 bra 	$L__BB0_939;
	ld.shared.u8 	%rs592, [%r9+752];
	setp.ne.s16 	%p1780, %rs592, 0;
	mov.pred 	%p3809, -1;
	@%p1780 bra 	$L__BB0_940;
$L__BB0_939:
	mov.pred 	%p3809, %p3785;
$L__BB0_940:
	ld.shared.u8 	%rs113, [%r8+2059];
	setp.eq.s16 	%p1781, %rs113, 0;
	@%p1781 bra 	$L__BB0_942;
	ld.shared.u8 	%rs593, [%r9+704];
	setp.ne.s16 	%p1783, %rs593, 0;
	mov.pred 	%p3810, -1;
	@%p1783 bra 	$L__BB0_943;
$L__BB0_942:
	mov.pred 	%p3810, %p3786;
$L__BB0_943:
	setp.eq.s16 	%p1784, %rs113, 0;
	@%p1784 bra 	$L__BB0_945;
	ld.shared.u8 	%rs594, [%r9+720];
	setp.ne.s16 	%p1786, %rs594, 0;
	mov.pred 	%p3811, -1;
	@%p1786 bra 	$L__BB0_946;
$L__BB0_945:
	mov.pred 	%p3811, %p3787;
$L__BB0_946:
	setp.eq.s16 	%p1787, %rs113, 0;
	@%p1787 bra 	$L__BB0_948;
	ld.shared.u8 	%rs595, [%r9+736];
	setp.ne.s16 	%p1789, %rs595, 0;
	mov.pred 	%p3812, -1;
	@%p1789 bra 	$L__BB0_949;
$L__BB0_948:
	mov.pred 	%p3812, %p3788;
$L__BB0_949:
	setp.eq.s16 	%p1790, %rs113, 0;
	@%p1790 bra 	$L__BB0_951;
	ld.shared.u8 	%rs596, [%r9+752];
	setp.ne.s16 	%p1792, %rs596, 0;
	mov.pred 	%p3813, -1;
	@%p1792 bra 	$L__BB0_952;
$L__BB0_951:
	mov.pred 	%p3813, %p3789;
$L__BB0_952:
	ld.shared.u8 	%rs114, [%r8+2571];
	setp.eq.s16 	%p1793, %rs114, 0;
	@%p1793 bra 	$L__BB0_954;
	ld.shared.u8 	%rs597, [%r9+704];
	setp.ne.s16 	%p1795, %rs597, 0;
	mov.pred 	%p3814, -1;
	@%p1795 bra 	$L__BB0_955;
$L__BB0_954:
	mov.pred 	%p3814, %p3790;
$L__BB0_955:
	setp.eq.s16 	%p1796, %rs114, 0;
	@%p1796 bra 	$L__BB0_957;
	ld.shared.u8 	%rs598, [%r9+720];
	setp.ne.s16 	%p1798, %rs598, 0;
	mov.pred 	%p3815, -1;
	@%p1798 bra 	$L__BB0_958;
$L__BB0_957:
	mov.pred 	%p3815, %p3791;
$L__BB0_958:
	setp.eq.s16 	%p1799, %rs114, 0;
	@%p1799 bra 	$L__BB0_960;
	ld.shared.u8 	%rs599, [%r9+736];
	setp.ne.s16 	%p1801, %rs599, 0;
	mov.pred 	%p3816, -1;
	@%p1801 bra 	$L__BB0_961;
$L__BB0_960:
	mov.pred 	%p3816, %p3792;
$L__BB0_961:
	setp.eq.s16 	%p1802, %rs114, 0;
	@%p1802 bra 	$L__BB0_963;
	ld.shared.u8 	%rs600, [%r9+752];
	setp.ne.s16 	%p1804, %rs600, 0;
	mov.pred 	%p3817, -1;
	@%p1804 bra 	$L__BB0_964;
$L__BB0_963:
	mov.pred 	%p3817, %p3793;
$L__BB0_964:
	ld.shared.u8 	%rs115, [%r8+12];
	setp.eq.s16 	%p1805, %rs115, 0;
	@%p1805 bra 	$L__BB0_966;
	ld.shared.u8 	%rs601, [%r9+768];
	setp.ne.s16 	%p1807, %rs601, 0;
	mov.pred 	%p3818, -1;
	@%p1807 bra 	$L__BB0_967;
$L__BB0_966:
	mov.pred 	%p3818, %p3794;
$L__BB0_967:
	setp.eq.s16 	%p1808, %rs115, 0;
	@%p1808 bra 	$L__BB0_969;
	ld.shared.u8 	%rs602, [%r9+784];
	setp.ne.s16 	%p1810, %rs602, 0;
	mov.pred 	%p3819, -1;
	@%p1810 bra 	$L__BB0_970;
$L__BB0_969:
	mov.pred 	%p3819, %p3795;
$L__BB0_970:
	setp.eq.s16 	%p1811, %rs115, 0;
	@%p1811 bra 	$L__BB0_972;
	ld.shared.u8 	%rs603, [%r9+800];
	setp.ne.s16 	%p1813, %rs603, 0;
	mov.pred 	%p3820, -1;
	@%p1813 bra 	$L__BB0_973;
$L__BB0_972:
	mov.pred 	%p3820, %p3796;
$L__BB0_973:
	setp.eq.s16 	%p1814, %rs115, 0;
	@%p1814 bra 	$L__BB0_975;
	ld.shared.u8 	%rs604, [%r9+816];
	setp.ne.s16 	%p1816, %rs604, 0;
	mov.pred 	%p3821, -1;
	@%p1816 bra 	$L__BB0_976;
$L__BB0_975:
	mov.pred 	%p3821, %p3797;
$L__BB0_976:
	ld.shared.u8 	%rs116, [%r8+524];
	setp.eq.s16 	%p1817, %rs116, 0;
	@%p1817 bra 	$L__BB0_978;
	ld.shared.u8 	%rs605, [%r9+768];
	setp.ne.s16 	%p1819, %rs605, 0;
	mov.pred 	%p3822, -1;
	@%p1819 bra 	$L__BB0_979;
$L__BB0_978:
	mov.pred 	%p3822, %p3798;
$L__BB0_979:
	setp.eq.s16 	%p1820, %rs116, 0;
	@%p1820 bra 	$L__BB0_981;
	ld.shared.u8 	%rs606, [%r9+784];
	setp.ne.s16 	%p1822, %rs606, 0;
	mov.pred 	%p3823, -1;
	@%p1822 bra 	$L__BB0_982;
$L__BB0_981:
	mov.pred 	%p3823, %p3799;
$L__BB0_982:
	setp.eq.s16 	%p1823, %rs116, 0;
	@%p1823 bra 	$L__BB0_984;
	ld.shared.u8 	%rs607, [%r9+800];
	setp.ne.s16 	%p1825, %rs607, 0;
	mov.pred 	%p3824, -1;
	@%p1825 bra 	$L__BB0_985;
$L__BB0_984:
	mov.pred 	%p3824, %p3800;
$L__BB0_985:
	setp.eq.s16 	%p1826, %rs116, 0;
	@%p1826 bra 	$L__BB0_987;
	ld.shared.u8 	%rs608, [%r9+816];
	setp.ne.s16 	%p1828, %rs608, 0;
	mov.pred 	%p3825, -1;
	@%p1828 bra 	$L__BB0_988;
$L__BB0_987:
	mov.pred 	%p3825, %p3801;
$L__BB0_988:
	ld.shared.u8 	%rs117, [%r8+1036];
	setp.eq.s16 	%p1829, %rs117, 0;
	@%p1829 bra 	$L__BB0_990;
	ld.shared.u8 	%rs609, [%r9+768];
	setp.ne.s16 	%p1831, %rs609, 0;
	mov.pred 	%p3826, -1;
	@%p1831 bra 	$L__BB0_991;
$L__BB0_990:
	mov.pred 	%p3826, %p3802;
$L__BB0_991:
	setp.eq.s16 	%p1832, %rs117, 0;
	@%p1832 bra 	$L__BB0_993;
	ld.shared.u8 	%rs610, [%r9+784];
	setp.ne.s16 	%p1834, %rs610, 0;
	mov.pred 	%p3827, -1;
	@%p1834 bra 	$L__BB0_994;
$L__BB0_993:
	mov.pred 	%p3827, %p3803;
$L__BB0_994:
	setp.eq.s16 	%p1835, %rs117, 0;
	@%p1835 bra 	$L__BB0_996;
	ld.shared.u8 	%rs611, [%r9+800];
	setp.ne.s16 	%p1837, %rs611, 0;
	mov.pred 	%p3828, -1;
	@%p1837 bra 	$L__BB0_997;
$L__BB0_996:
	mov.pred 	%p3828, %p3804;
$L__BB0_997:
	setp.eq.s16 	%p1838, %rs117, 0;
	@%p1838 bra 	$L__BB0_999;
	ld.shared.u8 	%rs612, [%r9+816];
	setp.ne.s16 	%p1840, %rs612, 0;
	mov.pred 	%p3829, -1;
	@%p1840 bra 	$L__BB0_1000;
$L__BB0_999:
	mov.pred 	%p3829, %p3805;
$L__BB0_1000:
	ld.shared.u8 	%rs118, [%r8+1548];
	setp.eq.s16 	%p1841, %rs118, 0;
	@%p1841 bra 	$L__BB0_1002;
	ld.shared.u8 	%rs613, [%r9+768];
	setp.ne.s16 	%p1843, %rs613, 0;
	mov.pred 	%p3830, -1;
	@%p1843 bra 	$L__BB0_1003;
$L__BB0_1002:
	mov.pred 	%p3830, %p3806;
$L__BB0_1003:
	setp.eq.s16 	%p1844, %rs118, 0;
	@%p1844 bra 	$L__BB0_1005;
	ld.shared.u8 	%rs614, [%r9+784];
	setp.ne.s16 	%p1846, %rs614, 0;
	mov.pred 	%p3831, -1;
	@%p1846 bra 	$L__BB0_1006;
$L__BB0_1005:
	mov.pred 	%p3831, %p3807;
$L__BB0_1006:
	setp.eq.s16 	%p1847, %rs118, 0;
	@%p1847 bra 	$L__BB0_1008;
	ld.shared.u8 	%rs615, [%r9+800];
	setp.ne.s16 	%p1849, %rs615, 0;
	mov.pred 	%p3832, -1;
	@%p1849 bra 	$L__BB0_1009;
$L__BB0_1008:
	mov.pred 	%p3832, %p3808;
$L__BB0_1009:
	setp.eq.s16 	%p1850, %rs118, 0;
	@%p1850 bra 	$L__BB0_1011;
	ld.shared.u8 	%rs616, [%r9+816];
	setp.ne.s16 	%p1852, %rs616, 0;
	mov.pred 	%p3833, -1;
	@%p1852 bra 	$L__BB0_1012;
$L__BB0_1011:
	mov.pred 	%p3833, %p3809;
$L__BB0_1012:
	ld.shared.u8 	%rs119, [%r8+2060];
	setp.eq.s16 	%p1853, %rs119, 0;
	@%p1853 bra 	$L__BB0_1014;
	ld.shared.u8 	%rs617, [%r9+768];
	setp.ne.s16 	%p1855, %rs617, 0;
	mov.pred 	%p3834, -1;
	@%p1855 bra 	$L__BB0_1015;
$L__BB0_1014:
	mov.pred 	%p3834, %p3810;
$L__BB0_1015:
	setp.eq.s16 	%p1856, %rs119, 0;
	@%p1856 bra 	$L__BB0_1017;
	ld.shared.u8 	%rs618, [%r9+784];
	setp.ne.s16 	%p1858, %rs618, 0;
	mov.pred 	%p3835, -1;
	@%p1858 bra 	$L__BB0_1018;
$L__BB0_1017:
	mov.pred 	%p3835, %p3811;
$L__BB0_1018:
	setp.eq.s16 	%p1859, %rs119, 0;
	@%p1859 bra 	$L__BB0_1020;
	ld.shared.u8 	%rs619, [%r9+800];
	setp.ne.s16 	%p1861, %rs619, 0;
	mov.pred 	%p3836, -1;
	@%p1861 bra 	$L__BB0_1021;
$L__BB0_1020:
	mov.pred 	%p3836, %p3812;
$L__BB0_1021:
	setp.eq.s16 	%p1862, %rs119, 0;
	@%p1862 bra 	$L__BB0_1023;
	ld.shared.u8 	%rs620, [%r9+816];
	setp.ne.s16 	%p1864, %rs620, 0;
	mov.pred 	%p3837, -1;
	@%p1864 bra 	$L__BB0_1024;
$L__BB0_1023:
	mov.pred 	%p3837, %p3813;
$L__BB0_1024:
	ld.shared.u8 	%rs120, [%r8+2572];
	setp.eq.s16 	%p1865, %rs120, 0;
	@%p1865 bra 	$L__BB0_1026;
	ld.shared.u8 	%rs621, [%r9+768];
	setp.ne.s16 	%p1867, %rs621, 0;
	mov.pred 	%p3838, -1;
	@%p1867 bra 	$L__BB0_1027;
$L__BB0_1026:
	mov.pred 	%p3838, %p3814;
$L__BB0_1027:
	setp.eq.s16 	%p1868, %rs120, 0;
	@%p1868 bra 	$L__BB0_1029;
	ld.shared.u8 	%rs622, [%r9+784];
	setp.ne.s16 	%p1870, %rs622, 0;
	mov.pred 	%p3839, -1;
	@%p1870 bra 	$L__BB0_1030;
$L__BB0_1029:
	mov.pred 	%p3839, %p3815;
$L__BB0_1030:
	setp.eq.s16 	%p1871, %rs120, 0;
	@%p1871 bra 	$L__BB0_1032;
	ld.shared.u8 	%rs623, [%r9+800];
	setp.ne.s16 	%p1873, %rs623, 0;
	mov.pred 	%p3840, -1;
	@%p1873 bra 	$L__BB0_1033;
$L__BB0_1032:
	mov.pred 	%p3840, %p3816;
$L__BB0_1033:
	setp.eq.s16 	%p1874, %rs120, 0;
	@%p1874 bra 	$L__BB0_1035;
	ld.shared.u8 	%rs624, [%r9+816];
	setp.ne.s16 	%p1876, %rs624, 0;
	mov.pred 	%p3841, -1;
	@%p1876 bra 	$L__BB0_1036;
$L__BB0_1035:
	mov.pred 	%p3841, %p3817;
$L__BB0_1036:
	ld.shared.u8 	%rs121, [%r8+13];
	setp.eq.s16 	%p1877, %rs121, 0;
	@%p1877 bra 	$L__BB0_1038;
	ld.shared.u8 	%rs625, [%r9+832];
	setp.ne.s16 	%p1879, %rs625, 0;
	mov.pred 	%p3842, -1;
	@%p1879 bra 	$L__BB0_1039;
$L__BB0_1038:
	mov.pred 	%p3842, %p3818;
$L__BB0_1039:
	setp.eq.s16 	%p1880, %rs121, 0;
	@%p1880 bra 	$L__BB0_1041;
	ld.shared.u8 	%rs626, [%r9+848];
	setp.ne.s16 	%p1882, %rs626, 0;
	mov.pred 	%p3843, -1;
	@%p1882 bra 	$L__BB0_1042;
$L__BB0_1041:
	mov.pred 	%p3843, %p3819;
$L__BB0_1042:
	setp.eq.s16 	%p1883, %rs121, 0;
	@%p1883 bra 	$L__BB0_1044;
	ld.shared.u8 	%rs627, [%r9+864];
	setp.ne.s16 	%p1885, %rs627, 0;
	mov.pred 	%p3844, -1;
	@%p1885 bra 	$L__BB0_1045;
$L__BB0_1044:
	mov.pred 	%p3844, %p3820;
$L__BB0_1045:
	setp.eq.s16 	%p1886, %rs121, 0;
	@%p1886 bra 	$L__BB0_1047;
	ld.shared.u8 	%rs628, [%r9+880];
	setp.ne.s16 	%p1888, %rs628, 0;
	mov.pred 	%p3845, -1;
	@%p1888 bra 	$L__BB0_1048;
$L__BB0_1047:
	mov.pred 	%p3845, %p3821;
$L__BB0_1048:
	ld.shared.u8 	%rs122, [%r8+525];
	setp.eq.s16 	%p1889, %rs122, 0;
	@%p1889 bra 	$L__BB0_1050;
	ld.shared.u8 	%rs629, [%r9+832];
	setp.ne.s16 	%p1891, %rs629, 0;
	mov.pred 	%p3846, -1;
	@%p1891 bra 	$L__BB0_1051;
$L__BB0_1050:
	mov.pred 	%p3846, %p3822;
$L__BB0_1051:
	setp.eq.s16 	%p1892, %rs122, 0;
	@%p1892 bra 	$L__BB0_1053;
	ld.shared.u8 	%rs630, [%r9+848];
	setp.ne.s16 	%p1894, %rs630, 0;
	mov.pred 	%p3847, -1;
	@%p1894 bra 	$L__BB0_1054;
$L__BB0_1053:
	mov.pred 	%p3847, %p3823;
$L__BB0_1054:
	setp.eq.s16 	%p1895, %rs122, 0;
	@%p1895 bra 	$L__BB0_1056;
	ld.shared.u8 	%rs631, [%r9+864];
	setp.ne.s16 	%p1897, %rs631, 0;
	mov.pred 	%p3848, -1;
	@%p1897 bra 	$L__BB0_1057;
$L__BB0_1056:
	mov.pred 	%p3848, %p3824;
$L__BB0_1057:
	setp.eq.s16 	%p1898, %rs122, 0;
	@%p1898 bra 	$L__BB0_1059;
	ld.shared.u8 	%rs632, [%r9+880];
	setp.ne.s16 	%p1900, %rs632, 0;
	mov.pred 	%p3849, -1;
	@%p1900 bra 	$L__BB0_1060;
$L__BB0_1059:
	mov.pred 	%p3849, %p3825;
$L__BB0_1060:
	ld.shared.u8 	%rs123, [%r8+1037];
	setp.eq.s16 	%p1901, %rs123, 0;
	@%p1901 bra 	$L__BB0_1062;
	ld.shared.u8 	%rs633, [%r9+832];
	setp.ne.s16 	%p1903, %rs633, 0;
	mov.pred 	%p3850, -1;
	@%p1903 bra 	$L__BB0_1063;
$L__BB0_1062:
	mov.pred 	%p3850, %p3826;
$L__BB0_1063:
	setp.eq.s16 	%p1904, %rs123, 0;
	@%p1904 bra 	$L__BB0_1065;
	ld.shared.u8 	%rs634, [%r9+848];
	setp.ne.s16 	%p1906, %rs634, 0;
	mov.pred 	%p3851, -1;
	@%p1906 bra 	$L__BB0_1066;
$L__BB0_1065:
	mov.pred 	%p3851, %p3827;
$L__BB0_1066:
	setp.eq.s16 	%p1907, %rs123, 0;
	@%p1907 bra 	$L__BB0_1068;
	ld.shared.u8 	%rs635, [%r9+864];
	setp.ne.s16 	%p1909, %rs635, 0;
	mov.pred 	%p3852, -1;
	@%p1909 bra 	$L__BB0_1069;
$L__BB0_1068:
	mov.pred 	%p3852, %p3828;
$L__BB0_1069:
	setp.eq.s16 	%p1910, %rs123, 0;
	@%p1910 bra 	$L__BB0_1071;
	ld.shared.u8 	%rs636, [%r9+880];
	setp.ne.s16 	%p1912, %rs636, 0;
	mov.pred 	%p3853, -1;
	@%p1912 bra 	$L__BB0_1072;
$L__BB0_1071:
	mov.pred 	%p3853, %p3829;
$L__BB0_1072:
	ld.shared.u8 	%rs124, [%r8+1549];
	setp.eq.s16 	%p1913, %rs124, 0;
	@%p1913 bra 	$L__BB0_1074;
	ld.shared.u8 	%rs637, [%r9+832];
	setp.ne.s16 	%p1915, %rs637, 0;
	mov.pred 	%p3854, -1;
	@%p1915 bra 	$L__BB0_1075;
$L__BB0_1074:
	mov.pred 	%p3854, %p3830;
$L__BB0_1075:
	setp.eq.s16 	%p1916, %rs124, 0;
	@%p1916 bra 	$L__BB0_1077;
	ld.shared.u8 	%rs638, [%r9+848];
	setp.ne.s16 	%p1918, %rs638, 0;
	mov.pred 	%p3855, -1;
	@%p1918 bra 	$L__BB0_1078;
$L__BB0_1077:
	mov.pred 	%p3855, %p3831;
$L__BB0_1078:
	setp.eq.s16 	%p1919, %rs124, 0;
	@%p1919 bra 	$L__BB0_1080;
	ld.shared.u8 	%rs639, [%r9+864];
	setp.ne.s16 	%p1921, %rs639, 0;
	mov.pred 	%p3856, -1;
	@%p1921 bra 	$L__BB0_1081;
$L__BB0_1080:
	mov.pred 	%p3856, %p3832;
$L__BB0_1081:
	setp.eq.s16 	%p1922, %rs124, 0;
	@%p1922 bra 	$L__BB0_1083;
	ld.shared.u8 	%rs640, [%r9+880];
	setp.ne.s16 	%p1924, %rs640, 0;
	mov.pred 	%p3857, -1;
	@%p1924 bra 	$L__BB0_1084;
$L__BB0_1083:
	mov.pred 	%p3857, %p3833;
$L__BB0_1084:
	ld.shared.u8 	%rs125, [%r8+2061];
	setp.eq.s16 	%p1925, %rs125, 0;
	@%p1925 bra 	$L__BB0_1086;
	ld.shared.u8 	%rs641, [%r9+832];
	setp.ne.s16 	%p1927, %rs641, 0;
	mov.pred 	%p3858, -1;
	@%p1927 bra 	$L__BB0_1087;
$L__BB0_1086:
	mov.pred 	%p3858, %p3834;
$L__BB0_1087:
	setp.eq.s16 	%p1928, %rs125, 0;
	@%p1928 bra 	$L__BB0_1089;
	ld.shared.u8 	%rs642, [%r9+848];
	setp.ne.s16 	%p1930, %rs642, 0;
	mov.pred 	%p3859, -1;
	@%p1930 bra 	$L__BB0_1090;
$L__BB0_1089:
	mov.pred 	%p3859, %p3835;
$L__BB0_1090:
	setp.eq.s16 	%p1931, %rs125, 0;
	@%p1931 bra 	$L__BB0_1092;
	ld.shared.u8 	%rs643, [%r9+864];
	setp.ne.s16 	%p1933, %rs643, 0;
	mov.pred 	%p3860, -1;
	@%p1933 bra 	$L__BB0_1093;
$L__BB0_1092:
	mov.pred 	%p3860, %p3836;
$L__BB0_1093:
	setp.eq.s16 	%p1934, %rs125, 0;
	@%p1934 bra 	$L__BB0_1095;
	ld.shared.u8 	%rs644, [%r9+880];
	setp.ne.s16 	%p1936, %rs644, 0;
	mov.pred 	%p3861, -1;
	@%p1936 bra 	$L__BB0_1096;
$L__BB0_1095:
	mov.pred 	%p3861, %p3837;
$L__BB0_1096:
	ld.shared.u8 	%rs126, [%r8+2573];
	setp.eq.s16 	%p1937, %rs126, 0;
	@%p1937 bra 	$L__BB0_1098;
	ld.shared.u8 	%rs645, [%r9+832];
	setp.ne.s16 	%p1939, %rs645, 0;
	mov.pred 	%p3862, -1;
	@%p1939 bra 	$L__BB0_1099;
$L__BB0_1098:
	mov.pred 	%p3862, %p3838;
$L__BB0_1099:
	setp.eq.s16 	%p1940, %rs126, 0;
	@%p1940 bra 	$L__BB0_1101;
	ld.shared.u8 	%rs646, [%r9+848];
	setp.ne.s16 	%p1942, %rs646, 0;
	mov.pred 	%p3863, -1;
	@%p1942 bra 	$L__BB0_1102;
$L__BB0_1101:
	mov.pred 	%p3863, %p3839;
$L__BB0_1102:
	setp.eq.s16 	%p1943, %rs126, 0;
	@%p1943 bra 	$L__BB0_1104;
	ld.shared.u8 	%rs647, [%r9+864];
	setp.ne.s16 	%p1945, %rs647, 0;
	mov.pred 	%p3864, -1;
	@%p1945 bra 	$L__BB0_1105;
$L__BB0_1104:
	mov.pred 	%p3864, %p3840;
$L__BB0_1105:
	setp.eq.s16 	%p1946, %rs126, 0;
	@%p1946 bra 	$L__BB0_1107;
	ld.shared.u8 	%rs648, [%r9+880];
	setp.ne.s16 	%p1948, %rs648, 0;
	mov.pred 	%p3865, -1;
	@%p1948 bra 	$L__BB0_1108;
$L__BB0_1107:
	mov.pred 	%p3865, %p3841;
$L__BB0_1108:
	ld.shared.u8 	%rs127, [%r8+14];
	setp.eq.s16 	%p1949, %rs127, 0;
	@%p1949 bra 	$L__BB0_1110;
	ld.shared.u8 	%rs649, [%r9+896];
	setp.ne.s16 	%p1951, %rs649, 0;
	mov.pred 	%p3866, -1;
	@%p1951 bra 	$L__BB0_1111;
$L__BB0_1110:
	mov.pred 	%p3866, %p3842;
$L__BB0_1111:
	setp.eq.s16 	%p1952, %rs127, 0;
	@%p1952 bra 	$L__BB0_1113;
	ld.shared.u8 	%rs650, [%r9+912];
	setp.ne.s16 	%p1954, %rs650, 0;
	mov.pred 	%p3867, -1;
	@%p1954 bra 	$L__BB0_1114;
$L__BB0_1113:
	mov.pred 	%p3867, %p3843;
$L__BB0_1114:
	setp.eq.s16 	%p1955, %rs127, 0;
	@%p1955 bra 	$L__BB0_1116;
	ld.shared.u8 	%rs651, [%r9+928];
	setp.ne.s16 	%p1957, %rs651, 0;
	mov.pred 	%p3868, -1;
	@%p1957 bra 	$L__BB0_1117;
$L__BB0_1116:
	mov.pred 	%p3868, %p3844;
$L__BB0_1117:
	setp.eq.s16 	%p1958, %rs127, 0;
	@%p1958 bra 	$L__BB0_1119;
	ld.shared.u8 	%rs652, [%r9+944];
	setp.ne.s16 	%p1960, %rs652, 0;
	mov.pred 	%p3869, -1;
	@%p1960 bra 	$L__BB0_1120;
$L__BB0_1119:
	mov.pred 	%p3869, %p3845;
$L__BB0_1120:
	ld.shared.u8 	%rs128, [%r8+526];
	setp.eq.s16 	%p1961, %rs128, 0;
	@%p1961 bra 	$L__BB0_1122;
	ld.shared.u8 	%rs653, [%r9+896];
	setp.ne.s16 	%p1963, %rs653, 0;
	mov.pred 	%p3870, -1;
	@%p1963 bra 	$L__BB0_1123;
$L__BB0_1122:
	mov.pred 	%p3870, %p3846;
$L__BB0_1123:
	setp.eq.s16 	%p1964, %rs128, 0;
	@%p1964 bra 	$L__BB0_1125;
	ld.shared.u8 	%rs654, [%r9+912];
	setp.ne.s16 	%p1966, %rs654, 0;
	mov.pred 	%p3871, -1;
	@%p1966 bra 	$L__BB0_1126;
$L__BB0_1125:
	mov.pred 	%p3871, %p3847;
$L__BB0_1126:
	setp.eq.s16 	%p1967, %rs128, 0;
	@%p1967 bra 	$L__BB0_1128;
	ld.shared.u8 	%rs655, [%r9+928];
	setp.ne.s16 	%p1969, %rs655, 0;
	mov.pred 	%p3872, -1;
	@%p1969 bra 	$L__BB0_1129;
$L__BB0_1128:
	mov.pred 	%p3872, %p3848;
$L__BB0_1129:
	setp.eq.s16 	%p1970, %rs128, 0;
	@%p1970 bra 	$L__BB0_1131;
	ld.shared.u8 	%rs656, [%r9+944];
	setp.ne.s16 	%p1972, %rs656, 0;
	mov.pred 	%p3873, -1;
	@%p1972 bra 	$L__BB0_1132;
$L__BB0_1131:
	mov.pred 	%p3873, %p3849;
$L__BB0_1132:
	ld.shared.u8 	%rs129, [%r8+1038];
	setp.eq.s16 	%p1973, %rs129, 0;
	@%p1973 bra 	$L__BB0_1134;
	ld.shared.u8 	%rs657, [%r9+896];
	setp.ne.s16 	%p1975, %rs657, 0;
	mov.pred 	%p3874, -1;
	@%p1975 bra 	$L__BB0_1135;
$L__BB0_1134:
	mov.pred 	%p3874, %p3850;
$L__BB0_1135:
	setp.eq.s16 	%p1976, %rs129, 0;
	@%p1976 bra 	$L__BB0_1137;
	ld.shared.u8 	%rs658, [%r9+912];
	setp.ne.s16 	%p1978, %rs658, 0;
	mov.pred 	%p3875, -1;
	@%p1978 bra 	$L__BB0_1138;
$L__BB0_1137:
	mov.pred 	%p3875, %p3851;
$L__BB0_1138:
	setp.eq.s16 	%p1979, %rs129, 0;
	@%p1979 bra 	$L__BB0_1140;
	ld.shared.u8 	%rs659, [%r9+928];
	setp.ne.s16 	%p1981, %rs659, 0;
	mov.pred 	%p3876, -1;
	@%p1981 bra 	$L__BB0_1141;
$L__BB0_1140:
	mov.pred 	%p3876, %p3852;
$L__BB0_1141:
	setp.eq.s16 	%p1982, %rs129, 0;
	@%p1982 bra 	$L__BB0_1143;
	ld.shared.u8 	%rs660, [%r9+944];
	setp.ne.s16 	%p1984, %rs660, 0;
	mov.pred 	%p3877, -1;
	@%p1984 bra 	$L__BB0_1144;
$L__BB0_1143:
	mov.pred 	%p3877, %p3853;
$L__BB0_1144:
	ld.shared.u8 	%rs130, [%r8+1550];
	setp.eq.s16 	%p1985, %rs130, 0;
	@%p1985 bra 	$L__BB0_1146;
	ld.shared.u8 	%rs661, [%r9+896];
	setp.ne.s16 	%p1987, %rs661, 0;
	mov.pred 	%p3878, -1;
	@%p1987 bra 	$L__BB0_1147;
$L__BB0_1146:
	mov.pred 	%p3878, %p3854;
$L__BB0_1147:
	setp.eq.s16 	%p1988, %rs130, 0;
	@%p1988 bra 	$L__BB0_1149;
	ld.shared.u8 	%rs662, [%r9+912];
	setp.ne.s16 	%p1990, %rs662, 0;
	mov.pred 	%p3879, -1;
	@%p1990 bra 	$L__BB0_1150;
$L__BB0_1149:
	mov.pred 	%p3879, %p3855;
$L__BB0_1150:
	setp.eq.s16 	%p1991, %rs130, 0;
	@%p1991 bra 	$L__BB0_1152;
	ld.shared.u8 	%rs663, [%r9+928];
	setp.ne.s16 	%p1993, %rs663, 0;
	mov.pred 	%p3880, -1;
	@%p1993 bra 	$L__BB0_1153;
$L__BB0_1152:
	mov.pred 	%p3880, %p3856;
$L__BB0_1153:
	setp.eq.s16 	%p1994, %rs130, 0;
	@%p1994 bra 	$L__BB0_1155;
	ld.shared.u8 	%rs664, [%r9+944];
	setp.ne.s16 	%p1996, %rs664, 0;
	mov.pred 	%p3881, -1;
	@%p1996 bra 	$L__BB0_1156;
$L__BB0_1155:
	mov.pred 	%p3881, %p3857;
$L__BB0_1156:
	ld.shared.u8 	%rs131, [%r8+2062];
	setp.eq.s16 	%p1997, %rs131, 0;
	@%p1997 bra 	$L__BB0_1158;
	ld.shared.u8 	%rs665, [%r9+896];
	setp.ne.s16 	%p1999, %rs665, 0;
	mov.pred 	%p3882, -1;
	@%p1999 bra 	$L__BB0_1159;
$L__BB0_1158:
	mov.pred 	%p3882, %p3858;
$L__BB0_1159:
	setp.eq.s16 	%p2000, %rs131, 0;
	@%p2000 bra 	$L__BB0_1161;
	ld.shared.u8 	%rs666, [%r9+912];
	setp.ne.s16 	%p2002, %rs666, 0;
	mov.pred 	%p3883, -1;
	@%p2002 bra 	$L__BB0_1162;
$L__BB0_1161:
	mov.pred 	%p3883, %p3859;
$L__BB0_1162:
	setp.eq.s16 	%p2003, %rs131, 0;
	@%p2003 bra 	$L__BB0_1164;
	ld.shared.u8 	%rs667, [%r9+928];
	setp.ne.s16 	%p2005, %rs667, 0;
	mov.pred 	%p3884, -1;
	@%p2005 bra 	$L__BB0_1165;
$L__BB0_1164:
	mov.pred 	%p3884, %p3860;
$L__BB0_1165:
	setp.eq.s16 	%p2006, %rs131, 0;
	@%p2006 bra 	$L__BB0_1167;
	ld.shared.u8 	%rs668, [%r9+944];
	setp.ne.s16 	%p2008, %rs668, 0;
	mov.pred 	%p3885, -1;
	@%p2008 bra 	$L__BB0_1168;
$L__BB0_1167:
	mov.pred 	%p3885, %p3861;
$L__BB0_1168:
	ld.shared.u8 	%rs132, [%r8+2574];
	setp.eq.s16 	%p2009, %rs132, 0;
	@%p2009 bra 	$L__BB0_1170;
	ld.shared.u8 	%rs669, [%r9+896];
	setp.ne.s16 	%p2011, %rs669, 0;
	mov.pred 	%p3886, -1;
	@%p2011 bra 	$L__BB0_1171;
$L__BB0_1170:
	mov.pred 	%p3886, %p3862;
$L__BB0_1171:
	setp.eq.s16 	%p2012, %rs132, 0;
	@%p2012 bra 	$L__BB0_1173;
	ld.shared.u8 	%rs670, [%r9+912];
	setp.ne.s16 	%p2014, %rs670, 0;
	mov.pred 	%p3887, -1;
	@%p2014 bra 	$L__BB0_1174;
$L__BB0_1173:
	mov.pred 	%p3887, %p3863;
$L__BB0_1174:
	setp.eq.s16 	%p2015, %rs132, 0;
	@%p2015 bra 	$L__BB0_1176;
	ld.shared.u8 	%rs671, [%r9+928];
	setp.ne.s16 	%p2017, %rs671, 0;
	mov.pred 	%p3888, -1;
	@%p2017 bra 	$L__BB0_1177;
$L__BB0_1176:
	mov.pred 	%p3888, %p3864;
$L__BB0_1177:
	setp.eq.s16 	%p2018, %rs132, 0;
	@%p2018 bra 	$L__BB0_1179;
	ld.shared.u8 	%rs672, [%r9+944];
	setp.ne.s16 	%p2020, %rs672, 0;
	mov.pred 	%p3889, -1;
	@%p2020 bra 	$L__BB0_1180;
$L__BB0_1179:
	mov.pred 	%p3889, %p3865;
$L__BB0_1180:
	ld.shared.u8 	%rs133, [%r8+15];
	setp.eq.s16 	%p2021, %rs133, 0;
	@%p2021 bra 	$L__BB0_1182;
	ld.shared.u8 	%rs673, [%r9+960];
	setp.ne.s16 	%p2023, %rs673, 0;
	mov.pred 	%p3890, -1;
	@%p2023 bra 	$L__BB0_1183;
$L__BB0_1182:
	mov.pred 	%p3890, %p3866;
$L__BB0_1183:
	setp.eq.s16 	%p2024, %rs133, 0;
	@%p2024 bra 	$L__BB0_1185;
	ld.shared.u8 	%rs674, [%r9+976];
	setp.ne.s16 	%p2026, %rs674, 0;
	mov.pred 	%p3891, -1;
	@%p2026 bra 	$L__BB0_1186;
$L__BB0_1185:
	mov.pred 	%p3891, %p3867;
$L__BB0_1186:
	setp.eq.s16 	%p2027, %rs133, 0;
	@%p2027 bra 	$L__BB0_1188;
	ld.shared.u8 	%rs675, [%r9+992];
	setp.ne.s16 	%p2029, %rs675, 0;
	mov.pred 	%p3892, -1;
	@%p2029 bra 	$L__BB0_1189;
$L__BB0_1188:
	mov.pred 	%p3892, %p3868;
$L__BB0_1189:
	setp.eq.s16 	%p2030, %rs133, 0;
	@%p2030 bra 	$L__BB0_1191;
	ld.shared.u8 	%rs676, [%r9+1008];
	setp.ne.s16 	%p2032, %rs676, 0;
	mov.pred 	%p3893, -1;
	@%p2032 bra 	$L__BB0_1192;
$L__BB0_1191:
	mov.pred 	%p3893, %p3869;
$L__BB0_1192:
	ld.shared.u8 	%rs134, [%r8+527];
	setp.eq.s16 	%p2033, %rs134, 0;
	@%p2033 bra 	$L__BB0_1194;
	ld.shared.u8 	%rs677, [%r9+960];
	setp.ne.s16 	%p2035, %rs677, 0;
	mov.pred 	%p3894, -1;
	@%p2035 bra 	$L__BB0_1195;
$L__BB0_1194:
	mov.pred 	%p3894, %p3870;
$L__BB0_1195:
	setp.eq.s16 	%p2036, %rs134, 0;
	@%p2036 bra 	$L__BB0_1197;
	ld.shared.u8 	%rs678, [%r9+976];
	setp.ne.s16 	%p2038, %rs678, 0;
	mov.pred 	%p3895, -1;
	@%p2038 bra 	$L__BB0_1198;
$L__BB0_1197:
	mov.pred 	%p3895, %p3871;
$L__BB0_1198:
	setp.eq.s16 	%p2039, %rs134, 0;
	@%p2039 bra 	$L__BB0_1200;
	ld.shared.u8 	%rs679, [%r9+992];
	setp.ne.s16 	%p2041, %rs679, 0;
	mov.pred 	%p3896, -1;
	@%p2041 bra 	$L__BB0_1201;
$L__BB0_1200:
	mov.pred 	%p3896, %p3872;
$L__BB0_1201:
	setp.eq.s16 	%p2042, %rs134, 0;
	@%p2042 bra 	$L__BB0_1203;
	ld.shared.u8 	%rs680, [%r9+1008];
	setp.ne.s16 	%p2044, %rs680, 0;
	mov.pred 	%p3897, -1;
	@%p2044 bra 	$L__BB0_1204;
$L__BB0_1203:
	mov.pred 	%p3897, %p3873;
$L__BB0_1204:
	ld.shared.u8 	%rs135, [%r8+1039];
	setp.eq.s16 	%p2045, %rs135, 0;
	@%p2045 bra 	$L__BB0_1206;
	ld.shared.u8 	%rs681, [%r9+960];
	setp.ne.s16 	%p2047, %rs681, 0;
	mov.pred 	%p3898, -1;
	@%p2047 bra 	$L__BB0_1207;
$L__BB0_1206:
	mov.pred 	%p3898, %p3874;
$L__BB0_1207:
	setp.eq.s16 	%p2048, %rs135, 0;
	@%p2048 bra 	$L__BB0_1209;
	ld.shared.u8 	%rs682, [%r9+976];
	setp.ne.s16 	%p2050, %rs682, 0;
	mov.pred 	%p3899, -1;
	@%p2050 bra 	$L__BB0_1210;
$L__BB0_1209:
	mov.pred 	%p3899, %p3875;
$L__BB0_1210:
	setp.eq.s16 	%p2051, %rs135, 0;
	@%p2051 bra 	$L__BB0_1212;
	ld.shared.u8 	%rs683, [%r9+992];
	setp.ne.s16 	%p2053, %rs683, 0;
	mov.pred 	%p3900, -1;
	@%p2053 bra 	$L__BB0_1213;
$L__BB0_1212:
	mov.pred 	%p3900, %p3876;
$L__BB0_1213:
	setp.eq.s16 	%p2054, %rs135, 0;
	@%p2054 bra 	$L__BB0_1215;
	ld.shared.u8 	%rs684, [%r9+1008];
	setp.ne.s16 	%p2056, %rs684, 0;
	mov.pred 	%p3901, -1;
	@%p2056 bra 	$L__BB0_1216;
$L__BB0_1215:
	mov.pred 	%p3901, %p3877;
$L__BB0_1216:
	ld.shared.u8 	%rs136, [%r8+1551];
	setp.eq.s16 	%p2057, %rs136, 0;
	@%p2057 bra 	$L__BB0_1218;
	ld.shared.u8 	%rs685, [%r9+960];
	setp.ne.s16 	%p2059, %rs685, 0;
	mov.pred 	%p3902, -1;
	@%p2059 bra 	$L__BB0_1219;
$L__BB0_1218:
	mov.pred 	%p3902, %p3878;
$L__BB0_1219:
	setp.eq.s16 	%p2060, %rs136, 0;
	@%p2060 bra 	$L__BB0_1221;
	ld.shared.u8 	%rs686, [%r9+976];
	setp.ne.s16 	%p2062, %rs686, 0;
	mov.pred 	%p3903, -1;
	@%p2062 bra 	$L__BB0_1222;
$L__BB0_1221:
	mov.pred 	%p3903, %p3879;
$L__BB0_1222:
	setp.eq.s16 	%p2063, %rs136, 0;
	@%p2063 bra 	$L__BB0_1224;
	ld.shared.u8 	%rs687, [%r9+992];
	setp.ne.s16 	%p2065, %rs687, 0;
	mov.pred 	%p3904, -1;
	@%p2065 bra 	$L__BB0_1225;
$L__BB0_1224:
	mov.pred 	%p3904, %p3880;
$L__BB0_1225:
	setp.eq.s16 	%p2066, %rs136, 0;
	@%p2066 bra 	$L__BB0_1227;
	ld.shared.u8 	%rs688, [%r9+1008];
	setp.ne.s16 	%p2068, %rs688, 0;
	mov.pred 	%p3905, -1;
	@%p2068 bra 	$L__BB0_1228;
$L__BB0_1227:
	mov.pred 	%p3905, %p3881;
$L__BB0_1228:
	ld.shared.u8 	%rs137, [%r8+2063];
	setp.eq.s16 	%p2069, %rs137, 0;
	@%p2069 bra 	$L__BB0_1230;
	ld.shared.u8 	%rs689, [%r9+960];
	setp.ne.s16 	%p2071, %rs689, 0;
	mov.pred 	%p3906, -1;
	@%p2071 bra 	$L__BB0_1231;
$L__BB0_1230:
	mov.pred 	%p3906, %p3882;
$L__BB0_1231:
	setp.eq.s16 	%p2072, %rs137, 0;
	@%p2072 bra 	$L__BB0_1233;
	ld.shared.u8 	%rs690, [%r9+976];
	setp.ne.s16 	%p2074, %rs690, 0;
	mov.pred 	%p3907, -1;
	@%p2074 bra 	$L__BB0_1234;
$L__BB0_1233:
	mov.pred 	%p3907, %p3883;
$L__BB0_1234:
	setp.eq.s16 	%p2075, %rs137, 0;
	@%p2075 bra 	$L__BB0_1236;
	ld.shared.u8 	%rs691, [%r9+992];
	setp.ne.s16 	%p2077, %rs691, 0;
	mov.pred 	%p3908, -1;
	@%p2077 bra 	$L__BB0_1237;
$L__BB0_1236:
	mov.pred 	%p3908, %p3884;
$L__BB0_1237:
	setp.eq.s16 	%p2078, %rs137, 0;
	@%p2078 bra 	$L__BB0_1239;
	ld.shared.u8 	%rs692, [%r9+1008];
	setp.ne.s16 	%p2080, %rs692, 0;
	mov.pred 	%p3909, -1;
	@%p2080 bra 	$L__BB0_1240;
$L__BB0_1239:
	mov.pred 	%p3909, %p3885;
$L__BB0_1240:
	ld.shared.u8 	%rs138, [%r8+2575];
	setp.eq.s16 	%p2081, %rs138, 0;
	@%p2081 bra 	$L__BB0_1242;
	ld.shared.u8 	%rs693, [%r9+960];
	setp.ne.s16 	%p2083, %rs693, 0;
	mov.pred 	%p3910, -1;
	@%p2083 bra 	$L__BB0_1243;
$L__BB0_1242:
	mov.pred 	%p3910, %p3886;
$L__BB0_1243:
	setp.eq.s16 	%p2084, %rs138, 0;
	@%p2084 bra 	$L__BB0_1245;
	ld.shared.u8 	%rs694, [%r9+976];
	setp.ne.s16 	%p2086, %rs694, 0;
	mov.pred 	%p3911, -1;
	@%p2086 bra 	$L__BB0_1246;
$L__BB0_1245:
	mov.pred 	%p3911, %p3887;
$L__BB0_1246:
	setp.eq.s16 	%p2087, %rs138, 0;
	@%p2087 bra 	$L__BB0_1248;
	ld.shared.u8 	%rs695, [%r9+992];
	setp.ne.s16 	%p2089, %rs695, 0;
	mov.pred 	%p3912, -1;
	@%p2089 bra 	$L__BB0_1249;
$L__BB0_1248:
	mov.pred 	%p3912, %p3888;
$L__BB0_1249:
	setp.eq.s16 	%p2090, %rs138, 0;
	@%p2090 bra 	$L__BB0_1251;
	ld.shared.u8 	%rs696, [%r9+1008];
	setp.ne.s16 	%p2092, %rs696, 0;
	mov.pred 	%p3913, -1;
	@%p2092 bra 	$L__BB0_1252;
$L__BB0_1251:
	mov.pred 	%p3913, %p3889;
$L__BB0_1252:
	ld.shared.u8 	%rs139, [%r8+16];
	setp.eq.s16 	%p2093, %rs139, 0;
	@%p2093 bra 	$L__BB0_1254;
	ld.shared.u8 	%rs697, [%r9+1024];
	setp.ne.s16 	%p2095, %rs697, 0;
	mov.pred 	%p3914, -1;
	@%p2095 bra 	$L__BB0_1255;
$L__BB0_1254:
	mov.pred 	%p3914, %p3890;
$L__BB0_1255:
	setp.eq.s16 	%p2096, %rs139, 0;
	@%p2096 bra 	$L__BB0_1257;
	ld.shared.u8 	%rs698, [%r9+1040];
	setp.ne.s16 	%p2098, %rs698, 0;
	mov.pred 	%p3915, -1;
	@%p2098 bra 	$L__BB0_1258;
$L__BB0_1257:
	mov.pred 	%p3915, %p3891;
$L__BB0_1258:
	setp.eq.s16 	%p2099, %rs139, 0;
	@%p2099 bra 	$L__BB0_1260;
	ld.shared.u8 	%rs699, [%r9+1056];
	setp.ne.s16 	%p2101, %rs699, 0;
	mov.pred 	%p3916, -1;
	@%p2101 bra 	$L__BB0_1261;
$L__BB0_1260:
	mov.pred 	%p3916, %p3892;
$L__BB0_1261:
	setp.eq.s16 	%p2102, %rs139, 0;
	@%p2102 bra 	$L__BB0_1263;
	ld.shared.u8 	%rs700, [%r9+1072];
	setp.ne.s16 	%p2104, %rs700, 0;
	mov.pred 	%p3917, -1;
	@%p2104 bra 	$L__BB0_1264;
$L__BB0_1263:
	mov.pred 	%p3917, %p3893;
$L__BB0_1264:
	ld.shared.u8 	%rs140, [%r8+528];
	setp.eq.s16 	%p2105, %rs140, 0;
	@%p2105 bra 	$L__BB0_1266;
	ld.shared.u8 	%rs701, [%r9+1024];
	setp.ne.s16 	%p2107, %rs701, 0;
	mov.pred 	%p3918, -1;
	@%p2107 bra 	$L__BB0_1267;
$L__BB0_1266:
	mov.pred 	%p3918, %p3894;
$L__BB0_1267:
	setp.eq.s16 	%p2108, %rs140, 0;
	@%p2108 bra 	$L__BB0_1269;
	ld.shared.u8 	%rs702, [%r9+1040];
	setp.ne.s16 	%p2110, %rs702, 0;
	mov.pred 	%p3919, -1;
	@%p2110 bra 	$L__BB0_1270;
$L__BB0_1269:
	mov.pred 	%p3919, %p3895;
$L__BB0_1270:
	setp.eq.s16 	%p2111, %rs140, 0;
	@%p2111 bra 	$L__BB0_1272;
	ld.shared.u8 	%rs703, [%r9+1056];
	setp.ne.s16 	%p2113, %rs703, 0;
	mov.pred 	%p3920, -1;
	@%p2113 bra 	$L__BB0_1273;
$L__BB0_1272:
	mov.pred 	%p3920, %p3896;
$L__BB0_1273:
	setp.eq.s16 	%p2114, %rs140, 0;
	@%p2114 bra 	$L__BB0_1275;
	ld.shared.u8 	%rs704, [%r9+1072];
	setp.ne.s16 	%p2116, %rs704, 0;
	mov.pred 	%p3921, -1;
	@%p2116 bra 	$L__BB0_1276;
$L__BB0_1275:
	mov.pred 	%p3921, %p3897;
$L__BB0_1276:
	ld.shared.u8 	%rs141, [%r8+1040];
	setp.eq.s16 	%p2117, %rs141, 0;
	@%p2117 bra 	$L__BB0_1278;
	ld.shared.u8 	%rs705, [%r9+1024];
	setp.ne.s16 	%p2119, %rs705, 0;
	mov.pred 	%p3922, -1;
	@%p2119 bra 	$L__BB0_1279;
$L__BB0_1278:
	mov.pred 	%p3922, %p3898;
$L__BB0_1279:
	setp.eq.s16 	%p2120, %rs141, 0;
	@%p2120 bra 	$L__BB0_1281;
	ld.shared.u8 	%rs706, [%r9+1040];
	setp.ne.s16 	%p2122, %rs706, 0;
	mov.pred 	%p3923, -1;
	@%p2122 bra 	$L__BB0_1282;
$L__BB0_1281:
	mov.pred 	%p3923, %p3899;
$L__BB0_1282:
	setp.eq.s16 	%p2123, %rs141, 0;
	@%p2123 bra 	$L__BB0_1284;
	ld.shared.u8 	%rs707, [%r9+1056];
	setp.ne.s16 	%p2125, %rs707, 0;
	mov.pred 	%p3924, -1;
	@%p2125 bra 	$L__BB0_1285;
$L__BB0_1284:
	mov.pred 	%p3924, %p3900;
$L__BB0_1285:
	setp.eq.s16 	%p2126, %rs141, 0;
	@%p2126 bra 	$L__BB0_1287;
	ld.shared.u8 	%rs708, [%r9+1072];
	setp.ne.s16 	%p2128, %rs708, 0;
	mov.pred 	%p3925, -1;
	@%p2128 bra 	$L__BB0_1288;
$L__BB0_1287:
	mov.pred 	%p3925, %p3901;
$L__BB0_1288:
	ld.shared.u8 	%rs142, [%r8+1552];
	setp.eq.s16 	%p2129, %rs142, 0;
	@%p2129 bra 	$L__BB0_1290;
	ld.shared.u8 	%rs709, [%r9+1024];
	setp.ne.s16 	%p2131, %rs709, 0;
	mov.pred 	%p3926, -1;
	@%p2131 bra 	$L__BB0_1291;
$L__BB0_1290:
	mov.pred 	%p3926, %p3902;
$L__BB0_1291:
	setp.eq.s16 	%p2132, %rs142, 0;
	@%p2132 bra 	$L__BB0_1293;
	ld.shared.u8 	%rs710, [%r9+1040];
	setp.ne.s16 	%p2134, %rs710, 0;
	mov.pred 	%p3927, -1;
	@%p2134 bra 	$L__BB0_1294;
$L__BB0_1293:
	mov.pred 	%p3927, %p3903;
$L__BB0_1294:
	setp.eq.s16 	%p2135, %rs142, 0;
	@%p2135 bra 	$L__BB0_1296;
	ld.shared.u8 	%rs711, [%r9+1056];
	setp.ne.s16 	%p2137, %rs711, 0;
	mov.pred 	%p3928, -1;
	@%p2137 bra 	$L__BB0_1297;
$L__BB0_1296:
	mov.pred 	%p3928, %p3904;
$L__BB0_1297:
	setp.eq.s16 	%p2138, %rs142, 0;
	@%p2138 bra 	$L__BB0_1299;
	ld.shared.u8 	%rs712, [%r9+1072];
	setp.ne.s16 	%p2140, %rs712, 0;
	mov.pred 	%p3929, -1;
	@%p2140 bra 	$L__BB0_1300;
$L__BB0_1299:
	mov.pred 	%p3929, %p3905;
$L__BB0_1300:
	ld.shared.u8 	%rs143, [%r8+2064];
	setp.eq.s16 	%p2141, %rs143, 0;
	@%p2141 bra 	$L__BB0_1302;
	ld.shared.u8 	%rs713, [%r9+1024];
	setp.ne.s16 	%p2143, %rs713, 0;
	mov.pred 	%p3930, -1;
	@%p2143 bra 	$L__BB0_1303;
$L__BB0_1302:
	mov.pred 	%p3930, %p3906;
$L__BB0_1303:
	setp.eq.s16 	%p2144, %rs143, 0;
	@%p2144 bra 	$L__BB0_1305;
	ld.shared.u8 	%rs714, [%r9+1040];
	setp.ne.s16 	%p2146, %rs714, 0;
	mov.pred 	%p3931, -1;
	@%p2146 bra 	$L__BB0_1306;
$L__BB0_1305:
	mov.pred 	%p3931, %p3907;
$L__BB0_1306:
	setp.eq.s16 	%p2147, %rs143, 0;
	@%p2147 bra 	$L__BB0_1308;
	ld.shared.u8 	%rs715, [%r9+1056];
	setp.ne.s16 	%p2149, %rs715, 0;
	mov.pred 	%p3932, -1;
	@%p2149 bra 	$L__BB0_1309;
$L__BB0_1308:
	mov.pred 	%p3932, %p3908;
$L__BB0_1309:
	setp.eq.s16 	%p2150, %rs143, 0;
	@%p2150 bra 	$L__BB0_1311;
	ld.shared.u8 	%rs716, [%r9+1072];
	setp.ne.s16 	%p2152, %rs716, 0;
	mov.pred 	%p3933, -1;
	@%p2152 bra 	$L__BB0_1312;
$L__BB0_1311:
	mov.pred 	%p3933, %p3909;
$L__BB0_1312:
	ld.shared.u8 	%rs144, [%r8+2576];
	setp.eq.s16 	%p2153, %rs144, 0;
	@%p2153 bra 	$L__BB0_1314;
	ld.shared.u8 	%rs717, [%r9+1024];
	setp.ne.s16 	%p2155, %rs717, 0;
	mov.pred 	%p3934, -1;
	@%p2155 bra 	$L__BB0_1315;
$L__BB0_1314:
	mov.pred 	%p3934, %p3910;
$L__BB0_1315:
	setp.eq.s16 	%p2156, %rs144, 0;
	@%p2156 bra 	$L__BB0_1317;
	ld.shared.u8 	%rs718, [%r9+1040];
	setp.ne.s16 	%p2158, %rs718, 0;
	mov.pred 	%p3935, -1;
	@%p2158 bra 	$L__BB0_1318;
$L__BB0_1317:
	mov.pred 	%p3935, %p3911;
$L__BB0_1318:
	setp.eq.s16 	%p2159, %rs144, 0;
	@%p2159 bra 	$L__BB0_1320;
	ld.shared.u8 	%rs719, [%r9+1056];
	setp.ne.s16 	%p2161, %rs719, 0;
	mov.pred 	%p3936, -1;
	@%p2161 bra 	$L__BB0_1321;
$L__BB0_1320:
	mov.pred 	%p3936, %p3912;
$L__BB0_1321:
	setp.eq.s16 	%p2162, %rs144, 0;
	@%p2162 bra 	$L__BB0_1323;
	ld.shared.u8 	%rs720, [%r9+1072];
	setp.ne.s16 	%p2164, %rs720, 0;
	mov.pred 	%p3937, -1;
	@%p2164 bra 	$L__BB0_1324;
$L__BB0_1323:
	mov.pred 	%p3937, %p3913;
$L__BB0_1324:
	ld.shared.u8 	%rs145, [%r8+17];
	setp.eq.s16 	%p2165, %rs145, 0;
	@%p2165 bra 	$L__BB0_1326;
	ld.shared.u8 	%rs721, [%r9+1088];
	setp.ne.s16 	%p2167, %rs721, 0;
	mov.pred 	%p3938, -1;
	@%p2167 bra 	$L__BB0_1327;
$L__BB0_1326:
	mov.pred 	%p3938, %p3914;
$L__BB0_1327:
	setp.eq.s16 	%p2168, %rs145, 0;
	@%p2168 bra 	$L__BB0_1329;
	ld.shared.u8 	%rs722, [%r9+1104];
	setp.ne.s16 	%p2170, %rs722, 0;
	mov.pred 	%p3939, -1;
	@%p2170 bra 	$L__BB0_1330;
$L__BB0_1329:
	mov.pred 	%p3939, %p3915;
$L__BB0_1330:
	setp.eq.s16 	%p2171, %rs145, 0;
	@%p2171 bra 	$L__BB0_1332;
	ld.shared.u8 	%rs723, [%r9+1120];
	setp.ne.s16 	%p2173, %rs723, 0;
	mov.pred 	%p3940, -1;
	@%p2173 bra 	$L__BB0_1333;
$L__BB0_1332:
	mov.pred 	%p3940, %p3916;
$L__BB0_1333:
	setp.eq.s16 	%p2174, %rs145, 0;
	@%p2174 bra 	$L__BB0_1335;
	ld.shared.u8 	%rs724, [%r9+1136];
	setp.ne.s16 	%p2176, %rs724, 0;
	mov.pred 	%p3941, -1;
	@%p2176 bra 	$L__BB0_1336;
$L__BB0_1335:
	mov.pred 	%p3941, %p3917;
$L__BB0_1336:
	ld.shared.u8 	%rs146, [%r8+529];
	setp.eq.s16 	%p2177, %rs146, 0;
	@%p2177 bra 	$L__BB0_1338;
	ld.shared.u8 	%rs725, [%r9+1088];
	setp.ne.s16 	%p2179, %rs725, 0;
	mov.pred 	%p3942, -1;
	@%p2179 bra 	$L__BB0_1339;
$L__BB0_1338:
	mov.pred 	%p3942, %p3918;
$L__BB0_1339:
	setp.eq.s16 	%p2180, %rs146, 0;
	@%p2180 bra 	$L__BB0_1341;
	ld.shared.u8 	%rs726, [%r9+1104];
	setp.ne.s16 	%p2182, %rs726, 0;
	mov.pred 	%p3943, -1;
	@%p2182 bra 	$L__BB0_1342;
$L__BB0_1341:
	mov.pred 	%p3943, %p3919;
$L__BB0_1342:
	setp.eq.s16 	%p2183, %rs146, 0;
	@%p2183 bra 	$L__BB0_1344;
	ld.shared.u8 	%rs727, [%r9+1120];
	setp.ne.s16 	%p2185, %rs727, 0;
	mov.pred 	%p3944, -1;
	@%p2185 bra 	$L__BB0_1345;
$L__BB0_1344:
	mov.pred 	%p3944, %p3920;
$L__BB0_1345:
	setp.eq.s16 	%p2186, %rs146, 0;
	@%p2186 bra 	$L__BB0_1347;
	ld.shared.u8 	%rs728, [%r9+1136];
	setp.ne.s16 	%p2188, %rs728, 0;
	mov.pred 	%p3945, -1;
	@%p2188 bra 	$L__BB0_1348;
$L__BB0_1347:
	mov.pred 	%p3945, %p3921;
$L__BB0_1348:
	ld.shared.u8 	%rs147, [%r8+1041];
	setp.eq.s16 	%p2189, %rs147, 0;
	@%p2189 bra 	$L__BB0_1350;
	ld.shared.u8 	%rs729, [%r9+1088];
	setp.ne.s16 	%p2191, %rs729, 0;
	mov.pred 	%p3946, -1;
	@%p2191 bra 	$L__BB0_1351;
$L__BB0_1350:
	mov.pred 	%p3946, %p3922;
$L__BB0_1351:
	setp.eq.s16 	%p2192, %rs147, 0;
	@%p2192 bra 	$L__BB0_1353;
	ld.shared.u8 	%rs730, [%r9+1104];
	setp.ne.s16 	%p2194, %rs730, 0;
	mov.pred 	%p3947, -1;
	@%p2194 bra 	$L__BB0_1354;
$L__BB0_1353:
	mov.pred 	%p3947, %p3923;
$L__BB0_1354:
	setp.eq.s16 	%p2195, %rs147, 0;
	@%p2195 bra 	$L__BB0_1356;
	ld.shared.u8 	%rs731, [%r9+1120];
	setp.ne.s16 	%p2197, %rs731, 0;
	mov.pred 	%p3948, -1;
	@%p2197 bra 	$L__BB0_1357;
$L__BB0_1356:
	mov.pred 	%p3948, %p3924;
$L__BB0_1357:
	setp.eq.s16 	%p2198, %rs147, 0;
	@%p2198 bra 	$L__BB0_1359;
	ld.shared.u8 	%rs732, [%r9+1136];
	setp.ne.s16 	%p2200, %rs732, 0;
	mov.pred 	%p3949, -1;
	@%p2200 bra 	$L__BB0_1360;
$L__BB0_1359:
	mov.pred 	%p3949, %p3925;
$L__BB0_1360:
	ld.shared.u8 	%rs148, [%r8+1553];
	setp.eq.s16 	%p2201, %rs148, 0;
	@%p2201 bra 	$L__BB0_1362;
	ld.shared.u8 	%rs733, [%r9+1088];
	setp.ne.s16 	%p2203, %rs733, 0;
	mov.pred 	%p3950, -1;
	@%p2203 bra 	$L__BB0_1363;
$L__BB0_1362:
	mov.pred 	%p3950, %p3926;
$L__BB0_1363:
	setp.eq.s16 	%p2204, %rs148, 0;
	@%p2204 bra 	$L__BB0_1365;
	ld.shared.u8 	%rs734, [%r9+1104];
	setp.ne.s16 	%p2206, %rs734, 0;
	mov.pred 	%p3951, -1;
	@%p2206 bra 	$L__BB0_1366;
$L__BB0_1365:
	mov.pred 	%p3951, %p3927;
$L__BB0_1366:
	setp.eq.s16 	%p2207, %rs148, 0;
	@%p2207 bra 	$L__BB0_1368;
	ld.shared.u8 	%rs735, [%r9+1120];
	setp.ne.s16 	%p2209, %rs735, 0;
	mov.pred 	%p3952, -1;
	@%p2209 bra 	$L__BB0_1369;
$L__BB0_1368:
	mov.pred 	%p3952, %p3928;
$L__BB0_1369:
	setp.eq.s16 	%p2210, %rs148, 0;
	@%p2210 bra 	$L__BB0_1371;
	ld.shared.u8 	%rs736, [%r9+1136];
	setp.ne.s16 	%p2212, %rs736, 0;
	mov.pred 	%p3953, -1;
	@%p2212 bra 	$L__BB0_1372;
$L__BB0_1371:
	mov.pred 	%p3953, %p3929;
$L__BB0_1372:
	ld.shared.u8 	%rs149, [%r8+2065];
	setp.eq.s16 	%p2213, %rs149, 0;
	@%p2213 bra 	$L__BB0_1374;
	ld.shared.u8 	%rs737, [%r9+1088];
	setp.ne.s16 	%p2215, %rs737, 0;
	mov.pred 	%p3954, -1;
	@%p2215 bra 	$L__BB0_1375;
$L__BB0_1374:
	mov.pred 	%p3954, %p3930;
$L__BB0_1375:
	setp.eq.s16 	%p2216, %rs149, 0;
	@%p2216 bra 	$L__BB0_1377;
	ld.shared.u8 	%rs738, [%r9+1104];
	setp.ne.s16 	%p2218, %rs738, 0;
	mov.pred 	%p3955, -1;
	@%p2218 bra 	$L__BB0_1378;
$L__BB0_1377:
	mov.pred 	%p3955, %p3931;
$L__BB0_1378:
	setp.eq.s16 	%p2219, %rs149, 0;
	@%p2219 bra 	$L__BB0_1380;
	ld.shared.u8 	%rs739, [%r9+1120];
	setp.ne.s16 	%p2221, %rs739, 0;
	mov.pred 	%p3956, -1;
	@%p2221 bra 	$L__BB0_1381;
$L__BB0_1380:
	mov.pred 	%p3956, %p3932;
$L__BB0_1381:
	setp.eq.s16 	%p2222, %rs149, 0;
	@%p2222 bra 	$L__BB0_1383;
	ld.shared.u8 	%rs740, [%r9+1136];
	setp.ne.s16 	%p2224, %rs740, 0;
	mov.pred 	%p3957, -1;
	@%p2224 bra 	$L__BB0_1384;
$L__BB0_1383:
	mov.pred 	%p3957, %p3933;
$L__BB0_1384:
	ld.shared.u8 	%rs150, [%r8+2577];
	setp.eq.s16 	%p2225, %rs150, 0;
	@%p2225 bra 	$L__BB0_1386;
	ld.shared.u8 	%rs741, [%r9+1088];
	setp.ne.s16 	%p2227, %rs741, 0;
	mov.pred 	%p3958, -1;
	@%p2227 bra 	$L__BB0_1387;
$L__BB0_1386:
	mov.pred 	%p3958, %p3934;
$L__BB0_1387:
	setp.eq.s16 	%p2228, %rs150, 0;
	@%p2228 bra 	$L__BB0_1389;
	ld.shared.u8 	%rs742, [%r9+1104];
	setp.ne.s16 	%p2230, %rs742, 0;
	mov.pred 	%p3959, -1;
	@%p2230 bra 	$L__BB0_1390;
$L__BB0_1389:
	mov.pred 	%p3959, %p3935;
$L__BB0_1390:
	setp.eq.s16 	%p2231, %rs150, 0;
	@%p2231 bra 	$L__BB0_1392;
	ld.shared.u8 	%rs743, [%r9+1120];
	setp.ne.s16 	%p2233, %rs743, 0;
	mov.pred 	%p3960, -1;
	@%p2233 bra 	$L__BB0_1393;
$L__BB0_1392:
	mov.pred 	%p3960, %p3936;
$L__BB0_1393:
	setp.eq.s16 	%p2234, %rs150, 0;
	@%p2234 bra 	$L__BB0_1395;
	ld.shared.u8 	%rs744, [%r9+1136];
	setp.ne.s16 	%p2236, %rs744, 0;
	mov.pred 	%p3961, -1;
	@%p2236 bra 	$L__BB0_1396;
$L__BB0_1395:
	mov.pred 	%p3961, %p3937;
$L__BB0_1396:
	ld.shared.u8 	%rs151, [%r8+18];
	setp.eq.s16 	%p2237, %rs151, 0;
	@%p2237 bra 	$L__BB0_1398;
	ld.shared.u8 	%rs745, [%r9+1152];
	setp.ne.s16 	%p2239, %rs745, 0;
	mov.pred 	%p3962, -1;
	@%p2239 bra 	$L__BB0_1399;
$L__BB0_1398:
	mov.pred 	%p3962, %p3938;
$L__BB0_1399:
	setp.eq.s16 	%p2240, %rs151, 0;
	@%p2240 bra 	$L__BB0_1401;
	ld.shared.u8 	%rs746, [%r9+1168];
	setp.ne.s16 	%p2242, %rs746, 0;
	mov.pred 	%p3963, -1;
	@%p2242 bra 	$L__BB0_1402;
$L__BB0_1401:
	mov.pred 	%p3963, %p3939;
$L__BB0_1402:
	setp.eq.s16 	%p2243, %rs151, 0;
	@%p2243 bra 	$L__BB0_1404;
	ld.shared.u8 	%rs747, [%r9+1184];
	setp.ne.s16 	%p2245, %rs747, 0;
	mov.pred 	%p3964, -1;
	@%p2245 bra 	$L__BB0_1405;
$L__BB0_1404:
	mov.pred 	%p3964, %p3940;
$L__BB0_1405:
	setp.eq.s16 	%p2246, %rs151, 0;
	@%p2246 bra 	$L__BB0_1407;
	ld.shared.u8 	%rs748, [%r9+1200];
	setp.ne.s16 	%p2248, %rs748, 0;
	mov.pred 	%p3965, -1;
	@%p2248 bra 	$L__BB0_1408;
$L__BB0_1407:
	mov.pred 	%p3965, %p3941;
$L__BB0_1408:
	ld.shared.u8 	%rs152, [%r8+530];
	setp.eq.s16 	%p2249, %rs152, 0;
	@%p2249 bra 	$L__BB0_1410;
	ld.shared.u8 	%rs749, [%r9+1152];
	setp.ne.s16 	%p2251, %rs749, 0;
	mov.pred 	%p3966, -1;
	@%p2251 bra 	$L__BB0_1411;
$L__BB0_1410:
	mov.pred 	%p3966, %p3942;
$L__BB0_1411:
	setp.eq.s16 	%p2252, %rs152, 0;
	@%p2252 bra 	$L__BB0_1413;
	ld.shared.u8 	%rs750, [%r9+1168];
	setp.ne.s16 	%p2254, %rs750, 0;
	mov.pred 	%p3967, -1;
	@%p2254 bra 	$L__BB0_1414;
$L__BB0_1413:
	mov.pred 	%p3967, %p3943;
$L__BB0_1414:
	setp.eq.s16 	%p2255, %rs152, 0;
	@%p2255 bra 	$L__BB0_1416;
	ld.shared.u8 	%rs751, [%r9+1184];
	setp.ne.s16 	%p2257, %rs751, 0;
	mov.pred 	%p3968, -1;
	@%p2257 bra 	$L__BB0_1417;
$L__BB0_1416:
	mov.pred 	%p3968, %p3944;
$L__BB0_1417:
	setp.eq.s16 	%p2258, %rs152, 0;
	@%p2258 bra 	$L__BB0_1419;
	ld.shared.u8 	%rs752, [%r9+1200];
	setp.ne.s16 	%p2260, %rs752, 0;
	mov.pred 	%p3969, -1;
	@%p2260 bra 	$L__BB0_1420;
$L__BB0_1419:
	mov.pred 	%p3969, %p3945;
$L__BB0_1420:
	ld.shared.u8 	%rs153, [%r8+1042];
	setp.eq.s16 	%p2261, %rs153, 0;
	@%p2261 bra 	$L__BB0_1422;
	ld.shared.u8 	%rs753, [%r9+1152];
	setp.ne.s16 	%p2263, %rs753, 0;
	mov.pred 	%p3970, -1;
	@%p2263 bra 	$L__BB0_1423;
$L__BB0_1422:
	mov.pred 	%p3970, %p3946;
$L__BB0_1423:
	setp.eq.s16 	%p2264, %rs153, 0;
	@%p2264 bra 	$L__BB0_1425;
	ld.shared.u8 	%rs754, [%r9+1168];
	setp.ne.s16 	%p2266, %rs754, 0;
	mov.pred 	%p3971, -1;
	@%p2266 bra 	$L__BB0_1426;
$L__BB0_1425:
	mov.pred 	%p3971, %p3947;
$L__BB0_1426:
	setp.eq.s16 	%p2267, %rs153, 0;
	@%p2267 bra 	$L__BB0_1428;
	ld.shared.u8 	%rs755, [%r9+1184];
	setp.ne.s16 	%p2269, %rs755, 0;
	mov.pred 	%p3972, -1;
	@%p2269 bra 	$L__BB0_1429;
$L__BB0_1428:
	mov.pred 	%p3972, %p3948;
$L__BB0_1429:
	setp.eq.s16 	%p2270, %rs153, 0;
	@%p2270 bra 	$L__BB0_1431;
	ld.shared.u8 	%rs756, [%r9+1200];
	setp.ne.s16 	%p2272, %rs756, 0;
	mov.pred 	%p3973, -1;
	@%p2272 bra 	$L__BB0_1432;
$L__BB0_1431:
	mov.pred 	%p3973, %p3949;
$L__BB0_1432:
	ld.shared.u8 	%rs154, [%r8+1554];
	setp.eq.s16 	%p2273, %rs154, 0;
	@%p2273 bra 	$L__BB0_1434;
	ld.shared.u8 	%rs757, [%r9+1152];
	setp.ne.s16 	%p2275, %rs757, 0;
	mov.pred 	%p3974, -1;
	@%p2275 bra 	$L__BB0_1435;
$L__BB0_1434:
	mov.pred 	%p3974, %p3950;
$L__BB0_1435:
	setp.eq.s16 	%p2276, %rs154, 0;
	@%p2276 bra 	$L__BB0_1437;
	ld.shared.u8 	%rs758, [%r9+1168];
	setp.ne.s16 	%p2278, %rs758, 0;
	mov.pred 	%p3975, -1;
	@%p2278 bra 	$L__BB0_1438;
$L__BB0_1437:
	mov.pred 	%p3975, %p3951;
$L__BB0_1438:
	setp.eq.s16 	%p2279, %rs154, 0;
	@%p2279 bra 	$L__BB0_1440;
	ld.shared.u8 	%rs759, [%r9+1184];
	setp.ne.s16 	%p2281, %rs759, 0;
	mov.pred 	%p3976, -1;
	@%p2281 bra 	$L__BB0_1441;
$L__BB0_1440:
	mov.pred 	%p3976, %p3952;
$L__BB0_1441:
	setp.eq.s16 	%p2282, %rs154, 0;
	@%p2282 bra 	$L__BB0_1443;
	ld.shared.u8 	%rs760, [%r9+1200];
	setp.ne.s16 	%p2284, %rs760, 0;
	mov.pred 	%p3977, -1;
	@%p2284 bra 	$L__BB0_1444;
$L__BB0_1443:
	mov.pred 	%p3977, %p3953;
$L__BB0_1444:
	ld.shared.u8 	%rs155, [%r8+2066];
	setp.eq.s16 	%p2285, %rs155, 0;
	@%p2285 bra 	$L__BB0_1446;
	ld.shared.u8 	%rs761, [%r9+1152];
	setp.ne.s16 	%p2287, %rs761, 0;
	mov.pred 	%p3978, -1;
	@%p2287 bra 	$L__BB0_1447;
$L__BB0_1446:
	mov.pred 	%p3978, %p3954;
$L__BB0_1447:
	setp.eq.s16 	%p2288, %rs155, 0;
	@%p2288 bra 	$L__BB0_1449;
	ld.shared.u8 	%rs762, [%r9+1168];
	setp.ne.s16 	%p2290, %rs762, 0;
	mov.pred 	%p3979, -1;
	@%p2290 bra 	$L__BB0_1450;
$L__BB0_1449:
	mov.pred 	%p3979, %p3955;
$L__BB0_1450:
	setp.eq.s16 	%p2291, %rs155, 0;
	@%p2291 bra 	$L__BB0_1452;
	ld.shared.u8 	%rs763, [%r9+1184];
	setp.ne.s16 	%p2293, %rs763, 0;
	mov.pred 	%p3980, -1;
	@%p2293 bra 	$L__BB0_1453;
$L__BB0_1452:
	mov.pred 	%p3980, %p3956;
$L__BB0_1453:
	setp.eq.s16 	%p2294, %rs155, 0;
	@%p2294 bra 	$L__BB0_1455;
	ld.shared.u8 	%rs764, [%r9+1200];
	setp.ne.s16 	%p2296, %rs764, 0;
	mov.pred 	%p3981, -1;
	@%p2296 bra 	$L__BB0_1456;
$L__BB0_1455:
	mov.pred 	%p3981, %p3957;
$L__BB0_1456:
	ld.shared.u8 	%rs156, [%r8+2578];
	setp.eq.s16 	%p2297, %rs156, 0;
	@%p2297 bra 	$L__BB0_1458;
	ld.shared.u8 	%rs765, [%r9+1152];
	setp.ne.s16 	%p2299, %rs765, 0;
	mov.pred 	%p3982, -1;
	@%p2299 bra 	$L__BB0_1459;
$L__BB0_1458:
	mov.pred 	%p3982, %p3958;
$L__BB0_1459:
	setp.eq.s16 	%p2300, %rs156, 0;
	@%p2300 bra 	$L__BB0_1461;
	ld.shared.u8 	%rs766, [%r9+1168];
	setp.ne.s16 	%p2302, %rs766, 0;
	mov.pred 	%p3983, -1;
	@%p2302 bra 	$L__BB0_1462;
$L__BB0_1461:
	mov.pred 	%p3983, %p3959;
$L__BB0_1462:
	setp.eq.s16 	%p2303, %rs156, 0;
	@%p2303 bra 	$L__BB0_1464;
	ld.shared.u8 	%rs767, [%r9+1184];
	setp.ne.s16 	%p2305, %rs767, 0;
	mov.pred 	%p3984, -1;
	@%p2305 bra 	$L__BB0_1465;
$L__BB0_1464:
	mov.pred 	%p3984, %p3960;
$L__BB0_1465:
	setp.eq.s16 	%p2306, %rs156, 0;
	@%p2306 bra 	$L__BB0_1467;
	ld.shared.u8 	%rs768, [%r9+1200];
	setp.ne.s16 	%p2308, %rs768, 0;
	mov.pred 	%p3985, -1;
	@%p2308 bra 	$L__BB0_1468;
$L__BB0_1467:
	mov.pred 	%p3985, %p3961;
$L__BB0_1468:
	ld.shared.u8 	%rs157, [%r8+19];
	setp.eq.s16 	%p2309, %rs157, 0;
	@%p2309 bra 	$L__BB0_1470;
	ld.shared.u8 	%rs769, [%r9+1216];
	setp.ne.s16 	%p2311, %rs769, 0;
	mov.pred 	%p3986, -1;
	@%p2311 bra 	$L__BB0_1471;
$L__BB0_1470:
	mov.pred 	%p3986, %p3962;
$L__BB0_1471:
	setp.eq.s16 	%p2312, %rs157, 0;
	@%p2312 bra 	$L__BB0_1473;
	ld.shared.u8 	%rs770, [%r9+1232];
	setp.ne.s16 	%p2314, %rs770, 0;
	mov.pred 	%p3987, -1;
	@%p2314 bra 	$L__BB0_1474;
$L__BB0_1473:
	mov.pred 	%p3987, %p3963;
$L__BB0_1474:
	setp.eq.s16 	%p2315, %rs157, 0;
	@%p2315 bra 	$L__BB0_1476;
	ld.shared.u8 	%rs771, [%r9+1248];
	setp.ne.s16 	%p2317, %rs771, 0;
	mov.pred 	%p3988, -1;
	@%p2317 bra 	$L__BB0_1477;
$L__BB0_1476:
	mov.pred 	%p3988, %p3964;
$L__BB0_1477:
	setp.eq.s16 	%p2318, %rs157, 0;
	@%p2318 bra 	$L__BB0_1479;
	ld.shared.u8 	%rs772, [%r9+1264];
	setp.ne.s16 	%p2320, %rs772, 0;
	mov.pred 	%p3989, -1;
	@%p2320 bra 	$L__BB0_1480;
$L__BB0_1479:
	mov.pred 	%p3989, %p3965;
$L__BB0_1480:
	ld.shared.u8 	%rs158, [%r8+531];
	setp.eq.s16 	%p2321, %rs158, 0;
	@%p2321 bra 	$L__BB0_1482;
	ld.shared.u8 	%rs773, [%r9+1216];
	setp.ne.s16 	%p2323, %rs773, 0;
	mov.pred 	%p3990, -1;
	@%p2323 bra 	$L__BB0_1483;
$L__BB0_1482:
	mov.pred 	%p3990, %p3966;
$L__BB0_1483:
	setp.eq.s16 	%p2324, %rs158, 0;
	@%p2324 bra 	$L__BB0_1485;
	ld.shared.u8 	%rs774, [%r9+1232];
	setp.ne.s16 	%p2326, %rs774, 0;
	mov.pred 	%p3991, -1;
	@%p2326 bra 	$L__BB0_1486;
$L__BB0_1485:
	mov.pred 	%p3991, %p3967;
$L__BB0_1486:
	setp.eq.s16 	%p2327, %rs158, 0;
	@%p2327 bra 	$L__BB0_1488;
	ld.shared.u8 	%rs775, [%r9+1248];
	setp.ne.s16 	%p2329, %rs775, 0;
	mov.pred 	%p3992, -1;
	@%p2329 bra 	$L__BB0_1489;
$L__BB0_1488:
	mov.pred 	%p3992, %p3968;
$L__BB0_1489:
	setp.eq.s16 	%p2330, %rs158, 0;
	@%p2330 bra 	$L__BB0_1491;
	ld.shared.u8 	%rs776, [%r9+1264];
	setp.ne.s16 	%p2332, %rs776, 0;
	mov.pred 	%p3993, -1;
	@%p2332 bra 	$L__BB0_1492;
$L__BB0_1491:
	mov.pred 	%p3993, %p3969;
$L__BB0_1492:
	ld.shared.u8 	%rs159, [%r8+1043];
	setp.eq.s16 	%p2333, %rs159, 0;
	@%p2333 bra 	$L__BB0_1494;
	ld.shared.u8 	%rs777, [%r9+1216];
	setp.ne.s16 	%p2335, %rs777, 0;
	mov.pred 	%p3994, -1;
	@%p2335 bra 	$L__BB0_1495;
$L__BB0_1494:
	mov.pred 	%p3994, %p3970;
$L__BB0_1495:
	setp.eq.s16 	%p2336, %rs159, 0;
	@%p2336 bra 	$L__BB0_1497;
	ld.shared.u8 	%rs778, [%r9+1232];
	setp.ne.s16 	%p2338, %rs778, 0;
	mov.pred 	%p3995, -1;
	@%p2338 bra 	$L__BB0_1498;
$L__BB0_1497:
	mov.pred 	%p3995, %p3971;
$L__BB0_1498:
	setp.eq.s16 	%p2339, %rs159, 0;
	@%p2339 bra 	$L__BB0_1500;
	ld.shared.u8 	%rs779, [%r9+1248];
	setp.ne.s16 	%p2341, %rs779, 0;
	mov.pred 	%p3996, -1;
	@%p2341 bra 	$L__BB0_1501;
$L__BB0_1500:
	mov.pred 	%p3996, %p3972;
$L__BB0_1501:
	setp.eq.s16 	%p2342, %rs159, 0;
	@%p2342 bra 	$L__BB0_1503;
	ld.shared.u8 	%rs780, [%r9+1264];
	setp.ne.s16 	%p2344, %rs780, 0;
	mov.pred 	%p3997, -1;
	@%p2344 bra 	$L__BB0_1504;
$L__BB0_1503:
	mov.pred 	%p3997, %p3973;
$L__BB0_1504:
	ld.shared.u8 	%rs160, [%r8+1555];
	setp.eq.s16 	%p2345, %rs160, 0;
	@%p2345 bra 	$L__BB0_1506;
	ld.shared.u8 	%rs781, [%r9+1216];
	setp.ne.s16 	%p2347, %rs781, 0;
	mov.pred 	%p3998, -1;
	@%p2347 bra 	$L__BB0_1507;
$L__BB0_1506:
	mov.pred 	%p3998, %p3974;
$L__BB0_1507:
	setp.eq.s16 	%p2348, %rs160, 0;
	@%p2348 bra 	$L__BB0_1509;
	ld.shared.u8 	%rs782, [%r9+1232];
	setp.ne.s16 	%p2350, %rs782, 0;
	mov.pred 	%p3999, -1;
	@%p2350 bra 	$L__BB0_1510;
$L__BB0_1509:
	mov.pred 	%p3999, %p3975;
$L__BB0_1510:
	setp.eq.s16 	%p2351, %rs160, 0;
	@%p2351 bra 	$L__BB0_1512;
	ld.shared.u8 	%rs783, [%r9+1248];
	setp.ne.s16 	%p2353, %rs783, 0;
	mov.pred 	%p4000, -1;
	@%p2353 bra 	$L__BB0_1513;
$L__BB0_1512:
	mov.pred 	%p4000, %p3976;
$L__BB0_1513:
	setp.eq.s16 	%p2354, %rs160, 0;
	@%p2354 bra 	$L__BB0_1515;
	ld.shared.u8 	%rs784, [%r9+1264];
	setp.ne.s16 	%p2356, %rs784, 0;
	mov.pred 	%p4001, -1;
	@%p2356 bra 	$L__BB0_1516;
$L__BB0_1515:
	mov.pred 	%p4001, %p3977;
$L__BB0_1516:
	ld.shared.u8 	%rs161, [%r8+2067];
	setp.eq.s16 	%p2357, %rs161, 0;
	@%p2357 bra 	$L__BB0_1518;
	ld.shared.u8 	%rs785, [%r9+1216];
	setp.ne.s16 	%p2359, %rs785, 0;
	mov.pred 	%p4002, -1;
	@%p2359 bra 	$L__BB0_1519;
$L__BB0_1518:
	mov.pred 	%p4002, %p3978;
$L__BB0_1519:
	setp.eq.s16 	%p2360, %rs161, 0;
	@%p2360 bra 	$L__BB0_1521;
	ld.shared.u8 	%rs786, [%r9+1232];
	setp.ne.s16 	%p2362, %rs786, 0;
	mov.pred 	%p4003, -1;
	@%p2362 bra 	$L__BB0_1522;
$L__BB0_1521:
	mov.pred 	%p4003, %p3979;
$L__BB0_1522:
	setp.eq.s16 	%p2363, %rs161, 0;
	@%p2363 bra 	$L__BB0_1524;
	ld.shared.u8 	%rs787, [%r9+1248];
	setp.ne.s16 	%p2365, %rs787, 0;
	mov.pred 	%p4004, -1;
	@%p2365 bra 	$L__BB0_1525;
$L__BB0_1524:
	mov.pred 	%p4004, %p3980;
$L__BB0_1525:
	setp.eq.s16 	%p2366, %rs161, 0;
	@%p2366 bra 	$L__BB0_1527;
	ld.shared.u8 	%rs788, [%r9+1264];
	setp.ne.s16 	%p2368, %rs788, 0;
	mov.pred 	%p4005, -1;
	@%p2368 bra 	$L__BB0_1528;
$L__BB0_1527:
	mov.pred 	%p4005, %p3981;
$L__BB0_1528:
	ld.shared.u8 	%rs162, [%r8+2579];
	setp.eq.s16 	%p2369, %rs162, 0;
	@%p2369 bra 	$L__BB0_1530;
	ld.shared.u8 	%rs789, [%r9+1216];
	setp.ne.s16 	%p2371, %rs789, 0;
	mov.pred 	%p4006, -1;
	@%p2371 bra 	$L__BB0_1531;
$L__BB0_1530:
	mov.pred 	%p4006, %p3982;
$L__BB0_1531:
	setp.eq.s16 	%p2372, %rs162, 0;
	@%p2372 bra 	$L__BB0_1533;
	ld.shared.u8 	%rs790, [%r9+1232];
	setp.ne.s16 	%p2374, %rs790, 0;
	mov.pred 	%p4007, -1;
	@%p2374 bra 	$L__BB0_1534;
$L__BB0_1533:
	mov.pred 	%p4007, %p3983;
$L__BB0_1534:
	setp.eq.s16 	%p2375, %rs162, 0;
	@%p2375 bra 	$L__BB0_1536;
	ld.shared.u8 	%rs791, [%r9+1248];
	setp.ne.s16 	%p2377, %rs791, 0;
	mov.pred 	%p4008, -1;
	@%p2377 bra 	$L__BB0_1537;
$L__BB0_1536:
	mov.pred 	%p4008, %p3984;
$L__BB0_1537:
	setp.eq.s16 	%p2378, %rs162, 0;
	@%p2378 bra 	$L__BB0_1539;
	ld.shared.u8 	%rs792, [%r9+1264];
	setp.ne.s16 	%p2380, %rs792, 0;
	mov.pred 	%p4009, -1;
	@%p2380 bra 	$L__BB0_1540;
$L__BB0_1539:
	mov.pred 	%p4009, %p3985;
$L__BB0_1540:
	ld.shared.u8 	%rs163, [%r8+20];
	setp.eq.s16 	%p2381, %rs163, 0;
	@%p2381 bra 	$L__BB0_1542;
	ld.shared.u8 	%rs793, [%r9+1280];
	setp.ne.s16 	%p2383, %rs793, 0;
	mov.pred 	%p4010, -1;
	@%p2383 bra 	$L__BB0_1543;
$L__BB0_1542:
	mov.pred 	%p4010, %p3986;
$L__BB0_1543:
	setp.eq.s16 	%p2384, %rs163, 0;
	@%p2384 bra 	$L__BB0_1545;
	ld.shared.u8 	%rs794, [%r9+1296];
	setp.ne.s16 	%p2386, %rs794, 0;
	mov.pred 	%p4011, -1;
	@%p2386 bra 	$L__BB0_1546;
$L__BB0_1545:
	mov.pred 	%p4011, %p3987;
$L__BB0_1546:
	setp.eq.s16 	%p2387, %rs163, 0;
	@%p2387 bra 	$L__BB0_1548;
	ld.shared.u8 	%rs795, [%r9+1312];
	setp.ne.s16 	%p2389, %rs795, 0;
	mov.pred 	%p4012, -1;
	@%p2389 bra 	$L__BB0_1549;
$L__BB0_1548:
	mov.pred 	%p4012, %p3988;
$L__BB0_1549:
	setp.eq.s16 	%p2390, %rs163, 0;
	@%p2390 bra 	$L__BB0_1551;
	ld.shared.u8 	%rs796, [%r9+1328];
	setp.ne.s16 	%p2392, %rs796, 0;
	mov.pred 	%p4013, -1;
	@%p2392 bra 	$L__BB0_1552;
$L__BB0_1551:
	mov.pred 	%p4013, %p3989;
$L__BB0_1552:
	ld.shared.u8 	%rs164, [%r8+532];
	setp.eq.s16 	%p2393, %rs164, 0;
	@%p2393 bra 	$L__BB0_1554;
	ld.shared.u8 	%rs797, [%r9+1280];
	setp.ne.s16 	%p2395, %rs797, 0;
	mov.pred 	%p4014, -1;
	@%p2395 bra 	$L__BB0_1555;
$L__BB0_1554:
	mov.pred 	%p4014, %p3990;
$L__BB0_1555:
	setp.eq.s16 	%p2396, %rs164, 0;
	@%p2396 bra 	$L__BB0_1557;
	ld.shared.u8 	%rs798, [%r9+1296];
	setp.ne.s16 	%p2398, %rs798, 0;
	mov.pred 	%p4015, -1;
	@%p2398 bra 	$L__BB0_1558;
$L__BB0_1557:
	mov.pred 	%p4015, %p3991;
$L__BB0_1558:
	setp.eq.s16 	%p2399, %rs164, 0;
	@%p2399 bra 	$L__BB0_1560;
	ld.shared.u8 	%rs799, [%r9+1312];
	setp.ne.s16 	%p2401, %rs799, 0;
	mov.pred 	%p4016, -1;
	@%p2401 bra 	$L__BB0_1561;
$L__BB0_1560:
	mov.pred 	%p4016, %p3992;
$L__BB0_1561:
	setp.eq.s16 	%p2402, %rs164, 0;
	@%p2402 bra 	$L__BB0_1563;
	ld.shared.u8 	%rs800, [%r9+1328];
	setp.ne.s16 	%p2404, %rs800, 0;
	mov.pred 	%p4017, -1;
	@%p2404 bra 	$L__BB0_1564;
$L__BB0_1563:
	mov.pred 	%p4017, %p3993;
$L__BB0_1564:
	ld.shared.u8 	%rs165, [%r8+1044];
	setp.eq.s16 	%p2405, %rs165, 0;
	@%p2405 bra 	$L__BB0_1566;
	ld.shared.u8 	%rs801, [%r9+1280];
	setp.ne.s16 	%p2407, %rs801, 0;
	mov.pred 	%p4018, -1;
	@%p2407 bra 	$L__BB0_1567;
$L__BB0_1566:
	mov.pred 	%p4018, %p3994;
$L__BB0_1567:
	setp.eq.s16 	%p2408, %rs165, 0;
	@%p2408 bra 	$L__BB0_1569;
	ld.shared.u8 	%rs802, [%r9+1296];
	setp.ne.s16 	%p2410, %rs802, 0;
	mov.pred 	%p4019, -1;
	@%p2410 bra 	$L__BB0_1570;
$L__BB0_1569:
	mov.pred 	%p4019, %p3995;
$L__BB0_1570:
	setp.eq.s16 	%p2411, %rs165, 0;
	@%p2411 bra 	$L__BB0_1572;
	ld.shared.u8 	%rs803, [%r9+1312];
	setp.ne.s16 	%p2413, %rs803, 0;
	mov.pred 	%p4020, -1;
	@%p2413 bra 	$L__BB0_1573;
$L__BB0_1572:
	mov.pred 	%p4020, %p3996;
$L__BB0_1573:
	setp.eq.s16 	%p2414, %rs165, 0;
	@%p2414 bra 	$L__BB0_1575;
	ld.shared.u8 	%rs804, [%r9+1328];
	setp.ne.s16 	%p2416, %rs804, 0;
	mov.pred 	%p4021, -1;
	@%p2416 bra 	$L__BB0_1576;
$L__BB0_1575:
	mov.pred 	%p4021, %p3997;
$L__BB0_1576:
	ld.shared.u8 	%rs166, [%r8+1556];
	setp.eq.s16 	%p2417, %rs166, 0;
	@%p2417 bra 	$L__BB0_1578;
	ld.shared.u8 	%rs805, [%r9+1280];
	setp.ne.s16 	%p2419, %rs805, 0;
	mov.pred 	%p4022, -1;
	@%p2419 bra 	$L__BB0_1579;
$L__BB0_1578:
	mov.pred 	%p4022, %p3998;
$L__BB0_1579:
	setp.eq.s16 	%p2420, %rs166, 0;
	@%p2420 bra 	$L__BB0_1581;
	ld.shared.u8 	%rs806, [%r9+1296];
	setp.ne.s16 	%p2422, %rs806, 0;
	mov.pred 	%p4023, -1;
	@%p2422 bra 	$L__BB0_1582;
$L__BB0_1581:
	mov.pred 	%p4023, %p3999;
$L__BB0_1582:
	setp.eq.s16 	%p2423, %rs166, 0;
	@%p2423 bra 	$L__BB0_1584;
	ld.shared.u8 	%rs807, [%r9+1312];
	setp.ne.s16 	%p2425, %rs807, 0;
	mov.pred 	%p4024, -1;
	@%p2425 bra 	$L__BB0_1585;
$L__BB0_1584:
	mov.pred 	%p4024, %p4000;
$L__BB0_1585:
	setp.eq.s16 	%p2426, %rs166, 0;
	@%p2426 bra 	$L__BB0_1587;
	ld.shared.u8 	%rs808, [%r9+1328];
	setp.ne.s16 	%p2428, %rs808, 0;
	mov.pred 	%p4025, -1;
	@%p2428 bra 	$L__BB0_1588;
$L__BB0_1587:
	mov.pred 	%p4025, %p4001;
$L__BB0_1588:
	ld.shared.u8 	%rs167, [%r8+2068];
	setp.eq.s16 	%p2429, %rs167, 0;
	@%p2429 bra 	$L__BB0_1590;
	ld.shared.u8 	%rs809, [%r9+1280];
	setp.ne.s16 	%p2431, %rs809, 0;
	mov.pred 	%p4026, -1;
	@%p2431 bra 	$L__BB0_1591;
$L__BB0_1590:
	mov.pred 	%p4026, %p4002;
$L__BB0_1591:
	setp.eq.s16 	%p2432, %rs167, 0;
	@%p2432 bra 	$L__BB0_1593;
	ld.shared.u8 	%rs810, [%r9+1296];
	setp.ne.s16 	%p2434, %rs810, 0;
	mov.pred 	%p4027, -1;
	@%p2434 bra 	$L__BB0_1594;
$L__BB0_1593:
	mov.pred 	%p4027, %p4003;
$L__BB0_1594:
	setp.eq.s16 	%p2435, %rs167, 0;
	@%p2435 bra 	$L__BB0_1596;
	ld.shared.u8 	%rs811, [%r9+1312];
	setp.ne.s16 	%p2437, %rs811, 0;
	mov.pred 	%p4028, -1;
	@%p2437 bra 	$L__BB0_1597;
$L__BB0_1596:
	mov.pred 	%p4028, %p4004;
$L__BB0_1597:
	setp.eq.s16 	%p2438, %rs167, 0;
	@%p2438 bra 	$L__BB0_1599;
	ld.shared.u8 	%rs812, [%r9+1328];
	setp.ne.s16 	%p2440, %rs812, 0;
	mov.pred 	%p4029, -1;
	@%p2440 bra 	$L__BB0_1600;
$L__BB0_1599:
	mov.pred 	%p4029, %p4005;
$L__BB0_1600:
	ld.shared.u8 	%rs168, [%r8+2580];
	setp.eq.s16 	%p2441, %rs168, 0;
	@%p2441 bra 	$L__BB0_1602;
	ld.shared.u8 	%rs813, [%r9+1280];
	setp.ne.s16 	%p2443, %rs813, 0;
	mov.pred 	%p4030, -1;
	@%p2443 bra 	$L__BB0_1603;
$L__BB0_1602:
	mov.pred 	%p4030, %p4006;
$L__BB0_1603:
	setp.eq.s16 	%p2444, %rs168, 0;
	@%p2444 bra 	$L__BB0_1605;
	ld.shared.u8 	%rs814, [%r9+1296];
	setp.ne.s16 	%p2446, %rs814, 0;
	mov.pred 	%p4031, -1;
	@%p2446 bra 	$L__BB0_1606;
$L__BB0_1605:
	mov.pred 	%p4031, %p4007;
$L__BB0_1606:
	setp.eq.s16 	%p2447, %rs168, 0;
	@%p2447 bra 	$L__BB0_1608;
	ld.shared.u8 	%rs815, [%r9+1312];
	setp.ne.s16 	%p2449, %rs815, 0;
	mov.pred 	%p4032, -1;
	@%p2449 bra 	$L__BB0_1609;
$L__BB0_1608:
	mov.pred 	%p4032, %p4008;
$L__BB0_1609:
	setp.eq.s16 	%p2450, %rs168, 0;
	@%p2450 bra 	$L__BB0_1611;
	ld.shared.u8 	%rs816, [%r9+1328];
	setp.ne.s16 	%p2452, %rs816, 0;
	mov.pred 	%p4033, -1;
	@%p2452 bra 	$L__BB0_1612;
$L__BB0_1611:
	mov.pred 	%p4033, %p4009;
$L__BB0_1612:
	ld.shared.u8 	%rs169, [%r8+21];
	setp.eq.s16 	%p2453, %rs169, 0;
	@%p2453 bra 	$L__BB0_1614;
	ld.shared.u8 	%rs817, [%r9+1344];
	setp.ne.s16 	%p2455, %rs817, 0;
	mov.pred 	%p4034, -1;
	@%p2455 bra 	$L__BB0_1615;
$L__BB0_1614:
	mov.pred 	%p4034, %p4010;
$L__BB0_1615:
	setp.eq.s16 	%p2456, %rs169, 0;
	@%p2456 bra 	$L__BB0_1617;
	ld.shared.u8 	%rs818, [%r9+1360];
	setp.ne.s16 	%p2458, %rs818, 0;
	mov.pred 	%p4035, -1;
	@%p2458 bra 	$L__BB0_1618;
$L__BB0_1617:
	mov.pred 	%p4035, %p4011;
$L__BB0_1618:
	setp.eq.s16 	%p2459, %rs169, 0;
	@%p2459 bra 	$L__BB0_1620;
	ld.shared.u8 	%rs819, [%r9+1376];
	setp.ne.s16 	%p2461, %rs819, 0;
	mov.pred 	%p4036, -1;
	@%p2461 bra 	$L__BB0_1621;
$L__BB0_1620:
	mov.pred 	%p4036, %p4012;
$L__BB0_1621:
	setp.eq.s16 	%p2462, %rs169, 0;
	@%p2462 bra 	$L__BB0_1623;
	ld.shared.u8 	%rs820, [%r9+1392];
	setp.ne.s16 	%p2464, %rs820, 0;
	mov.pred 	%p4037, -1;
	@%p2464 bra 	$L__BB0_1624;
$L__BB0_1623:
	mov.pred 	%p4037, %p4013;
$L__BB0_1624:
	ld.shared.u8 	%rs170, [%r8+533];
	setp.eq.s16 	%p2465, %rs170, 0;
	@%p2465 bra 	$L__BB0_1626;
	ld.shared.u8 	%rs821, [%r9+1344];
	setp.ne.s16 	%p2467, %rs821, 0;
	mov.pred 	%p4038, -1;
	@%p2467 bra 	$L__BB0_1627;
$L__BB0_1626:
	mov.pred 	%p4038, %p4014;
$L__BB0_1627:
	setp.eq.s16 	%p2468, %rs170, 0;
	@%p2468 bra 	$L__BB0_1629;
	ld.shared.u8 	%rs822, [%r9+1360];
	setp.ne.s16 	%p2470, %rs822, 0;
	mov.pred 	%p4039, -1;
	@%p2470 bra 	$L__BB0_1630;
$L__BB0_1629:
	mov.pred 	%p4039, %p4015;
$L__BB0_1630:
	setp.eq.s16 	%p2471, %rs170, 0;
	@%p2471 bra 	$L__BB0_1632;
	ld.shared.u8 	%rs823, [%r9+1376];
	setp.ne.s16 	%p2473, %rs823, 0;
	mov.pred 	%p4040, -1;
	@%p2473 bra 	$L__BB0_1633;
$L__BB0_1632:
	mov.pred 	%p4040, %p4016;
$L__BB0_1633:
	setp.eq.s16 	%p2474, %rs170, 0;
	@%p2474 bra 	$L__BB0_1635;
	ld.shared.u8 	%rs824, [%r9+1392];
	setp.ne.s16 	%p2476, %rs824, 0;
	mov.pred 	%p4041, -1;
	@%p2476 bra 	$L__BB0_1636;
$L__BB0_1635:
	mov.pred 	%p4041, %p4017;
$L__BB0_1636:
	ld.shared.u8 	%rs171, [%r8+1045];
	setp.eq.s16 	%p2477, %rs171, 0;
	@%p2477 bra 	$L__BB0_1638;
	ld.shared.u8 	%rs825, [%r9+1344];
	setp.ne.s16 	%p2479, %rs825, 0;
	mov.pred 	%p4042, -1;
	@%p2479 bra 	$L__BB0_1639;
$L__BB0_1638:
	mov.pred 	%p4042, %p4018;
$L__BB0_1639:
	setp.eq.s16 	%p2480, %rs171, 0;
	@%p2480 bra 	$L__BB0_1641;
	ld.shared.u8 	%rs826, [%r9+1360];
	setp.ne.s16 	%p2482, %rs826, 0;
	mov.pred 	%p4043, -1;
	@%p2482 bra 	$L__BB0_1642;
$L__BB0_1641:
	mov.pred 	%p4043, %p4019;
$L__BB0_1642:
	setp.eq.s16 	%p2483, %rs171, 0;
	@%p2483 bra 	$L__BB0_1644;
	ld.shared.u8 	%rs827, [%r9+1376];
	setp.ne.s16 	%p2485, %rs827, 0;
	mov.pred 	%p4044, -1;
	@%p2485 bra 	$L__BB0_1645;
$L__BB0_1644:
	mov.pred 	%p4044, %p4020;
$L__BB0_1645:
	setp.eq.s16 	%p2486, %rs171, 0;
	@%p2486 bra 	$L__BB0_1647;
	ld.shared.u8 	%rs828, [%r9+1392];
	setp.ne.s16 	%p2488, %rs828, 0;
	mov.pred 	%p4045, -1;
	@%p2488 bra 	$L__BB0_1648;
$L__BB0_1647:
	mov.pred 	%p4045, %p4021;
$L__BB0_1648:
	ld.shared.u8 	%rs172, [%r8+1557];
	setp.eq.s16 	%p2489, %rs172, 0;
	@%p2489 bra 	$L__BB0_1650;
	ld.shared.u8 	%rs829, [%r9+1344];
	setp.ne.s16 	%p2491, %rs829, 0;
	mov.pred 	%p4046, -1;
	@%p2491 bra 	$L__BB0_1651;
$L__BB0_1650:
	mov.pred 	%p4046, %p4022;
$L__BB0_1651:
	setp.eq.s16 	%p2492, %rs172, 0;
	@%p2492 bra 	$L__BB0_1653;
	ld.shared.u8 	%rs830, [%r9+1360];
	setp.ne.s16 	%p2494, %rs830, 0;
	mov.pred 	%p4047, -1;
	@%p2494 bra 	$L__BB0_1654;
$L__BB0_1653:
	mov.pred 	%p4047, %p4023;
$L__BB0_1654:
	setp.eq.s16 	%p2495, %rs172, 0;
	@%p2495 bra 	$L__BB0_1656;
	ld.shared.u8 	%rs831, [%r9+1376];
	setp.ne.s16 	%p2497, %rs831, 0;
	mov.pred 	%p4048, -1;
	@%p2497 bra 	$L__BB0_1657;
$L__BB0_1656:
	mov.pred 	%p4048, %p4024;
$L__BB0_1657:
	setp.eq.s16 	%p2498, %rs172, 0;
	@%p2498 bra 	$L__BB0_1659;
	ld.shared.u8 	%rs832, [%r9+1392];
	setp.ne.s16 	%p2500, %rs832, 0;
	mov.pred 	%p4049, -1;
	@%p2500 bra 	$L__BB0_1660;
$L__BB0_1659:
	mov.pred 	%p4049, %p4025;
$L__BB0_1660:
	ld.shared.u8 	%rs173, [%r8+2069];
	setp.eq.s16 	%p2501, %rs173, 0;
	@%p2501 bra 	$L__BB0_1662;
	ld.shared.u8 	%rs833, [%r9+1344];
	setp.ne.s16 	%p2503, %rs833, 0;
	mov.pred 	%p4050, -1;
	@%p2503 bra 	$L__BB0_1663;
$L__BB0_1662:
	mov.pred 	%p4050, %p4026;
$L__BB0_1663:
	setp.eq.s16 	%p2504, %rs173, 0;
	@%p2504 bra 	$L__BB0_1665;
	ld.shared.u8 	%rs834, [%r9+1360];
	setp.ne.s16 	%p2506, %rs834, 0;
	mov.pred 	%p4051, -1;
	@%p2506 bra 	$L__BB0_1666;
$L__BB0_1665:
	mov.pred 	%p4051, %p4027;
$L__BB0_1666:
	setp.eq.s16 	%p2507, %rs173, 0;
	@%p2507 bra 	$L__BB0_1668;
	ld.shared.u8 	%rs835, [%r9+1376];
	setp.ne.s16 	%p2509, %rs835, 0;
	mov.pred 	%p4052, -1;
	@%p2509 bra 	$L__BB0_1669;
$L__BB0_1668:
	mov.pred 	%p4052, %p4028;
$L__BB0_1669:
	setp.eq.s16 	%p2510, %rs173, 0;
	@%p2510 bra 	$L__BB0_1671;
	ld.shared.u8 	%rs836, [%r9+1392];
	setp.ne.s16 	%p2512, %rs836, 0;
	mov.pred 	%p4053, -1;
	@%p2512 bra 	$L__BB0_1672;
$L__BB0_1671:
	mov.pred 	%p4053, %p4029;
$L__BB0_1672:
	ld.shared.u8 	%rs174, [%r8+2581];
	setp.eq.s16 	%p2513, %rs174, 0;
	@%p2513 bra 	$L__BB0_1674;
	ld.shared.u8 	%rs837, [%r9+1344];
	setp.ne.s16 	%p2515, %rs837, 0;
	mov.pred 	%p4054, -1;
	@%p2515 bra 	$L__BB0_1675;
$L__BB0_1674:
	mov.pred 	%p4054, %p4030;
$L__BB0_1675:
	setp.eq.s16 	%p2516, %rs174, 0;
	@%p2516 bra 	$L__BB0_1677;
	ld.shared.u8 	%rs838, [%r9+1360];
	setp.ne.s16 	%p2518, %rs838, 0;
	mov.pred 	%p4055, -1;
	@%p2518 bra 	$L__BB0_1678;
$L__BB0_1677:
	mov.pred 	%p4055, %p4031;
$L__BB0_1678:
	setp.eq.s16 	%p2519, %rs174, 0;
	@%p2519 bra 	$L__BB0_1680;
	ld.shared.u8 	%rs839, [%r9+1376];
	setp.ne.s16 	%p2521, %rs839, 0;
	mov.pred 	%p4056, -1;
	@%p2521 bra 	$L__BB0_1681;
$L__BB0_1680:
	mov.pred 	%p4056, %p4032;
$L__BB0_1681:
	setp.eq.s16 	%p2522, %rs174, 0;
	@%p2522 bra 	$L__BB0_1683;
	ld.shared.u8 	%rs840, [%r9+1392];
	setp.ne.s16 	%p2524, %rs840, 0;
	mov.pred 	%p4057, -1;
	@%p2524 bra 	$L__BB0_1684;
$L__BB0_1683:
	mov.pred 	%p4057, %p4033;
$L__BB0_1684:
	ld.shared.u8 	%rs175, [%r8+22];
	setp.eq.s16 	%p2525, %rs175, 0;
	@%p2525 bra 	$L__BB0_1686;
	ld.shared.u8 	%rs841, [%r9+1408];
	setp.ne.s16 	%p2527, %rs841, 0;
	mov.pred 	%p4058, -1;
	@%p2527 bra 	$L__BB0_1687;
$L__BB0_1686:
	mov.pred 	%p4058, %p4034;
$L__BB0_1687:
	setp.eq.s16 	%p2528, %rs175, 0;
	@%p2528 bra 	$L__BB0_1689;
	ld.shared.u8 	%rs842, [%r9+1424];
	setp.ne.s16 	%p2530, %rs842, 0;
	mov.pred 	%p4059, -1;
	@%p2530 bra 	$L__BB0_1690;
$L__BB0_1689:
	mov.pred 	%p4059, %p4035;
$L__BB0_1690:
	setp.eq.s16 	%p2531, %rs175, 0;
	@%p2531 bra 	$L__BB0_1692;
	ld.shared.u8 	%rs843, [%r9+1440];
	setp.ne.s16 	%p2533, %rs843, 0;
	mov.pred 	%p4060, -1;
	@%p2533 bra 	$L__BB0_1693;
$L__BB0_1692:
	mov.pred 	%p4060, %p4036;
$L__BB0_1693:
	setp.eq.s16 	%p2534, %rs175, 0;
	@%p2534 bra 	$L__BB0_1695;
	ld.shared.u8 	%rs844, [%r9+1456];
	setp.ne.s16 	%p2536, %rs844, 0;
	mov.pred 	%p4061, -1;
	@%p2536 bra 	$L__BB0_1696;
$L__BB0_1695:
	mov.pred 	%p4061, %p4037;
$L__BB0_1696:
	ld.shared.u8 	%rs176, [%r8+534];
	setp.eq.s16 	%p2537, %rs176, 0;
	@%p2537 bra 	$L__BB0_1698;
	ld.shared.u8 	%rs845, [%r9+1408];
	setp.ne.s16 	%p2539, %rs845, 0;
	mov.pred 	%p4062, -1;
	@%p2539 bra 	$L__BB0_1699;
$L__BB0_1698:
	mov.pred 	%p4062, %p4038;
$L__BB0_1699:
	setp.eq.s16 	%p2540, %rs176, 0;
	@%p2540 bra 	$L__BB0_1701;
	ld.shared.u8 	%rs846, [%r9+1424];
	setp.ne.s16 	%p2542, %rs846, 0;
	mov.pred 	%p4063, -1;
	@%p2542 bra 	$L__BB0_1702;
$L__BB0_1701:
	mov.pred 	%p4063, %p4039;
$L__BB0_1702:
	setp.eq.s16 	%p2543, %rs176, 0;
	@%p2543 bra 	$L__BB0_1704;
	ld.shared.u8 	%rs847, [%r9+1440];
	setp.ne.s16 	%p2545, %rs847, 0;
	mov.pred 	%p4064, -1;
	@%p2545 bra 	$L__BB0_1705;
$L__BB0_1704:
	mov.pred 	%p4064, %p4040;
$L__BB0_1705:
	setp.eq.s16 	%p2546, %rs176, 0;
	@%p2546 bra 	$L__BB0_1707;
	ld.shared.u8 	%rs848, [%r9+1456];
	setp.ne.s16 	%p2548, %rs848, 0;
	mov.pred 	%p4065, -1;
	@%p2548 bra 	$L__BB0_1708;
$L__BB0_1707:
	mov.pred 	%p4065, %p4041;
$L__BB0_1708:
	ld.shared.u8 	%rs177, [%r8+1046];
	setp.eq.s16 	%p2549, %rs177, 0;
	@%p2549 bra 	$L__BB0_1710;
	ld.shared.u8 	%rs849, [%r9+1408];
	setp.ne.s16 	%p2551, %rs849, 0;
	mov.pred 	%p4066, -1;
	@%p2551 bra 	$L__BB0_1711;
$L__BB0_1710:
	mov.pred 	%p4066, %p4042;
$L__BB0_1711:
	setp.eq.s16 	%p2552, %rs177, 0;
	@%p2552 bra 	$L__BB0_1713;
	ld.shared.u8 	%rs850, [%r9+1424];
	setp.ne.s16 	%p2554, %rs850, 0;
	mov.pred 	%p4067, -1;
	@%p2554 bra 	$L__BB0_1714;
$L__BB0_1713:
	mov.pred 	%p4067, %p4043;
$L__BB0_1714:
	setp.eq.s16 	%p2555, %rs177, 0;
	@%p2555 bra 	$L__BB0_1716;
	ld.shared.u8 	%rs851, [%r9+1440];
	setp.ne.s16 	%p2557, %rs851, 0;
	mov.pred 	%p4068, -1;
	@%p2557 bra 	$L__BB0_1717;
$L__BB0_1716:
	mov.pred 	%p4068, %p4044;
$L__BB0_1717:
	setp.eq.s16 	%p2558, %rs177, 0;
	@%p2558 bra 	$L__BB0_1719;
	ld.shared.u8 	%rs852, [%r9+1456];
	setp.ne.s16 	%p2560, %rs852, 0;
	mov.pred 	%p4069, -1;
	@%p2560 bra 	$L__BB0_1720;
$L__BB0_1719:
	mov.pred 	%p4069, %p4045;
$L__BB0_1720:
	ld.shared.u8 	%rs178, [%r8+1558];
	setp.eq.s16 	%p2561, %rs178, 0;
	@%p2561 bra 	$L__BB0_1722;
	ld.shared.u8 	%rs853, [%r9+1408];
	setp.ne.s16 	%p2563, %rs853, 0;
	mov.pred 	%p4070, -1;
	@%p2563 bra 	$L__BB0_1723;
$L__BB0_1722:
	mov.pred 	%p4070, %p4046;
$L__BB0_1723:
	setp.eq.s16 	%p2564, %rs178, 0;
	@%p2564 bra 	$L__BB0_1725;
	ld.shared.u8 	%rs854, [%r9+1424];
	setp.ne.s16 	%p2566, %rs854, 0;
	mov.pred 	%p4071, -1;
	@%p2566 bra 	$L__BB0_1726;
$L__BB0_1725:
	mov.pred 	%p4071, %p4047;
$L__BB0_1726:
	setp.eq.s16 	%p2567, %rs178, 0;
	@%p2567 bra 	$L__BB0_1728;
	ld.shared.u8 	%rs855, [%r9+1440];
	setp.ne.s16 	%p2569, %rs855, 0;
	mov.pred 	%p4072, -1;
	@%p2569 bra 	$L__BB0_1729;
$L__BB0_1728:
	mov.pred 	%p4072, %p4048;
$L__BB0_1729:
	setp.eq.s16 	%p2570, %rs178, 0;
	@%p2570 bra 	$L__BB0_1731;
	ld.shared.u8 	%rs856, [%r9+1456];
	setp.ne.s16 	%p2572, %rs856, 0;
	mov.pred 	%p4073, -1;
	@%p2572 bra 	$L__BB0_1732;
$L__BB0_1731:
	mov.pred 	%p4073, %p4049;
$L__BB0_1732:
	ld.shared.u8 	%rs179, [%r8+2070];
	setp.eq.s16 	%p2573, %rs179, 0;
	@%p2573 bra 	$L__BB0_1734;
	ld.shared.u8 	%rs857, [%r9+1408];
	setp.ne.s16 	%p2575, %rs857, 0;
	mov.pred 	%p4074, -1;
	@%p2575 bra 	$L__BB0_1735;
$L__BB0_1734:
	mov.pred 	%p4074, %p4050;
$L__BB0_1735:
	setp.eq.s16 	%p2576, %rs179, 0;
	@%p2576 bra 	$L__BB0_1737;
	ld.shared.u8 	%rs858, [%r9+1424];
	setp.ne.s16 	%p2578, %rs858, 0;
	mov.pred 	%p4075, -1;
	@%p2578 bra 	$L__BB0_1738;
$L__BB0_1737:
	mov.pred 	%p4075, %p4051;
$L__BB0_1738:
	setp.eq.s16 	%p2579, %rs179, 0;
	@%p2579 bra 	$L__BB0_1740;
	ld.shared.u8 	%rs859, [%r9+1440];
	setp.ne.s16 	%p2581, %rs859, 0;
	mov.pred 	%p4076, -1;
	@%p2581 bra 	$L__BB0_1741;
$L__BB0_1740:
	mov.pred 	%p4076, %p4052;
$L__BB0_1741:
	setp.eq.s16 	%p2582, %rs179, 0;
	@%p2582 bra 	$L__BB0_1743;
	ld.shared.u8 	%rs860, [%r9+1456];
	setp.ne.s16 	%p2584, %rs860, 0;
	mov.pred 	%p4077, -1;
	@%p2584 bra 	$L__BB0_1744;
$L__BB0_1743:
	mov.pred 	%p4077, %p4053;
$L__BB0_1744:
	ld.shared.u8 	%rs180, [%r8+2582];
	setp.eq.s16 	%p2585, %rs180, 0;
	@%p2585 bra 	$L__BB0_1746;
	ld.shared.u8 	%rs861, [%r9+1408];
	setp.ne.s16 	%p2587, %rs861, 0;
	mov.pred 	%p4078, -1;
	@%p2587 bra 	$L__BB0_1747;
$L__BB0_1746:
	mov.pred 	%p4078, %p4054;
$L__BB0_1747:
	setp.eq.s16 	%p2588, %rs180, 0;
	@%p2588 bra 	$L__BB0_1749;
	ld.shared.u8 	%rs862, [%r9+1424];
	setp.ne.s16 	%p2590, %rs862, 0;
	mov.pred 	%p4079, -1;
	@%p2590 bra 	$L__BB0_1750;
$L__BB0_1749:
	mov.pred 	%p4079, %p4055;
$L__BB0_1750:
	setp.eq.s16 	%p2591, %rs180, 0;
	@%p2591 bra 	$L__BB0_1752;
	ld.shared.u8 	%rs863, [%r9+1440];
	setp.ne.s16 	%p2593, %rs863, 0;
	mov.pred 	%p4080, -1;
	@%p2593 bra 	$L__BB0_1753;
$L__BB0_1752:
	mov.pred 	%p4080, %p4056;
$L__BB0_1753:
	setp.eq.s16 	%p2594, %rs180, 0;
	@%p2594 bra 	$L__BB0_1755;
	ld.shared.u8 	%rs864, [%r9+1456];
	setp.ne.s16 	%p2596, %rs864, 0;
	mov.pred 	%p4081, -1;
	@%p2596 bra 	$L__BB0_1756;
$L__BB0_1755:
	mov.pred 	%p4081, %p4057;
$L__BB0_1756:
	ld.shared.u8 	%rs181, [%r8+23];
	setp.eq.s16 	%p2597, %rs181, 0;
	@%p2597 bra 	$L__BB0_1758;
	ld.shared.u8 	%rs865, [%r9+1472];
	setp.ne.s16 	%p2599, %rs865, 0;
	mov.pred 	%p4082, -1;
	@%p2599 bra 	$L__BB0_1759;
$L__BB0_1758:
	mov.pred 	%p4082, %p4058;
$L__BB0_1759:
	setp.eq.s16 	%p2600, %rs181, 0;
	@%p2600 bra 	$L__BB0_1761;
	ld.shared.u8 	%rs866, [%r9+1488];
	setp.ne.s16 	%p2602, %rs866, 0;
	mov.pred 	%p4083, -1;
	@%p2602 bra 	$L__BB0_1762;
$L__BB0_1761:
	mov.pred 	%p4083, %p4059;
$L__BB0_1762:
	setp.eq.s16 	%p2603, %rs181, 0;
	@%p2603 bra 	$L__BB0_1764;
	ld.shared.u8 	%rs867, [%r9+1504];
	setp.ne.s16 	%p2605, %rs867, 0;
	mov.pred 	%p4084, -1;
	@%p2605 bra 	$L__BB0_1765;
$L__BB0_1764:
	mov.pred 	%p4084, %p4060;
$L__BB0_1765:
	setp.eq.s16 	%p2606, %rs181, 0;
	@%p2606 bra 	$L__BB0_1767;
	ld.shared.u8 	%rs868, [%r9+1520];
	setp.ne.s16 	%p2608, %rs868, 0;
	mov.pred 	%p4085, -1;
	@%p2608 bra 	$L__BB0_1768;
$L__BB0_1767:
	mov.pred 	%p4085, %p4061;
$L__BB0_1768:
	ld.shared.u8 	%rs182, [%r8+535];
	setp.eq.s16 	%p2609, %rs182, 0;
	@%p2609 bra 	$L__BB0_1770;
	ld.shared.u8 	%rs869, [%r9+1472];
	setp.ne.s16 	%p2611, %rs869, 0;
	mov.pred 	%p4086, -1;
	@%p2611 bra 	$L__BB0_1771;
$L__BB0_1770:
	mov.pred 	%p4086, %p4062;
$L__BB0_1771:
	setp.eq.s16 	%p2612, %rs182, 0;
	@%p2612 bra 	$L__BB0_1773;
	ld.shared.u8 	%rs870, [%r9+1488];
	setp.ne.s16 	%p2614, %rs870, 0;
	mov.pred 	%p4087, -1;
	@%p2614 bra 	$L__BB0_1774;
$L__BB0_1773:
	mov.pred 	%p4087, %p4063;
$L__BB0_1774:
	setp.eq.s16 	%p2615, %rs182, 0;
	@%p2615 bra 	$L__BB0_1776;
	ld.shared.u8 	%rs871, [%r9+1504];
	setp.ne.s16 	%p2617, %rs871, 0;
	mov.pred 	%p4088, -1;
	@%p2617 bra 	$L__BB0_1777;
$L__BB0_1776:
	mov.pred 	%p4088, %p4064;
$L__BB0_1777:
	setp.eq.s16 	%p2618, %rs182, 0;
	@%p2618 bra 	$L__BB0_1779;
	ld.shared.u8 	%rs872, [%r9+1520];
	setp.ne.s16 	%p2620, %rs872, 0;
	mov.pred 	%p4089, -1;
	@%p2620 bra 	$L__BB0_1780;
$L__BB0_1779:
	mov.pred 	%p4089, %p4065;
$L__BB0_1780:
	ld.shared.u8 	%rs183, [%r8+1047];
	setp.eq.s16 	%p2621, %rs183, 0;
	@%p2621 bra 	$L__BB0_1782;
	ld.shared.u8 	%rs873, [%r9+1472];
	setp.ne.s16 	%p2623, %rs873, 0;
	mov.pred 	%p4090, -1;
	@%p2623 bra 	$L__BB0_1783;
$L__BB0_1782:
	mov.pred 	%p4090, %p4066;
$L__BB0_1783:
	setp.eq.s16 	%p2624, %rs183, 0;
	@%p2624 bra 	$L__BB0_1785;
	ld.shared.u8 	%rs874, [%r9+1488];
	setp.ne.s16 	%p2626, %rs874, 0;
	mov.pred 	%p4091, -1;
	@%p2626 bra 	$L__BB0_1786;
$L__BB0_1785:
	mov.pred 	%p4091, %p4067;
$L__BB0_1786:
	setp.eq.s16 	%p2627, %rs183, 0;
	@%p2627 bra 	$L__BB0_1788;
	ld.shared.u8 	%rs875, [%r9+1504];
	setp.ne.s16 	%p2629, %rs875, 0;
	mov.pred 	%p4092, -1;
	@%p2629 bra 	$L__BB0_1789;
$L__BB0_1788:
	mov.pred 	%p4092, %p4068;
$L__BB0_1789:
	setp.eq.s16 	%p2630, %rs183, 0;
	@%p2630 bra 	$L__BB0_1791;
	ld.shared.u8 	%rs876, [%r9+1520];
	setp.ne.s16 	%p2632, %rs876, 0;
	mov.pred 	%p4093, -1;
	@%p2632 bra 	$L__BB0_1792;
$L__BB0_1791:
	mov.pred 	%p4093, %p4069;
$L__BB0_1792:
	ld.shared.u8 	%rs184, [%r8+1559];
	setp.eq.s16 	%p2633, %rs184, 0;
	@%p2633 bra 	$L__BB0_1794;
	ld.shared.u8 	%rs877, [%r9+1472];
	setp.ne.s16 	%p2635, %rs877, 0;
	mov.pred 	%p4094, -1;
	@%p2635 bra 	$L__BB0_1795;
$L__BB0_1794:
	mov.pred 	%p4094, %p4070;
$L__BB0_1795:
	setp.eq.s16 	%p2636, %rs184, 0;
	@%p2636 bra 	$L__BB0_1797;
	ld.shared.u8 	%rs878, [%r9+1488];
	setp.ne.s16 	%p2638, %rs878, 0;
	mov.pred 	%p4095, -1;
	@%p2638 bra 	$L__BB0_1798;
$L__BB0_1797:
	mov.pred 	%p4095, %p4071;
$L__BB0_1798:
	setp.eq.s16 	%p2639, %rs184, 0;
	@%p2639 bra 	$L__BB0_1800;
	ld.shared.u8 	%rs879, [%r9+1504];
	setp.ne.s16 	%p2641, %rs879, 0;
	mov.pred 	%p4096, -1;
	@%p2641 bra 	$L__BB0_1801;
$L__BB0_1800:
	mov.pred 	%p4096, %p4072;
$L__BB0_1801:
	setp.eq.s16 	%p2642, %rs184, 0;
	@%p2642 bra 	$L__BB0_1803;
	ld.shared.u8 	%rs880, [%r9+1520];
	setp.ne.s16 	%p2644, %rs880, 0;
	mov.pred 	%p4097, -1;
	@%p2644 bra 	$L__BB0_1804;
$L__BB0_1803:
	mov.pred 	%p4097, %p4073;
$L__BB0_1804:
	ld.shared.u8 	%rs185, [%r8+2071];
	setp.eq.s16 	%p2645, %rs185, 0;
	@%p2645 bra 	$L__BB0_1806;
	ld.shared.u8 	%rs881, [%r9+1472];
	setp.ne.s16 	%p2647, %rs881, 0;
	mov.pred 	%p4098, -1;
	@%p2647 bra 	$L__BB0_1807;
$L__BB0_1806:
	mov.pred 	%p4098, %p4074;
$L__BB0_1807:
	setp.eq.s16 	%p2648, %rs185, 0;
	@%p2648 bra 	$L__BB0_1809;
	ld.shared.u8 	%rs882, [%r9+1488];
	setp.ne.s16 	%p2650, %rs882, 0;
	mov.pred 	%p4099, -1;
	@%p2650 bra 	$L__BB0_1810;
$L__BB0_1809:
	mov.pred 	%p4099, %p4075;
$L__BB0_1810:
	setp.eq.s16 	%p2651, %rs185, 0;
	@%p2651 bra 	$L__BB0_1812;
	ld.shared.u8 	%rs883, [%r9+1504];
	setp.ne.s16 	%p2653, %rs883, 0;
	mov.pred 	%p4100, -1;
	@%p2653 bra 	$L__BB0_1813;
$L__BB0_1812:
	mov.pred 	%p4100, %p4076;
$L__BB0_1813:
	setp.eq.s16 	%p2654, %rs185, 0;
	@%p2654 bra 	$L__BB0_1815;
	ld.shared.u8 	%rs884, [%r9+1520];
	setp.ne.s16 	%p2656, %rs884, 0;
	mov.pred 	%p4101, -1;
	@%p2656 bra 	$L__BB0_1816;
$L__BB0_1815:
	mov.pred 	%p4101, %p4077;
$L__BB0_1816:
	ld.shared.u8 	%rs186, [%r8+2583];
	setp.eq.s16 	%p2657, %rs186, 0;
	@%p2657 bra 	$L__BB0_1818;
	ld.shared.u8 	%rs885, [%r9+1472];
	setp.ne.s16 	%p2659, %rs885, 0;
	mov.pred 	%p4102, -1;
	@%p2659 bra 	$L__BB0_1819;
$L__BB0_1818:
	mov.pred 	%p4102, %p4078;
$L__BB0_1819:
	setp.eq.s16 	%p2660, %rs186, 0;
	@%p2660 bra 	$L__BB0_1821;
	ld.shared.u8 	%rs886, [%r9+1488];
	setp.ne.s16 	%p2662, %rs886, 0;
	mov.pred 	%p4103, -1;
	@%p2662 bra 	$L__BB0_1822;
$L__BB0_1821:
	mov.pred 	%p4103, %p4079;
$L__BB0_1822:
	setp.eq.s16 	%p2663, %rs186, 0;
	@%p2663 bra 	$L__BB0_1824;
	ld.shared.u8 	%rs887, [%r9+1504];
	setp.ne.s16 	%p2665, %rs887, 0;
	mov.pred 	%p4104, -1;
	@%p2665 bra 	$L__BB0_1825;
$L__BB0_1824:
	mov.pred 	%p4104, %p4080;
$L__BB0_1825:
	setp.eq.s16 	%p2666, %rs186, 0;
	@%p2666 bra 	$L__BB0_1827;
	ld.shared.u8 	%rs888, [%r9+1520];
	setp.ne.s16 	%p2668, %rs888, 0;
	mov.pred 	%p4105, -1;
	@%p2668 bra 	$L__BB0_1828;
$L__BB0_1827:
	mov.pred 	%p4105, %p4081;
$L__BB0_1828:
	ld.shared.u8 	%rs187, [%r8+24];
	setp.eq.s16 	%p2669, %rs187, 0;
	@%p2669 bra 	$L__BB0_1830;
	ld.shared.u8 	%rs889, [%r9+1536];
	setp.ne.s16 	%p2671, %rs889, 0;
	mov.pred 	%p4106, -1;
	@%p2671 bra 	$L__BB0_1831;
$L__BB0_1830:
	mov.pred 	%p4106, %p4082;
$L__BB0_1831:
	setp.eq.s16 	%p2672, %rs187, 0;
	@%p2672 bra 	$L__BB0_1833;
	ld.shared.u8 	%rs890, [%r9+1552];
	setp.ne.s16 	%p2674, %rs890, 0;
	mov.pred 	%p4107, -1;
	@%p2674 bra 	$L__BB0_1834;
$L__BB0_1833:
	mov.pred 	%p4107, %p4083;
$L__BB0_1834:
	setp.eq.s16 	%p2675, %rs187, 0;
	@%p2675 bra 	$L__BB0_1836;
	ld.shared.u8 	%rs891, [%r9+1568];
	setp.ne.s16 	%p2677, %rs891, 0;
	mov.pred 	%p4108, -1;
	@%p2677 bra 	$L__BB0_1837;
$L__BB0_1836:
	mov.pred 	%p4108, %p4084;
$L__BB0_1837:
	setp.eq.s16 	%p2678, %rs187, 0;
	@%p2678 bra 	$L__BB0_1839;
	ld.shared.u8 	%rs892, [%r9+1584];
	setp.ne.s16 	%p2680, %rs892, 0;
	mov.pred 	%p4109, -1;
	@%p2680 bra 	$L__BB0_1840;
$L__BB0_1839:
	mov.pred 	%p4109, %p4085;
$L__BB0_1840:
	ld.shared.u8 	%rs188, [%r8+536];
	setp.eq.s16 	%p2681, %rs188, 0;
	@%p2681 bra 	$L__BB0_1842;
	ld.shared.u8 	%rs893, [%r9+1536];
	setp.ne.s16 	%p2683, %rs893, 0;
	mov.pred 	%p4110, -1;
	@%p2683 bra 	$L__BB0_1843;
$L__BB0_1842:
	mov.pred 	%p4110, %p4086;
$L__BB0_1843:
	setp.eq.s16 	%p2684, %rs188, 0;
	@%p2684 bra 	$L__BB0_1845;
	ld.shared.u8 	%rs894, [%r9+1552];
	setp.ne.s16 	%p2686, %rs894, 0;
	mov.pred 	%p4111, -1;
	@%p2686 bra 	$L__BB0_1846;
$L__BB0_1845:
	mov.pred 	%p4111, %p4087;
$L__BB0_1846:
	setp.eq.s16 	%p2687, %rs188, 0;
	@%p2687 bra 	$L__BB0_1848;
	ld.shared.u8 	%rs895, [%r9+1568];
	setp.ne.s16 	%p2689, %rs895, 0;
	mov.pred 	%p4112, -1;
	@%p2689 bra 	$L__BB0_1849;
$L__BB0_1848:
	mov.pred 	%p4112, %p4088;
$L__BB0_1849:
	setp.eq.s16 	%p2690, %rs188, 0;
	@%p2690 bra 	$L__BB0_1851;
	ld.shared.u8 	%rs896, [%r9+1584];
	setp.ne.s16 	%p2692, %rs896, 0;
	mov.pred 	%p4113, -1;
	@%p2692 bra 	$L__BB0_1852;
$L__BB0_1851:
	mov.pred 	%p4113, %p4089;
$L__BB0_1852:
	ld.shared.u8 	%rs189, [%r8+1048];
	setp.eq.s16 	%p2693, %rs189, 0;
	@%p2693 bra 	$L__BB0_1854;
	ld.shared.u8 	%rs897, [%r9+1536];
	setp.ne.s16 	%p2695, %rs897, 0;
	mov.pred 	%p4114, -1;
	@%p2695 bra 	$L__BB0_1855;
$L__BB0_1854:
	mov.pred 	%p4114, %p4090;
$L__BB0_1855:
	setp.eq.s16 	%p2696, %rs189, 0;
	@%p2696 bra 	$L__BB0_1857;
	ld.shared.u8 	%rs898, [%r9+1552];
	setp.ne.s16 	%p2698, %rs898, 0;
	mov.pred 	%p4115, -1;
	@%p2698 bra 	$L__BB0_1858;
$L__BB0_1857:
	mov.pred 	%p4115, %p4091;
$L__BB0_1858:
	setp.eq.s16 	%p2699, %rs189, 0;
	@%p2699 bra 	$L__BB0_1860;
	ld.shared.u8 	%rs899, [%r9+1568];
	setp.ne.s16 	%p2701, %rs899, 0;
	mov.pred 	%p4116, -1;
	@%p2701 bra 	$L__BB0_1861;
$L__BB0_1860:
	mov.pred 	%p4116, %p4092;
$L__BB0_1861:
	setp.eq.s16 	%p2702, %rs189, 0;
	@%p2702 bra 	$L__BB0_1863;
	ld.shared.u8 	%rs900, [%r9+1584];
	setp.ne.s16 	%p2704, %rs900, 0;
	mov.pred 	%p4117, -1;
	@%p2704 bra 	$L__BB0_1864;
$L__BB0_1863:
	mov.pred 	%p4117, %p4093;
$L__BB0_1864:
	ld.shared.u8 	%rs190, [%r8+1560];
	setp.eq.s16 	%p2705, %rs190, 0;
	@%p2705 bra 	$L__BB0_1866;
	ld.shared.u8 	%rs901, [%r9+1536];
	setp.ne.s16 	%p2707, %rs901, 0;
	mov.pred 	%p4118, -1;
	@%p2707 bra 	$L__BB0_1867;
$L__BB0_1866:
	mov.pred 	%p4118, %p4094;
$L__BB0_1867:
	setp.eq.s16 	%p2708, %rs190, 0;
	@%p2708 bra 	$L__BB0_1869;
	ld.shared.u8 	%rs902, [%r9+1552];
	setp.ne.s16 	%p2710, %rs902, 0;
	mov.pred 	%p4119, -1;
	@%p2710 bra 	$L__BB0_1870;
$L__BB0_1869:
	mov.pred 	%p4119, %p4095;
$L__BB0_1870:
	setp.eq.s16 	%p2711, %rs190, 0;
	@%p2711 bra 	$L__BB0_1872;
	ld.shared.u8 	%rs903, [%r9+1568];
	setp.ne.s16 	%p2713, %rs903, 0;
	mov.pred 	%p4120, -1;
	@%p2713 bra 	$L__BB0_1873;
$L__BB0_1872:
	mov.pred 	%p4120, %p4096;
$L__BB0_1873:
	setp.eq.s16 	%p2714, %rs190, 0;
	@%p2714 bra 	$L__BB0_1875;
	ld.shared.u8 	%rs904, [%r9+1584];
	setp.ne.s16 	%p2716, %rs904, 0;
	mov.pred 	%p4121, -1;
	@%p2716 bra 	$L__BB0_1876;
$L__BB0_1875:
	mov.pred 	%p4121, %p4097;
$L__BB0_1876:
	ld.shared.u8 	%rs191, [%r8+2072];
	setp.eq.s16 	%p2717, %rs191, 0;
	@%p2717 bra 	$L__BB0_1878;
	ld.shared.u8 	%rs905, [%r9+1536];
	setp.ne.s16 	%p2719, %rs905, 0;
	mov.pred 	%p4122, -1;
	@%p2719 bra 	$L__BB0_1879;
$L__BB0_1878:
	mov.pred 	%p4122, %p4098;
$L__BB0_1879:
	setp.eq.s16 	%p2720, %rs191, 0;
	@%p2720 bra 	$L__BB0_1881;
	ld.shared.u8 	%rs906, [%r9+1552];
	setp.ne.s16 	%p2722, %rs906, 0;
	mov.pred 	%p4123, -1;
	@%p2722 bra 	$L__BB0_1882;
$L__BB0_1881:
	mov.pred 	%p4123, %p4099;
$L__BB0_1882:
	setp.eq.s16 	%p2723, %rs191, 0;
	@%p2723 bra 	$L__BB0_1884;
	ld.shared.u8 	%rs907, [%r9+1568];
	setp.ne.s16 	%p2725, %rs907, 0;
	mov.pred 	%p4124, -1;
	@%p2725 bra 	$L__BB0_1885;
$L__BB0_1884:
	mov.pred 	%p4124, %p4100;
$L__BB0_1885:
	setp.eq.s16 	%p2726, %rs191, 0;
	@%p2726 bra 	$L__BB0_1887;
	ld.shared.u8 	%rs908, [%r9+1584];
	setp.ne.s16 	%p2728, %rs908, 0;
	mov.pred 	%p4125, -1;
	@%p2728 bra 	$L__BB0_1888;
$L__BB0_1887:
	mov.pred 	%p4125, %p4101;
$L__BB0_1888:
	ld.shared.u8 	%rs192, [%r8+2584];
	setp.eq.s16 	%p2729, %rs192, 0;
	@%p2729 bra 	$L__BB0_1890;
	ld.shared.u8 	%rs909, [%r9+1536];
	setp.ne.s16 	%p2731, %rs909, 0;
	mov.pred 	%p4126, -1;
	@%p2731 bra 	$L__BB0_1891;
$L__BB0_1890:
	mov.pred 	%p4126, %p4102;
$L__BB0_1891:
	setp.eq.s16 	%p2732, %rs192, 0;
	@%p2732 bra 	$L__BB0_1893;
	ld.shared.u8 	%rs910, [%r9+1552];
	setp.ne.s16 	%p2734, %rs910, 0;
	mov.pred 	%p4127, -1;
	@%p2734 bra 	$L__BB0_1894;
$L__BB0_1893:
	mov.pred 	%p4127, %p4103;
$L__BB0_1894:
	setp.eq.s16 	%p2735, %rs192, 0;
	@%p2735 bra 	$L__BB0_1896;
	ld.shared.u8 	%rs911, [%r9+1568];
	setp.ne.s16 	%p2737, %rs911, 0;
	mov.pred 	%p4128, -1;
	@%p2737 bra 	$L__BB0_1897;
$L__BB0_1896:
	mov.pred 	%p4128, %p4104;
$L__BB0_1897:
	setp.eq.s16 	%p2738, %rs192, 0;
	@%p2738 bra 	$L__BB0_1899;
	ld.shared.u8 	%rs912, [%r9+1584];
	setp.ne.s16 	%p2740, %rs912, 0;
	mov.pred 	%p4129, -1;
	@%p2740 bra 	$L__BB0_1900;
$L__BB0_1899:
	mov.pred 	%p4129, %p4105;
$L__BB0_1900:
	ld.shared.u8 	%rs193, [%r8+25];
	setp.eq.s16 	%p2741, %rs193, 0;
	@%p2741 bra 	$L__BB0_1902;
	ld.shared.u8 	%rs913, [%r9+1600];
	setp.ne.s16 	%p2743, %rs913, 0;
	mov.pred 	%p4130, -1;
	@%p2743 bra 	$L__BB0_1903;
$L__BB0_1902:
	mov.pred 	%p4130, %p4106;
$L__BB0_1903:
	setp.eq.s16 	%p2744, %rs193, 0;
	@%p2744 bra 	$L__BB0_1905;
	ld.shared.u8 	%rs914, [%r9+1616];
	setp.ne.s16 	%p2746, %rs914, 0;
	mov.pred 	%p4131, -1;
	@%p2746 bra 	$L__BB0_1906;
$L__BB0_1905:
	mov.pred 	%p4131, %p4107;
$L__BB0_1906:
	setp.eq.s16 	%p2747, %rs193, 0;
	@%p2747 bra 	$L__BB0_1908;
	ld.shared.u8 	%rs915, [%r9+1632];
	setp.ne.s16 	%p2749, %rs915, 0;
	mov.pred 	%p4132, -1;
	@%p2749 bra 	$L__BB0_1909;
$L__BB0_1908:
	mov.pred 	%p4132, %p4108;
$L__BB0_1909:
	setp.eq.s16 	%p2750, %rs193, 0;
	@%p2750 bra 	$L__BB0_1911;
	ld.shared.u8 	%rs916, [%r9+1648];
	setp.ne.s16 	%p2752, %rs916, 0;
	mov.pred 	%p4133, -1;
	@%p2752 bra 	$L__BB0_1912;
$L__BB0_1911:
	mov.pred 	%p4133, %p4109;
$L__BB0_1912:
	ld.shared.u8 	%rs194, [%r8+537];
	setp.eq.s16 	%p2753, %rs194, 0;
	@%p2753 bra 	$L__BB0_1914;
	ld.shared.u8 	%rs917, [%r9+1600];
	setp.ne.s16 	%p2755, %rs917, 0;
	mov.pred 	%p4134, -1;
	@%p2755 bra 	$L__BB0_1915;
$L__BB0_1914:
	mov.pred 	%p4134, %p4110;
$L__BB0_1915:
	setp.eq.s16 	%p2756, %rs194, 0;
	@%p2756 bra 	$L__BB0_1917;
	ld.shared.u8 	%rs918, [%r9+1616];
	setp.ne.s16 	%p2758, %rs918, 0;
	mov.pred 	%p4135, -1;
	@%p2758 bra 	$L__BB0_1918;
$L__BB0_1917:
	mov.pred 	%p4135, %p4111;
$L__BB0_1918:
	setp.eq.s16 	%p2759, %rs194, 0;
	@%p2759 bra 	$L__BB0_1920;
	ld.shared.u8 	%rs919, [%r9+1632];
	setp.ne.s16 	%p2761, %rs919, 0;
	mov.pred 	%p4136, -1;
	@%p2761 bra 	$L__BB0_1921;
$L__BB0_1920:
	mov.pred 	%p4136, %p4112;
$L__BB0_1921:
	setp.eq.s16 	%p2762, %rs194, 0;
	@%p2762 bra 	$L__BB0_1923;
	ld.shared.u8 	%rs920, [%r9+1648];
	setp.ne.s16 	%p2764, %rs920, 0;
	mov.pred 	%p4137, -1;
	@%p2764 bra 	$L__BB0_1924;
$L__BB0_1923:
	mov.pred 	%p4137, %p4113;
$L__BB0_1924:
	ld.shared.u8 	%rs195, [%r8+1049];
	setp.eq.s16 	%p2765, %rs195, 0;
	@%p2765 bra 	$L__BB0_1926;
	ld.shared.u8 	%rs921, [%r9+1600];
	setp.ne.s16 	%p2767, %rs921, 0;
	mov.pred 	%p4138, -1;
	@%p2767 bra 	$L__BB0_1927;
$L__BB0_1926:
	mov.pred 	%p4138, %p4114;
$L__BB0_1927:
	setp.eq.s16 	%p2768, %rs195, 0;
	@%p2768 bra 	$L__BB0_1929;
	ld.shared.u8 	%rs922, [%r9+1616];
	setp.ne.s16 	%p2770, %rs922, 0;
	mov.pred 	%p4139, -1;
	@%p2770 bra 	$L__BB0_1930;
$L__BB0_1929:
	mov.pred 	%p4139, %p4115;
$L__BB0_1930:
	setp.eq.s16 	%p2771, %rs195, 0;
	@%p2771 bra 	$L__BB0_1932;
	ld.shared.u8 	%rs923, [%r9+1632];
	setp.ne.s16 	%p2773, %rs923, 0;
	mov.pred 	%p4140, -1;
	@%p2773 bra 	$L__BB0_1933;
$L__BB0_1932:
	mov.pred 	%p4140, %p4116;
$L__BB0_1933:
	setp.eq.s16 	%p2774, %rs195, 0;
	@%p2774 bra 	$L__BB0_1935;
	ld.shared.u8 	%rs924, [%r9+1648];
	setp.ne.s16 	%p2776, %rs924, 0;
	mov.pred 	%p4141, -1;
	@%p2776 bra 	$L__BB0_1936;
$L__BB0_1935:
	mov.pred 	%p4141, %p4117;
$L__BB0_1936:
	ld.shared.u8 	%rs196, [%r8+1561];
	setp.eq.s16 	%p2777, %rs196, 0;
	@%p2777 bra 	$L__BB0_1938;
	ld.shared.u8 	%rs925, [%r9+1600];
	setp.ne.s16 	%p2779, %rs925, 0;
	mov.pred 	%p4142, -1;
	@%p2779 bra 	$L__BB0_1939;
$L__BB0_1938:
	mov.pred 	%p4142, %p4118;
$L__BB0_1939:
	setp.eq.s16 	%p2780, %rs196, 0;
	@%p2780 bra 	$L__BB0_1941;
	ld.shared.u8 	%rs926, [%r9+1616];
	setp.ne.s16 	%p2782, %rs926, 0;
	mov.pred 	%p4143, -1;
	@%p2782 bra 	$L__BB0_1942;
$L__BB0_1941:
	mov.pred 	%p4143, %p4119;
$L__BB0_1942:
	setp.eq.s16 	%p2783, %rs196, 0;
	@%p2783 bra 	$L__BB0_1944;
	ld.shared.u8 	%rs927, [%r9+1632];
	setp.ne.s16 	%p2785, %rs927, 0;
	mov.pred 	%p4144, -1;
	@%p2785 bra 	$L__BB0_1945;
$L__BB0_1944:
	mov.pred 	%p4144, %p4120;
$L__BB0_1945:
	setp.eq.s16 	%p2786, %rs196, 0;
	@%p2786 bra 	$L__BB0_1947;
	ld.shared.u8 	%rs928, [%r9+1648];
	setp.ne.s16 	%p2788, %rs928, 0;
	mov.pred 	%p4145, -1;
	@%p2788 bra 	$L__BB0_1948;
$L__BB0_1947:
	mov.pred 	%p4145, %p4121;
$L__BB0_1948:
	ld.shared.u8 	%rs197, [%r8+2073];
	setp.eq.s16 	%p2789, %rs197, 0;
	@%p2789 bra 	$L__BB0_1950;
	ld.shared.u8 	%rs929, [%r9+1600];
	setp.ne.s16 	%p2791, %rs929, 0;
	mov.pred 	%p4146, -1;
	@%p2791 bra 	$L__BB0_1951;
$L__BB0_1950:
	mov.pred 	%p4146, %p4122;
$L__BB0_1951:
	setp.eq.s16 	%p2792, %rs197, 0;
	@%p2792 bra 	$L__BB0_1953;
	ld.shared.u8 	%rs930, [%r9+1616];
	setp.ne.s16 	%p2794, %rs930, 0;
	mov.pred 	%p4147, -1;
	@%p2794 bra 	$L__BB0_1954;
$L__BB0_1953:
	mov.pred 	%p4147, %p4123;
$L__BB0_1954:
	setp.eq.s16 	%p2795, %rs197, 0;
	@%p2795 bra 	$L__BB0_1956;
	ld.shared.u8 	%rs931, [%r9+1632];
	setp.ne.s16 	%p2797, %rs931, 0;
	mov.pred 	%p4148, -1;
	@%p2797 bra 	$L__BB0_1957;
$L__BB0_1956:
	mov.pred 	%p4148, %p4124;
$L__BB0_1957:
	setp.eq.s16 	%p2798, %rs197, 0;
	@%p2798 bra 	$L__BB0_1959;
	ld.shared.u8 	%rs932, [%r9+1648];
	setp.ne.s16 	%p2800, %rs932, 0;
	mov.pred 	%p4149, -1;
	@%p2800 bra 	$L__BB0_1960;
$L__BB0_1959:
	mov.pred 	%p4149, %p4125;
$L__BB0_1960:
	ld.shared.u8 	%rs198, [%r8+2585];
	setp.eq.s16 	%p2801, %rs198, 0;
	@%p2801 bra 	$L__BB0_1962;
	ld.shared.u8 	%rs933, [%r9+1600];
	setp.ne.s16 	%p2803, %rs933, 0;
	mov.pred 	%p4150, -1;
	@%p2803 bra 	$L__BB0_1963;
$L__BB0_1962:
	mov.pred 	%p4150, %p4126;
$L__BB0_1963:
	setp.eq.s16 	%p2804, %rs198, 0;
	@%p2804 bra 	$L__BB0_1965;
	ld.shared.u8 	%rs934, [%r9+1616];
	setp.ne.s16 	%p2806, %rs934, 0;
	mov.pred 	%p4151, -1;
	@%p2806 bra 	$L__BB0_1966;
$L__BB0_1965:
	mov.pred 	%p4151, %p4127;
$L__BB0_1966:
	setp.eq.s16 	%p2807, %rs198, 0;
	@%p2807 bra 	$L__BB0_1968;
	ld.shared.u8 	%rs935, [%r9+1632];
	setp.ne.s16 	%p2809, %rs935, 0;
	mov.pred 	%p4152, -1;
	@%p2809 bra 	$L__BB0_1969;
$L__BB0_1968:
	mov.pred 	%p4152, %p4128;
$L__BB0_1969:
	setp.eq.s16 	%p2810, %rs198, 0;
	@%p2810 bra 	$L__BB0_1971;
	ld.shared.u8 	%rs936, [%r9+1648];
	setp.ne.s16 	%p2812, %rs936, 0;
	mov.pred 	%p4153, -1;
	@%p2812 bra 	$L__BB0_1972;
$L__BB0_1971:
	mov.pred 	%p4153, %p4129;
$L__BB0_1972:
	ld.shared.u8 	%rs199, [%r8+26];
	setp.eq.s16 	%p2813, %rs199, 0;
	@%p2813 bra 	$L__BB0_1974;
	ld.shared.u8 	%rs937, [%r9+1664];
	setp.ne.s16 	%p2815, %rs937, 0;
	mov.pred 	%p4154, -1;
	@%p2815 bra 	$L__BB0_1975;
$L__BB0_1974:
	mov.pred 	%p4154, %p4130;
$L__BB0_1975:
	setp.eq.s16 	%p2816, %rs199, 0;
	@%p2816 bra 	$L__BB0_1977;
	ld.shared.u8 	%rs938, [%r9+1680];
	setp.ne.s16 	%p2818, %rs938, 0;
	mov.pred 	%p4155, -1;
	@%p2818 bra 	$L__BB0_1978;
$L__BB0_1977:
	mov.pred 	%p4155, %p4131;
$L__BB0_1978:
	setp.eq.s16 	%p2819, %rs199, 0;
	@%p2819 bra 	$L__BB0_1980;
	ld.shared.u8 	%rs939, [%r9+1696];
	setp.ne.s16 	%p2821, %rs939, 0;
	mov.pred 	%p4156, -1;
	@%p2821 bra 	$L__BB0_1981;
$L__BB0_1980:
	mov.pred 	%p4156, %p4132;
$L__BB0_1981:
	setp.eq.s16 	%p2822, %rs199, 0;
	@%p2822 bra 	$L__BB0_1983;
	ld.shared.u8 	%rs940, [%r9+1712];
	setp.ne.s16 	%p2824, %rs940, 0;
	mov.pred 	%p4157, -1;
	@%p2824 bra 	$L__BB0_1984;
$L__BB0_1983:
	mov.pred 	%p4157, %p4133;
$L__BB0_1984:
	ld.shared.u8 	%rs200, [%r8+538];
	setp.eq.s16 	%p2825, %rs200, 0;
	@%p2825 bra 	$L__BB0_1986;
	ld.shared.u8 	%rs941, [%r9+1664];
	setp.ne.s16 	%p2827, %rs941, 0;
	mov.pred 	%p4158, -1;
	@%p2827 bra 	$L__BB0_1987;
$L__BB0_1986:
	mov.pred 	%p4158, %p4134;
$L__BB0_1987:
	setp.eq.s16 	%p2828, %rs200, 0;
	@%p2828 bra 	$L__BB0_1989;
	ld.shared.u8 	%rs942, [%r9+1680];
	setp.ne.s16 	%p2830, %rs942, 0;
	mov.pred 	%p4159, -1;
	@%p2830 bra 	$L__BB0_1990;
$L__BB0_1989:
	mov.pred 	%p4159, %p4135;
$L__BB0_1990:
	setp.eq.s16 	%p2831, %rs200, 0;
	@%p2831 bra 	$L__BB0_1992;
	ld.shared.u8 	%rs943, [%r9+1696];
	setp.ne.s16 	%p2833, %rs943, 0;
	mov.pred 	%p4160, -1;
	@%p2833 bra 	$L__BB0_1993;
$L__BB0_1992:
	mov.pred 	%p4160, %p4136;
$L__BB0_1993:
	setp.eq.s16 	%p2834, %rs200, 0;
	@%p2834 bra 	$L__BB0_1995;
	ld.shared.u8 	%rs944, [%r9+1712];
	setp.ne.s16 	%p2836, %rs944, 0;
	mov.pred 	%p4161, -1;
	@%p2836 bra 	$L__BB0_1996;
$L__BB0_1995:
	mov.pred 	%p4161, %p4137;
$L__BB0_1996:
	ld.shared.u8 	%rs201, [%r8+1050];
	setp.eq.s16 	%p2837, %rs201, 0;
	@%p2837 bra 	$L__BB0_1998;
	ld.shared.u8 	%rs945, [%r9+1664];
	setp.ne.s16 	%p2839, %rs945, 0;
	mov.pred 	%p4162, -1;
	@%p2839 bra 	$L__BB0_1999;
$L__BB0_1998:
	mov.pred 	%p4162, %p4138;
$L__BB0_1999:
	setp.eq.s16 	%p2840, %rs201, 0;
	@%p2840 bra 	$L__BB0_2001;
	ld.shared.u8 	%rs946, [%r9+1680];
	setp.ne.s16 	%p2842, %rs946, 0;
	mov.pred 	%p4163, -1;
	@%p2842 bra 	$L__BB0_2002;
$L__BB0_2001:
	mov.pred 	%p4163, %p4139;
$L__BB0_2002:
	setp.eq.s16 	%p2843, %rs201, 0;
	@%p2843 bra 	$L__BB0_2004;
	ld.shared.u8 	%rs947, [%r9+1696];
	setp.ne.s16 	%p2845, %rs947, 0;
	mov.pred 	%p4164, -1;
	@%p2845 bra 	$L__BB0_2005;
$L__BB0_2004:
	mov.pred 	%p4164, %p4140;
$L__BB0_2005:
	setp.eq.s16 	%p2846, %rs201, 0;
	@%p2846 bra 	$L__BB0_2007;
	ld.shared.u8 	%rs948, [%r9+1712];
	setp.ne.s16 	%p2848, %rs948, 0;
	mov.pred 	%p4165, -1;
	@%p2848 bra 	$L__BB0_2008;
$L__BB0_2007:
	mov.pred 	%p4165, %p4141;
$L__BB0_2008:
	ld.shared.u8 	%rs202, [%r8+1562];
	setp.eq.s16 	%p2849, %rs202, 0;
	@%p2849 bra 	$L__BB0_2010;
	ld.shared.u8 	%rs949, [%r9+1664];
	setp.ne.s16 	%p2851, %rs949, 0;
	mov.pred 	%p4166, -1;
	@%p2851 bra 	$L__BB0_2011;
$L__BB0_2010:
	mov.pred 	%p4166, %p4142;
$L__BB0_2011:
	setp.eq.s16 	%p2852, %rs202, 0;
	@%p2852 bra 	$L__BB0_2013;
	ld.shared.u8 	%rs950, [%r9+1680];
	setp.ne.s16 	%p2854, %rs950, 0;
	mov.pred 	%p4167, -1;
	@%p2854 bra 	$L__BB0_2014;
$L__BB0_2013:
	mov.pred 	%p4167, %p4143;
$L__BB0_2014:
	setp.eq.s16 	%p2855, %rs202, 0;
	@%p2855 bra 	$L__BB0_2016;
	ld.shared.u8 	%rs951, [%r9+1696];
	setp.ne.s16 	%p2857, %rs951, 0;
	mov.pred 	%p4168, -1;
	@%p2857 bra 	$L__BB0_2017;
$L__BB0_2016:
	mov.pred 	%p4168, %p4144;
$L__BB0_2017:
	setp.eq.s16 	%p2858, %rs202, 0;
	@%p2858 bra 	$L__BB0_2019;
	ld.shared.u8 	%rs952, [%r9+1712];
	setp.ne.s16 	%p2860, %rs952, 0;
	mov.pred 	%p4169, -1;
	@%p2860 bra 	$L__BB0_2020;
$L__BB0_2019:
	mov.pred 	%p4169, %p4145;
$L__BB0_2020:
	ld.shared.u8 	%rs203, [%r8+2074];
	setp.eq.s16 	%p2861, %rs203, 0;
	@%p2861 bra 	$L__BB0_2022;
	ld.shared.u8 	%rs953, [%r9+1664];
	setp.ne.s16 	%p2863, %rs953, 0;
	mov.pred 	%p4170, -1;
	@%p2863 bra 	$L__BB0_2023;
$L__BB0_2022:
	mov.pred 	%p4170, %p4146;
$L__BB0_2023:
	setp.eq.s16 	%p2864, %rs203, 0;
	@%p2864 bra 	$L__BB0_2025;
	ld.shared.u8 	%rs954, [%r9+1680];
	setp.ne.s16 	%p2866, %rs954, 0;
	mov.pred 	%p4171, -1;
	@%p2866 bra 	$L__BB0_2026;
$L__BB0_2025:
	mov.pred 	%p4171, %p4147;
$L__BB0_2026:
	setp.eq.s16 	%p2867, %rs203, 0;
	@%p2867 bra 	$L__BB0_2028;
	ld.shared.u8 	%rs955, [%r9+1696];
	setp.ne.s16 	%p2869, %rs955, 0;
	mov.pred 	%p4172, -1;
	@%p2869 bra 	$L__BB0_2029;
$L__BB0_2028:
	mov.pred 	%p4172, %p4148;
$L__BB0_2029:
	setp.eq.s16 	%p2870, %rs203, 0;
	@%p2870 bra 	$L__BB0_2031;
	ld.shared.u8 	%rs956, [%r9+1712];
	setp.ne.s16 	%p2872, %rs956, 0;
	mov.pred 	%p4173, -1;
	@%p2872 bra 	$L__BB0_2032;
$L__BB0_2031:
	mov.pred 	%p4173, %p4149;
$L__BB0_2032:
	ld.shared.u8 	%rs204, [%r8+2586];
	setp.eq.s16 	%p2873, %rs204, 0;
	@%p2873 bra 	$L__BB0_2034;
	ld.shared.u8 	%rs957, [%r9+1664];
	setp.ne.s16 	%p2875, %rs957, 0;
	mov.pred 	%p4174, -1;
	@%p2875 bra 	$L__BB0_2035;
$L__BB0_2034:
	mov.pred 	%p4174, %p4150;
$L__BB0_2035:
	setp.eq.s16 	%p2876, %rs204, 0;
	@%p2876 bra 	$L__BB0_2037;
	ld.shared.u8 	%rs958, [%r9+1680];
	setp.ne.s16 	%p2878, %rs958, 0;
	mov.pred 	%p4175, -1;
	@%p2878 bra 	$L__BB0_2038;
$L__BB0_2037:
	mov.pred 	%p4175, %p4151;
$L__BB0_2038:
	setp.eq.s16 	%p2879, %rs204, 0;
	@%p2879 bra 	$L__BB0_2040;
	ld.shared.u8 	%rs959, [%r9+1696];
	setp.ne.s16 	%p2881, %rs959, 0;
	mov.pred 	%p4176, -1;
	@%p2881 bra 	$L__BB0_2041;
$L__BB0_2040:
	mov.pred 	%p4176, %p4152;
$L__BB0_2041:
	setp.eq.s16 	%p2882, %rs204, 0;
	@%p2882 bra 	$L__BB0_2043;
	ld.shared.u8 	%rs960, [%r9+1712];
	setp.ne.s16 	%p2884, %rs960, 0;
	mov.pred 	%p4177, -1;
	@%p2884 bra 	$L__BB0_2044;
$L__BB0_2043:
	mov.pred 	%p4177, %p4153;
$L__BB0_2044:
	ld.shared.u8 	%rs205, [%r8+27];
	setp.eq.s16 	%p2885, %rs205, 0;
	@%p2885 bra 	$L__BB0_2046;
	ld.shared.u8 	%rs961, [%r9+1728];
	setp.ne.s16 	%p2887, %rs961, 0;
	mov.pred 	%p4178, -1;
	@%p2887 bra 	$L__BB0_2047;
$L__BB0_2046:
	mov.pred 	%p4178, %p4154;
$L__BB0_2047:
	setp.eq.s16 	%p2888, %rs205, 0;
	@%p2888 bra 	$L__BB0_2049;
	ld.shared.u8 	%rs962, [%r9+1744];
	setp.ne.s16 	%p2890, %rs962, 0;
	mov.pred 	%p4179, -1;
	@%p2890 bra 	$L__BB0_2050;
$L__BB0_2049:
	mov.pred 	%p4179, %p4155;
$L__BB0_2050:
	setp.eq.s16 	%p2891, %rs205, 0;
	@%p2891 bra 	$L__BB0_2052;
	ld.shared.u8 	%rs963, [%r9+1760];
	setp.ne.s16 	%p2893, %rs963, 0;
	mov.pred 	%p4180, -1;
	@%p2893 bra 	$L__BB0_2053;
$L__BB0_2052:
	mov.pred 	%p4180, %p4156;
$L__BB0_2053:
	setp.eq.s16 	%p2894, %rs205, 0;
	@%p2894 bra 	$L__BB0_2055;
	ld.shared.u8 	%rs964, [%r9+1776];
	setp.ne.s16 	%p2896, %rs964, 0;
	mov.pred 	%p4181, -1;
	@%p2896 bra 	$L__BB0_2056;
$L__BB0_2055:
	mov.pred 	%p4181, %p4157;
$L__BB0_2056:
	ld.shared.u8 	%rs206, [%r8+539];
	setp.eq.s16 	%p2897, %rs206, 0;
	@%p2897 bra 	$L__BB0_2058;
	ld.shared.u8 	%rs965, [%r9+1728];
	setp.ne.s16 	%p2899, %rs965, 0;
	mov.pred 	%p4182, -1;
	@%p2899 bra 	$L__BB0_2059;
$L__BB0_2058:
	mov.pred 	%p4182, %p4158;
$L__BB0_2059:
	setp.eq.s16 	%p2900, %rs206, 0;
	@%p2900 bra 	$L__BB0_2061;
	ld.shared.u8 	%rs966, [%r9+1744];
	setp.ne.s16 	%p2902, %rs966, 0;
	mov.pred 	%p4183, -1;
	@%p2902 bra 	$L__BB0_2062;
$L__BB0_2061:
	mov.pred 	%p4183, %p4159;
$L__BB0_2062:
	setp.eq.s16 	%p2903, %rs206, 0;
	@%p2903 bra 	$L__BB0_2064;
	ld.shared.u8 	%rs967, [%r9+1760];
	setp.ne.s16 	%p2905, %rs967, 0;
	mov.pred 	%p4184, -1;
	@%p2905 bra 	$L__BB0_2065;
$L__BB0_2064:
	mov.pred 	%p4184, %p4160;
$L__BB0_2065:
	setp.eq.s16 	%p2906, %rs206, 0;
	@%p2906 bra 	$L__BB0_2067;
	ld.shared.u8 	%rs968, [%r9+1776];
	setp.ne.s16 	%p2908, %rs968, 0;
	mov.pred 	%p4185, -1;
	@%p2908 bra 	$L__BB0_2068;
$L__BB0_2067:
	mov.pred 	%p4185, %p4161;
$L__BB0_2068:
	ld.shared.u8 	%rs207, [%r8+1051];
	setp.eq.s16 	%p2909, %rs207, 0;
	@%p2909 bra 	$L__BB0_2070;
	ld.shared.u8 	%rs969, [%r9+1728];
	setp.ne.s16 	%p2911, %rs969, 0;
	mov.pred 	%p4186, -1;
	@%p2911 bra 	$L__BB0_2071;
$L__BB0_2070:
	mov.pred 	%p4186, %p4162;
$L__BB0_2071:
	setp.eq.s16 	%p2912, %rs207, 0;
	@%p2912 bra 	$L__BB0_2073;
	ld.shared.u8 	%rs970, [%r9+1744];
	setp.ne.s16 	%p2914, %rs970, 0;
	mov.pred 	%p4187, -1;
	@%p2914 bra 	$L__BB0_2074;
$L__BB0_2073:
	mov.pred 	%p4187, %p4163;
$L__BB0_2074:
	setp.eq.s16 	%p2915, %rs207, 0;
	@%p2915 bra 	$L__BB0_2076;
	ld.shared.u8 	%rs971, [%r9+1760];
	setp.ne.s16 	%p2917, %rs971, 0;
	mov.pred 	%p4188, -1;
	@%p2917 bra 	$L__BB0_2077;
$L__BB0_2076:
	mov.pred 	%p4188, %p4164;
$L__BB0_2077:
	setp.eq.s16 	%p2918, %rs207, 0;
	@%p2918 bra 	$L__BB0_2079;
	ld.shared.u8 	%rs972, [%r9+1776];
	setp.ne.s16 	%p2920, %rs972, 0;
	mov.pred 	%p4189, -1;
	@%p2920 bra 	$L__BB0_2080;
$L__BB0_2079:
	mov.pred 	%p4189, %p4165;
$L__BB0_2080:
	ld.shared.u8 	%rs208, [%r8+1563];
	setp.eq.s16 	%p2921, %rs208, 0;
	@%p2921 bra 	$L__BB0_2082;
	ld.shared.u8 	%rs973, [%r9+1728];
	setp.ne.s16 	%p2923, %rs973, 0;
	mov.pred 	%p4190, -1;
	@%p2923 bra 	$L__BB0_2083;
$L__BB0_2082:
	mov.pred 	%p4190, %p4166;
$L__BB0_2083:
	setp.eq.s16 	%p2924, %rs208, 0;
	@%p2924 bra 	$L__BB0_2085;
	ld.shared.u8 	%rs974, [%r9+1744];
	setp.ne.s16 	%p2926, %rs974, 0;
	mov.pred 	%p4191, -1;
	@%p2926 bra 	$L__BB0_2086;
$L__BB0_2085:
	mov.pred 	%p4191, %p4167;
$L__BB0_2086:
	setp.eq.s16 	%p2927, %rs208, 0;
	@%p2927 bra 	$L__BB0_2088;
	ld.shared.u8 	%rs975, [%r9+1760];
	setp.ne.s16 	%p2929, %rs975, 0;
	mov.pred 	%p4192, -1;
	@%p2929 bra 	$L__BB0_2089;
$L__BB0_2088:
	mov.pred 	%p4192, %p4168;
$L__BB0_2089:
	setp.eq.s16 	%p2930, %rs208, 0;
	@%p2930 bra 	$L__BB0_2091;
	ld.shared.u8 	%rs976, [%r9+1776];
	setp.ne.s16 	%p2932, %rs976, 0;
	mov.pred 	%p4193, -1;
	@%p2932 bra 	$L__BB0_2092;
$L__BB0_2091:
	mov.pred 	%p4193, %p4169;
$L__BB0_2092:
	ld.shared.u8 	%rs209, [%r8+2075];
	setp.eq.s16 	%p2933, %rs209, 0;
	@%p2933 bra 	$L__BB0_2094;
	ld.shared.u8 	%rs977, [%r9+1728];
	setp.ne.s16 	%p2935, %rs977, 0;
	mov.pred 	%p4194, -1;
	@%p2935 bra 	$L__BB0_2095;
$L__BB0_2094:
	mov.pred 	%p4194, %p4170;
$L__BB0_2095:
	setp.eq.s16 	%p2936, %rs209, 0;
	@%p2936 bra 	$L__BB0_2097;
	ld.shared.u8 	%rs978, [%r9+1744];
	setp.ne.s16 	%p2938, %rs978, 0;
	mov.pred 	%p4195, -1;
	@%p2938 bra 	$L__BB0_2098;
$L__BB0_2097:
	mov.pred 	%p4195, %p4171;
$L__BB0_2098:
	setp.eq.s16 	%p2939, %rs209, 0;
	@%p2939 bra 	$L__BB0_2100;
	ld.shared.u8 	%rs979, [%r9+1760];
	setp.ne.s16 	%p2941, %rs979, 0;
	mov.pred 	%p4196, -1;
	@%p2941 bra 	$L__BB0_2101;
$L__BB0_2100:
	mov.pred 	%p4196, %p4172;
$L__BB0_2101:
	setp.eq.s16 	%p2942, %rs209, 0;
	@%p2942 bra 	$L__BB0_2103;
	ld.shared.u8 	%rs980, [%r9+1776];
	setp.ne.s16 	%p2944, %rs980, 0;
	mov.pred 	%p4197, -1;
	@%p2944 bra 	$L__BB0_2104;
$L__BB0_2103:
	mov.pred 	%p4197, %p4173;
$L__BB0_2104:
	ld.shared.u8 	%rs210, [%r8+2587];
	setp.eq.s16 	%p2945, %rs210, 0;
	@%p2945 bra 	$L__BB0_2106;
	ld.shared.u8 	%rs981, [%r9+1728];
	setp.ne.s16 	%p2947, %rs981, 0;
	mov.pred 	%p4198, -1;
	@%p2947 bra 	$L__BB0_2107;
$L__BB0_2106:
	mov.pred 	%p4198, %p4174;
$L__BB0_2107:
	setp.eq.s16 	%p2948, %rs210, 0;
	@%p2948 bra 	$L__BB0_2109;
	ld.shared.u8 	%rs982, [%r9+1744];
	setp.ne.s16 	%p2950, %rs982, 0;
	mov.pred 	%p4199, -1;
	@%p2950 bra 	$L__BB0_2110;
$L__BB0_2109:
	mov.pred 	%p4199, %p4175;
$L__BB0_2110:
	setp.eq.s16 	%p2951, %rs210, 0;
	@%p2951 bra 	$L__BB0_2112;
	ld.shared.u8 	%rs983, [%r9+1760];
	setp.ne.s16 	%p2953, %rs983, 0;
	mov.pred 	%p4200, -1;
	@%p2953 bra 	$L__BB0_2113;
$L__BB0_2112:
	mov.pred 	%p4200, %p4176;
$L__BB0_2113:
	setp.eq.s16 	%p2954, %rs210, 0;
	@%p2954 bra 	$L__BB0_2115;
	ld.shared.u8 	%rs984, [%r9+1776];
	setp.ne.s16 	%p2956, %rs984, 0;
	mov.pred 	%p4201, -1;
	@%p2956 bra 	$L__BB0_2116;
$L__BB0_2115:
	mov.pred 	%p4201, %p4177;
$L__BB0_2116:
	ld.shared.u8 	%rs211, [%r8+28];
	setp.eq.s16 	%p2957, %rs211, 0;
	@%p2957 bra 	$L__BB0_2118;
	ld.shared.u8 	%rs985, [%r9+1792];
	setp.ne.s16 	%p2959, %rs985, 0;
	mov.pred 	%p4202, -1;
	@%p2959 bra 	$L__BB0_2119;
$L__BB0_2118:
	mov.pred 	%p4202, %p4178;
$L__BB0_2119:
	setp.eq.s16 	%p2960, %rs211, 0;
	@%p2960 bra 	$L__BB0_2121;
	ld.shared.u8 	%rs986, [%r9+1808];
	setp.ne.s16 	%p2962, %rs986, 0;
	mov.pred 	%p4203, -1;
	@%p2962 bra 	$L__BB0_2122;
$L__BB0_2121:
	mov.pred 	%p4203, %p4179;
$L__BB0_2122:
	setp.eq.s16 	%p2963, %rs211, 0;
	@%p2963 bra 	$L__BB0_2124;
	ld.shared.u8 	%rs987, [%r9+1824];
	setp.ne.s16 	%p2965, %rs987, 0;
	mov.pred 	%p4204, -1;
	@%p2965 bra 	$L__BB0_2125;
$L__BB0_2124:
	mov.pred 	%p4204, %p4180;
$L__BB0_2125:
	setp.eq.s16 	%p2966, %rs211, 0;
	@%p2966 bra 	$L__BB0_2127;
	ld.shared.u8 	%rs988, [%r9+1840];
	setp.ne.s16 	%p2968, %rs988, 0;
	mov.pred 	%p4205, -1;
	@%p2968 bra 	$L__BB0_2128;
$L__BB0_2127:
	mov.pred 	%p4205, %p4181;
$L__BB0_2128:
	ld.shared.u8 	%rs212, [%r8+540];
	setp.eq.s16 	%p2969, %rs212, 0;
	@%p2969 bra 	$L__BB0_2130;
	ld.shared.u8 	%rs989, [%r9+1792];
	setp.ne.s16 	%p2971, %rs989, 0;
	mov.pred 	%p4206, -1;
	@%p2971 bra 	$L__BB0_2131;
$L__BB0_2130:
	mov.pred 	%p4206, %p4182;
$L__BB0_2131:
	setp.eq.s16 	%p2972, %rs212, 0;
	@%p2972 bra 	$L__BB0_2133;
	ld.shared.u8 	%rs990, [%r9+1808];
	setp.ne.s16 	%p2974, %rs990, 0;
	mov.pred 	%p4207, -1;
	@%p2974 bra 	$L__BB0_2134;
$L__BB0_2133:
	mov.pred 	%p4207, %p4183;
$L__BB0_2134:
	setp.eq.s16 	%p2975, %rs212, 0;
	@%p2975 bra 	$L__BB0_2136;
	ld.shared.u8 	%rs991, [%r9+1824];
	setp.ne.s16 	%p2977, %rs991, 0;
	mov.pred 	%p4208, -1;
	@%p2977 bra 	$L__BB0_2137;
$L__BB0_2136:
	mov.pred 	%p4208, %p4184;
$L__BB0_2137:
	setp.eq.s16 	%p2978, %rs212, 0;
	@%p2978 bra 	$L__BB0_2139;
	ld.shared.u8 	%rs992, [%r9+1840];
	setp.ne.s16 	%p2980, %rs992, 0;
	mov.pred 	%p4209, -1;
	@%p2980 bra 	$L__BB0_2140;
$L__BB0_2139:
	mov.pred 	%p4209, %p4185;
$L__BB0_2140:
	ld.shared.u8 	%rs213, [%r8+1052];
	setp.eq.s16 	%p2981, %rs213, 0;
	@%p2981 bra 	$L__BB0_2142;
	ld.shared.u8 	%rs993, [%r9+1792];
	setp.ne.s16 	%p2983, %rs993, 0;
	mov.pred 	%p4210, -1;
	@%p2983 bra 	$L__BB0_2143;
$L__BB0_2142:
	mov.pred 	%p4210, %p4186;
$L__BB0_2143:
	setp.eq.s16 	%p2984, %rs213, 0;
	@%p2984 bra 	$L__BB0_2145;
	ld.shared.u8 	%rs994, [%r9+1808];
	setp.ne.s16 	%p2986, %rs994, 0;
	mov.pred 	%p4211, -1;
	@%p2986 bra 	$L__BB0_2146;
$L__BB0_2145:
	mov.pred 	%p4211, %p4187;
$L__BB0_2146:
	setp.eq.s16 	%p2987, %rs213, 0;
	@%p2987 bra 	$L__BB0_2148;
	ld.shared.u8 	%rs995, [%r9+1824];
	setp.ne.s16 	%p2989, %rs995, 0;
	mov.pred 	%p4212, -1;
	@%p2989 bra 	$L__BB0_2149;
$L__BB0_2148:
	mov.pred 	%p4212, %p4188;
$L__BB0_2149:
	setp.eq.s16 	%p2990, %rs213, 0;
	@%p2990 bra 	$L__BB0_2151;
	ld.shared.u8 	%rs996, [%r9+1840];
	setp.ne.s16 	%p2992, %rs996, 0;
	mov.pred 	%p4213, -1;
	@%p2992 bra 	$L__BB0_2152;
$L__BB0_2151:
	mov.pred 	%p4213, %p4189;
$L__BB0_2152:
	ld.shared.u8 	%rs214, [%r8+1564];
	setp.eq.s16 	%p2993, %rs214, 0;
	@%p2993 bra 	$L__BB0_2154;
	ld.shared.u8 	%rs997, [%r9+1792];
	setp.ne.s16 	%p2995, %rs997, 0;
	mov.pred 	%p4214, -1;
	@%p2995 bra 	$L__BB0_2155;
$L__BB0_2154:
	mov.pred 	%p4214, %p4190;
$L__BB0_2155:
	setp.eq.s16 	%p2996, %rs214, 0;
	@%p2996 bra 	$L__BB0_2157;
	ld.shared.u8 	%rs998, [%r9+1808];
	setp.ne.s16 	%p2998, %rs998, 0;
	mov.pred 	%p4215, -1;
	@%p2998 bra 	$L__BB0_2158;
$L__BB0_2157:
	mov.pred 	%p4215, %p4191;
$L__BB0_2158:
	setp.eq.s16 	%p2999, %rs214, 0;
	@%p2999 bra 	$L__BB0_2160;
	ld.shared.u8 	%rs999, [%r9+1824];
	setp.ne.s16 	%p3001, %rs999, 0;
	mov.pred 	%p4216, -1;
	@%p3001 bra 	$L__BB0_2161;
$L__BB0_2160:
	mov.pred 	%p4216, %p4192;
$L__BB0_2161:
	setp.eq.s16 	%p3002, %rs214, 0;
	@%p3002 bra 	$L__BB0_2163;
	ld.shared.u8 	%rs1000, [%r9+1840];
	setp.ne.s16 	%p3004, %rs1000, 0;
	mov.pred 	%p4217, -1;
	@%p3004 bra 	$L__BB0_2164;
$L__BB0_2163:
	mov.pred 	%p4217, %p4193;
$L__BB0_2164:
	ld.shared.u8 	%rs215, [%r8+2076];
	setp.eq.s16 	%p3005, %rs215, 0;
	@%p3005 bra 	$L__BB0_2166;
	ld.shared.u8 	%rs1001, [%r9+1792];
	setp.ne.s16 	%p3007, %rs1001, 0;
	mov.pred 	%p4218, -1;
	@%p3007 bra 	$L__BB0_2167;
$L__BB0_2166:
	mov.pred 	%p4218, %p4194;
$L__BB0_2167:
	setp.eq.s16 	%p3008, %rs215, 0;
	@%p3008 bra 	$L__BB0_2169;
	ld.shared.u8 	%rs1002, [%r9+1808];
	setp.ne.s16 	%p3010, %rs1002, 0;
	mov.pred 	%p4219, -1;
	@%p3010 bra 	$L__BB0_2170;
$L__BB0_2169:
	mov.pred 	%p4219, %p4195;
$L__BB0_2170:
	setp.eq.s16 	%p3011, %rs215, 0;
	@%p3011 bra 	$L__BB0_2172;
	ld.shared.u8 	%rs1003, [%r9+1824];
	setp.ne.s16 	%p3013, %rs1003, 0;
	mov.pred 	%p4220, -1;
	@%p3013 bra 	$L__BB0_2173;
$L__BB0_2172:
	mov.pred 	%p4220, %p4196;
$L__BB0_2173:
	setp.eq.s16 	%p3014, %rs215, 0;
	@%p3014 bra 	$L__BB0_2175;
	ld.shared.u8 	%rs1004, [%r9+1840];
	setp.ne.s16 	%p3016, %rs1004, 0;
	mov.pred 	%p4221, -1;
	@%p3016 bra 	$L__BB0_2176;
$L__BB0_2175:
	mov.pred 	%p4221, %p4197;
$L__BB0_2176:
	ld.shared.u8 	%rs216, [%r8+2588];
	setp.eq.s16 	%p3017, %rs216, 0;
	@%p3017 bra 	$L__BB0_2178;
	ld.shared.u8 	%rs1005, [%r9+1792];
	setp.ne.s16 	%p3019, %rs1005, 0;
	mov.pred 	%p4222, -1;
	@%p3019 bra 	$L__BB0_2179;
$L__BB0_2178:
	mov.pred 	%p4222, %p4198;
$L__BB0_2179:
	setp.eq.s16 	%p3020, %rs216, 0;
	@%p3020 bra 	$L__BB0_2181;
	ld.shared.u8 	%rs1006, [%r9+1808];
	setp.ne.s16 	%p3022, %rs1006, 0;
	mov.pred 	%p4223, -1;
	@%p3022 bra 	$L__BB0_2182;
$L__BB0_2181:
	mov.pred 	%p4223, %p4199;
$L__BB0_2182:
	setp.eq.s16 	%p3023, %rs216, 0;
	@%p3023 bra 	$L__BB0_2184;
	ld.shared.u8 	%rs1007, [%r9+1824];
	setp.ne.s16 	%p3025, %rs1007, 0;
	mov.pred 	%p4224, -1;
	@%p3025 bra 	$L__BB0_2185;
$L__BB0_2184:
	mov.pred 	%p4224, %p4200;
$L__BB0_2185:
	setp.eq.s16 	%p3026, %rs216, 0;
	@%p3026 bra 	$L__BB0_2187;
	ld.shared.u8 	%rs1008, [%r9+1840];
	setp.ne.s16 	%p3028, %rs1008, 0;
	mov.pred 	%p4225, -1;
	@%p3028 bra 	$L__BB0_2188;
$L__BB0_2187:
	mov.pred 	%p4225, %p4201;
$L__BB0_2188:
	ld.shared.u8 	%rs217, [%r8+29];
	setp.eq.s16 	%p3029, %rs217, 0;
	@%p3029 bra 	$L__BB0_2190;
	ld.shared.u8 	%rs1009, [%r9+1856];
	setp.ne.s16 	%p3031, %rs1009, 0;
	mov.pred 	%p4226, -1;
	@%p3031 bra 	$L__BB0_2191;
$L__BB0_2190:
	mov.pred 	%p4226, %p4202;
$L__BB0_2191:
	setp.eq.s16 	%p3032, %rs217, 0;
	@%p3032 bra 	$L__BB0_2193;
	ld.shared.u8 	%rs1010, [%r9+1872];
	setp.ne.s16 	%p3034, %rs1010, 0;
	mov.pred 	%p4227, -1;
	@%p3034 bra 	$L__BB0_2194;
$L__BB0_2193:
	mov.pred 	%p4227, %p4203;
$L__BB0_2194:
	setp.eq.s16 	%p3035, %rs217, 0;
	@%p3035 bra 	$L__BB0_2196;
	ld.shared.u8 	%rs1011, [%r9+1888];
	setp.ne.s16 	%p3037, %rs1011, 0;
	mov.pred 	%p4228, -1;
	@%p3037 bra 	$L__BB0_2197;
$L__BB0_2196:
	mov.pred 	%p4228, %p4204;
$L__BB0_2197:
	setp.eq.s16 	%p3038, %rs217, 0;
	@%p3038 bra 	$L__BB0_2199;
	ld.shared.u8 	%rs1012, [%r9+1904];
	setp.ne.s16 	%p3040, %rs1012, 0;
	mov.pred 	%p4229, -1;
	@%p3040 bra 	$L__BB0_2200;
$L__BB0_2199:
	mov.pred 	%p4229, %p4205;
$L__BB0_2200:
	ld.shared.u8 	%rs218, [%r8+541];
	setp.eq.s16 	%p3041, %rs218, 0;
	@%p3041 bra 	$L__BB0_2202;
	ld.shared.u8 	%rs1013, [%r9+1856];
	setp.ne.s16 	%p3043, %rs1013, 0;
	mov.pred 	%p4230, -1;
	@%p3043 bra 	$L__BB0_2203;
$L__BB0_2202:
	mov.pred 	%p4230, %p4206;
$L__BB0_2203:
	setp.eq.s16 	%p3044, %rs218, 0;
	@%p3044 bra 	$L__BB0_2205;
	ld.shared.u8 	%rs1014, [%r9+1872];
	setp.ne.s16 	%p3046, %rs1014, 0;
	mov.pred 	%p4231, -1;
	@%p3046 bra 	$L__BB0_2206;
$L__BB0_2205:
	mov.pred 	%p4231, %p4207;
$L__BB0_2206:
	setp.eq.s16 	%p3047, %rs218, 0;
	@%p3047 bra 	$L__BB0_2208;
	ld.shared.u8 	%rs1015, [%r9+1888];
	setp.ne.s16 	%p3049, %rs1015, 0;
	mov.pred 	%p4232, -1;
	@%p3049 bra 	$L__BB0_2209;
$L__BB0_2208:
	mov.pred 	%p4232, %p4208;
$L__BB0_2209:
	setp.eq.s16 	%p3050, %rs218, 0;
	@%p3050 bra 	$L__BB0_2211;
	ld.shared.u8 	%rs1016, [%r9+1904];
	setp.ne.s16 	%p3052, %rs1016, 0;
	mov.pred 	%p4233, -1;
	@%p3052 bra 	$L__BB0_2212;
$L__BB0_2211:
	mov.pred 	%p4233, %p4209;
$L__BB0_2212:
	ld.shared.u8 	%rs219, [%r8+1053];
	setp.eq.s16 	%p3053, %rs219, 0;
	@%p3053 bra 	$L__BB0_2214;
	ld.shared.u8 	%rs1017, [%r9+1856];
	setp.ne.s16 	%p3055, %rs1017, 0;
	mov.pred 	%p4234, -1;
	@%p3055 bra 	$L__BB0_2215;
$L__BB0_2214:
	mov.pred 	%p4234, %p4210;
$L__BB0_2215:
	setp.eq.s16 	%p3056, %rs219, 0;
	@%p3056 bra 	$L__BB0_2217;
	ld.shared.u8 	%rs1018, [%r9+1872];
	setp.ne.s16 	%p3058, %rs1018, 0;
	mov.pred 	%p4235, -1;
	@%p3058 bra 	$L__BB0_2218;
$L__BB0_2217:
	mov.pred 	%p4235, %p4211;
$L__BB0_2218:
	setp.eq.s16 	%p3059, %rs219, 0;
	@%p3059 bra 	$L__BB0_2220;
	ld.shared.u8 	%rs1019, [%r9+1888];
	setp.ne.s16 	%p3061, %rs1019, 0;
	mov.pred 	%p4236, -1;
	@%p3061 bra 	$L__BB0_2221;
$L__BB0_2220:
	mov.pred 	%p4236, %p4212;
$L__BB0_2221:
	setp.eq.s16 	%p3062, %rs219, 0;
	@%p3062 bra 	$L__BB0_2223;
	ld.shared.u8 	%rs1020, [%r9+1904];
	setp.ne.s16 	%p3064, %rs1020, 0;
	mov.pred 	%p4237, -1;
	@%p3064 bra 	$L__BB0_2224;
$L__BB0_2223:
	mov.pred 	%p4237, %p4213;
$L__BB0_2224:
	ld.shared.u8 	%rs220, [%r8+1565];
	setp.eq.s16 	%p3065, %rs220, 0;
	@%p3065 bra 	$L__BB0_2226;
	ld.shared.u8 	%rs1021, [%r9+1856];
	setp.ne.s16 	%p3067, %rs1021, 0;
	mov.pred 	%p4238, -1;
	@%p3067 bra 	$L__BB0_2227;
$L__BB0_2226:
	mov.pred 	%p4238, %p4214;
$L__BB0_2227:
	setp.eq.s16 	%p3068, %rs220, 0;
	@%p3068 bra 	$L__BB0_2229;
	ld.shared.u8 	%rs1022, [%r9+1872];
	setp.ne.s16 	%p3070, %rs1022, 0;
	mov.pred 	%p4239, -1;
	@%p3070 bra 	$L__BB0_2230;
$L__BB0_2229:
	mov.pred 	%p4239, %p4215;
$L__BB0_2230:
	setp.eq.s16 	%p3071, %rs220, 0;
	@%p3071 bra 	$L__BB0_2232;
	ld.shared.u8 	%rs1023, [%r9+1888];
	setp.ne.s16 	%p3073, %rs1023, 0;
	mov.pred 	%p4240, -1;
	@%p3073 bra 	$L__BB0_2233;
$L__BB0_2232:
	mov.pred 	%p4240, %p4216;
$L__BB0_2233:
	setp.eq.s16 	%p3074, %rs220, 0;
	@%p3074 bra 	$L__BB0_2235;
	ld.shared.u8 	%rs1024, [%r9+1904];
	setp.ne.s16 	%p3076, %rs1024, 0;
	mov.pred 	%p4241, -1;
	@%p3076 bra 	$L__BB0_2236;
$L__BB0_2235:
	mov.pred 	%p4241, %p4217;
$L__BB0_2236:
	ld.shared.u8 	%rs221, [%r8+2077];
	setp.eq.s16 	%p3077, %rs221, 0;
	@%p3077 bra 	$L__BB0_2238;
	ld.shared.u8 	%rs1025, [%r9+1856];
	setp.ne.s16 	%p3079, %rs1025, 0;
	mov.pred 	%p4242, -1;
	@%p3079 bra 	$L__BB0_2239;
$L__BB0_2238:
	mov.pred 	%p4242, %p4218;
$L__BB0_2239:
	setp.eq.s16 	%p3080, %rs221, 0;
	@%p3080 bra 	$L__BB0_2241;
	ld.shared.u8 	%rs1026, [%r9+1872];
	setp.ne.s16 	%p3082, %rs1026, 0;
	mov.pred 	%p4243, -1;
	@%p3082 bra 	$L__BB0_2242;
$L__BB0_2241:
	mov.pred 	%p4243, %p4219;
$L__BB0_2242:
	setp.eq.s16 	%p3083, %rs221, 0;
	@%p3083 bra 	$L__BB0_2244;
	ld.shared.u8 	%rs1027, [%r9+1888];
	setp.ne.s16 	%p3085, %rs1027, 0;
	mov.pred 	%p4244, -1;
	@%p3085 bra 	$L__BB0_2245;
$L__BB0_2244:
	mov.pred 	%p4244, %p4220;
$L__BB0_2245:
	setp.eq.s16 	%p3086, %rs221, 0;
	@%p3086 bra 	$L__BB0_2247;
	ld.shared.u8 	%rs1028, [%r9+1904];
	setp.ne.s16 	%p3088, %rs1028, 0;
	mov.pred 	%p4245, -1;
	@%p3088 bra 	$L__BB0_2248;
$L__BB0_2247:
	mov.pred 	%p4245, %p4221;
$L__BB0_2248:
	ld.shared.u8 	%rs222, [%r8+2589];
	setp.eq.s16 	%p3089, %rs222, 0;
	@%p3089 bra 	$L__BB0_2250;
	ld.shared.u8 	%rs1029, [%r9+1856];
	setp.ne.s16 	%p3091, %rs1029, 0;
	mov.pred 	%p4246, -1;
	@%p3091 bra 	$L__BB0_2251;
$L__BB0_2250:
	mov.pred 	%p4246, %p4222;
$L__BB0_2251:
	setp.eq.s16 	%p3092, %rs222, 0;
	@%p3092 bra 	$L__BB0_2253;
	ld.shared.u8 	%rs1030, [%r9+1872];
	setp.ne.s16 	%p3094, %rs1030, 0;
	mov.pred 	%p4247, -1;
	@%p3094 bra 	$L__BB0_2254;
$L__BB0_2253:
	mov.pred 	%p4247, %p4223;
$L__BB0_2254:
	setp.eq.s16 	%p3095, %rs222, 0;
	@%p3095 bra 	$L__BB0_2256;
	ld.shared.u8 	%rs1031, [%r9+1888];
	setp.ne.s16 	%p3097, %rs1031, 0;
	mov.pred 	%p4248, -1;
	@%p3097 bra 	$L__BB0_2257;
$L__BB0_2256:
	mov.pred 	%p4248, %p4224;
$L__BB0_2257:
	setp.eq.s16 	%p3098, %rs222, 0;
	@%p3098 bra 	$L__BB0_2259;
	ld.shared.u8 	%rs1032, [%r9+1904];
	setp.ne.s16 	%p3100, %rs1032, 0;
	mov.pred 	%p4249, -1;
	@%p3100 bra 	$L__BB0_2260;
$L__BB0_2259:
	mov.pred 	%p4249, %p4225;
$L__BB0_2260:
	ld.shared.u8 	%rs223, [%r8+30];
	setp.eq.s16 	%p3101, %rs223, 0;
	@%p3101 bra 	$L__BB0_2262;
	ld.shared.u8 	%rs1033, [%r9+1920];
	setp.ne.s16 	%p3103, %rs1033, 0;
	mov.pred 	%p4250, -1;
	@%p3103 bra 	$L__BB0_2263;
$L__BB0_2262:
	mov.pred 	%p4250, %p4226;
$L__BB0_2263:
	setp.eq.s16 	%p3104, %rs223, 0;
	@%p3104 bra 	$L__BB0_2265;
	ld.shared.u8 	%rs1034, [%r9+1936];
	setp.ne.s16 	%p3106, %rs1034, 0;
	mov.pred 	%p4251, -1;
	@%p3106 bra 	$L__BB0_2266;
$L__BB0_2265:
	mov.pred 	%p4251, %p4227;
$L__BB0_2266:
	setp.eq.s16 	%p3107, %rs223, 0;
	@%p3107 bra 	$L__BB0_2268;
	ld.shared.u8 	%rs1035, [%r9+1952];
	setp.ne.s16 	%p3109, %rs1035, 0;
	mov.pred 	%p4252, -1;
	@%p3109 bra 	$L__BB0_2269;
$L__BB0_2268:
	mov.pred 	%p4252, %p4228;
$L__BB0_2269:
	setp.eq.s16 	%p3110, %rs223, 0;
	@%p3110 bra 	$L__BB0_2271;
	ld.shared.u8 	%rs1036, [%r9+1968];
	setp.ne.s16 	%p3112, %rs1036, 0;
	mov.pred 	%p4253, -1;
	@%p3112 bra 	$L__BB0_2272;
$L__BB0_2271:
	mov.pred 	%p4253, %p4229;
$L__BB0_2272:
	ld.shared.u8 	%rs224, [%r8+542];
	setp.eq.s16 	%p3113, %rs224, 0;
	@%p3113 bra 	$L__BB0_2274;
	ld.shared.u8 	%rs1037, [%r9+1920];
	setp.ne.s16 	%p3115, %rs1037, 0;
	mov.pred 	%p4254, -1;
	@%p3115 bra 	$L__BB0_2275;
$L__BB0_2274:
	mov.pred 	%p4254, %p4230;
$L__BB0_2275:
	setp.eq.s16 	%p3116, %rs224, 0;
	@%p3116 bra 	$L__BB0_2277;
	ld.shared.u8 	%rs1038, [%r9+1936];
	setp.ne.s16 	%p3118, %rs1038, 0;
	mov.pred 	%p4255, -1;
	@%p3118 bra 	$L__BB0_2278;
$L__BB0_2277:
	mov.pred 	%p4255, %p4231;
$L__BB0_2278:
	setp.eq.s16 	%p3119, %rs224, 0;
	@%p3119 bra 	$L__BB0_2280;
	ld.shared.u8 	%rs1039, [%r9+1952];
	setp.ne.s16 	%p3121, %rs1039, 0;
	mov.pred 	%p4256, -1;
	@%p3121 bra 	$L__BB0_2281;
$L__BB0_2280:
	mov.pred 	%p4256, %p4232;
$L__BB0_2281:
	setp.eq.s16 	%p3122, %rs224, 0;
	@%p3122 bra 	$L__BB0_2283;
	ld.shared.u8 	%rs1040, [%r9+1968];
	setp.ne.s16 	%p3124, %rs1040, 0;
	mov.pred 	%p4257, -1;
	@%p3124 bra 	$L__BB0_2284;
$L__BB0_2283:
	mov.pred 	%p4257, %p4233;
$L__BB0_2284:
	ld.shared.u8 	%rs225, [%r8+1054];
	setp.eq.s16 	%p3125, %rs225, 0;
	@%p3125 bra 	$L__BB0_2286;
	ld.shared.u8 	%rs1041, [%r9+1920];
	setp.ne.s16 	%p3127, %rs1041, 0;
	mov.pred 	%p4258, -1;
	@%p3127 bra 	$L__BB0_2287;
$L__BB0_2286:
	mov.pred 	%p4258, %p4234;
$L__BB0_2287:
	setp.eq.s16 	%p3128, %rs225, 0;
	@%p3128 bra 	$L__BB0_2289;
	ld.shared.u8 	%rs1042, [%r9+1936];
	setp.ne.s16 	%p3130, %rs1042, 0;
	mov.pred 	%p4259, -1;
	@%p3130 bra 	$L__BB0_2290;
$L__BB0_2289:
	mov.pred 	%p4259, %p4235;
$L__BB0_2290:
	setp.eq.s16 	%p3131, %rs225, 0;
	@%p3131 bra 	$L__BB0_2292;
	ld.shared.u8 	%rs1043, [%r9+1952];
	setp.ne.s16 	%p3133, %rs1043, 0;
	mov.pred 	%p4260, -1;
	@%p3133 bra 	$L__BB0_2293;
$L__BB0_2292:
	mov.pred 	%p4260, %p4236;
$L__BB0_2293:
	setp.eq.s16 	%p3134, %rs225, 0;
	@%p3134 bra 	$L__BB0_2295;
	ld.shared.u8 	%rs1044, [%r9+1968];
	setp.ne.s16 	%p3136, %rs1044, 0;
	mov.pred 	%p4261, -1;
	@%p3136 bra 	$L__BB0_2296;
$L__BB0_2295:
	mov.pred 	%p4261, %p4237;
$L__BB0_2296:
	ld.shared.u8 	%rs226, [%r8+1566];
	setp.eq.s16 	%p3137, %rs226, 0;
	@%p3137 bra 	$L__BB0_2298;
	ld.shared.u8 	%rs1045, [%r9+1920];
	setp.ne.s16 	%p3139, %rs1045, 0;
	mov.pred 	%p4262, -1;
	@%p3139 bra 	$L__BB0_2299;
$L__BB0_2298:
	mov.pred 	%p4262, %p4238;
$L__BB0_2299:
	setp.eq.s16 	%p3140, %rs226, 0;
	@%p3140 bra 	$L__BB0_2301;
	ld.shared.u8 	%rs1046, [%r9+1936];
	setp.ne.s16 	%p3142, %rs1046, 0;
	mov.pred 	%p4263, -1;
	@%p3142 bra 	$L__BB0_2302;
$L__BB0_2301:
	mov.pred 	%p4263, %p4239;
$L__BB0_2302:
	setp.eq.s16 	%p3143, %rs226, 0;
	@%p3143 bra 	$L__BB0_2304;
	ld.shared.u8 	%rs1047, [%r9+1952];
	setp.ne.s16 	%p3145, %rs1047, 0;
	mov.pred 	%p4264, -1;
	@%p3145 bra 	$L__BB0_2305;
$L__BB0_2304:
	mov.pred 	%p4264, %p4240;
$L__BB0_2305:
	setp.eq.s16 	%p3146, %rs226, 0;
	@%p3146 bra 	$L__BB0_2307;
	ld.shared.u8 	%rs1048, [%r9+1968];
	setp.ne.s16 	%p3148, %rs1048, 0;
	mov.pred 	%p4265, -1;
	@%p3148 bra 	$L__BB0_2308;
$L__BB0_2307:
	mov.pred 	%p4265, %p4241;
$L__BB0_2308:
	ld.shared.u8 	%rs227, [%r8+2078];
	setp.eq.s16 	%p3149, %rs227, 0;
	@%p3149 bra 	$L__BB0_2310;
	ld.shared.u8 	%rs1049, [%r9+1920];
	setp.ne.s16 	%p3151, %rs1049, 0;
	mov.pred 	%p4266, -1;
	@%p3151 bra 	$L__BB0_2311;
$L__BB0_2310:
	mov.pred 	%p4266, %p4242;
$L__BB0_2311:
	setp.eq.s16 	%p3152, %rs227, 0;
	@%p3152 bra 	$L__BB0_2313;
	ld.shared.u8 	%rs1050, [%r9+1936];
	setp.ne.s16 	%p3154, %rs1050, 0;
	mov.pred 	%p4267, -1;
	@%p3154 bra 	$L__BB0_2314;
$L__BB0_2313:
	mov.pred 	%p4267, %p4243;
$L__BB0_2314:
	setp.eq.s16 	%p3155, %rs227, 0;
	@%p3155 bra 	$L__BB0_2316;
	ld.shared.u8 	%rs1051, [%r9+1952];
	setp.ne.s16 	%p3157, %rs1051, 0;
	mov.pred 	%p4268, -1;
	@%p3157 bra 	$L__BB0_2317;
$L__BB0_2316:
	mov.pred 	%p4268, %p4244;
$L__BB0_2317:
	setp.eq.s16 	%p3158, %rs227, 0;
	@%p3158 bra 	$L__BB0_2319;
	ld.shared.u8 	%rs1052, [%r9+1968];
	setp.ne.s16 	%p3160, %rs1052, 0;
	mov.pred 	%p4269, -1;
	@%p3160 bra 	$L__BB0_2320;
$L__BB0_2319:
	mov.pred 	%p4269, %p4245;
$L__BB0_2320:
	ld.shared.u8 	%rs228, [%r8+2590];
	setp.eq.s16 	%p3161, %rs228, 0;
	@%p3161 bra 	$L__BB0_2322;
	ld.shared.u8 	%rs1053, [%r9+1920];
	setp.ne.s16 	%p3163, %rs1053, 0;
	mov.pred 	%p4270, -1;
	@%p3163 bra 	$L__BB0_2323;
$L__BB0_2322:
	mov.pred 	%p4270, %p4246;
$L__BB0_2323:
	setp.eq.s16 	%p3164, %rs228, 0;
	@%p3164 bra 	$L__BB0_2325;
	ld.shared.u8 	%rs1054, [%r9+1936];
	setp.ne.s16 	%p3166, %rs1054, 0;
	mov.pred 	%p4271, -1;
	@%p3166 bra 	$L__BB0_2326;
$L__BB0_2325:
	mov.pred 	%p4271, %p4247;
$L__BB0_2326:
	setp.eq.s16 	%p3167, %rs228, 0;
	@%p3167 bra 	$L__BB0_2328;
	ld.shared.u8 	%rs1055, [%r9+1952];
	setp.ne.s16 	%p3169, %rs1055, 0;
	mov.pred 	%p4272, -1;
	@%p3169 bra 	$L__BB0_2329;
$L__BB0_2328:
	mov.pred 	%p4272, %p4248;
$L__BB0_2329:
	setp.eq.s16 	%p3170, %rs228, 0;
	@%p3170 bra 	$L__BB0_2331;
	ld.shared.u8 	%rs1056, [%r9+1968];
	setp.ne.s16 	%p3172, %rs1056, 0;
	mov.pred 	%p4273, -1;
	@%p3172 bra 	$L__BB0_2332;
$L__BB0_2331:
	mov.pred 	%p4273, %p4249;
$L__BB0_2332:
	ld.shared.u8 	%rs229, [%r8+31];
	setp.eq.s16 	%p3173, %rs229, 0;
	@%p3173 bra 	$L__BB0_2334;
	ld.shared.u8 	%rs1057, [%r9+1984];
	setp.ne.s16 	%p3175, %rs1057, 0;
	mov.pred 	%p3505, -1;
	@%p3175 bra 	$L__BB0_2335;
$L__BB0_2334:
	mov.pred 	%p3505, %p4250;
$L__BB0_2335:
	setp.eq.s16 	%p3176, %rs229, 0;
	@%p3176 bra 	$L__BB0_2337;
	ld.shared.u8 	%rs1058, [%r9+2000];
	setp.ne.s16 	%p3178, %rs1058, 0;
	mov.pred 	%p3504, -1;
	@%p3178 bra 	$L__BB0_2338;
$L__BB0_2337:
	mov.pred 	%p3504, %p4251;
$L__BB0_2338:
	setp.eq.s16 	%p3179, %rs229, 0;
	@%p3179 bra 	$L__BB0_2340;
	ld.shared.u8 	%rs1059, [%r9+2016];
	setp.ne.s16 	%p3181, %rs1059, 0;
	mov.pred 	%p3503, -1;
	@%p3181 bra 	$L__BB0_2341;
$L__BB0_2340:
	mov.pred 	%p3503, %p4252;
$L__BB0_2341:
	setp.eq.s16 	%p3182, %rs229, 0;
	@%p3182 bra 	$L__BB0_2343;
	ld.shared.u8 	%rs1060, [%r9+2032];
	setp.ne.s16 	%p3184, %rs1060, 0;
	mov.pred 	%p3502, -1;
	@%p3184 bra 	$L__BB0_2344;
$L__BB0_2343:
	mov.pred 	%p3502, %p4253;
$L__BB0_2344:
	ld.shared.u8 	%rs230, [%r8+543];
	setp.eq.s16 	%p3185, %rs230, 0;
	@%p3185 bra 	$L__BB0_2346;
	ld.shared.u8 	%rs1061, [%r9+1984];
	setp.ne.s16 	%p3187, %rs1061, 0;
	mov.pred 	%p3501, -1;
	@%p3187 bra 	$L__BB0_2347;
$L__BB0_2346:
	mov.pred 	%p3501, %p4254;
$L__BB0_2347:
	setp.eq.s16 	%p3188, %rs230, 0;
	@%p3188 bra 	$L__BB0_2349;
	ld.shared.u8 	%rs1062, [%r9+2000];
	setp.ne.s16 	%p3190, %rs1062, 0;
	mov.pred 	%p3500, -1;
	@%p3190 bra 	$L__BB0_2350;
$L__BB0_2349:
	mov.pred 	%p3500, %p4255;
$L__BB0_2350:
	setp.eq.s16 	%p3191, %rs230, 0;
	@%p3191 bra 	$L__BB0_2352;
	ld.shared.u8 	%rs1063, [%r9+2016];
	setp.ne.s16 	%p3193, %rs1063, 0;
	mov.pred 	%p3499, -1;
	@%p3193 bra 	$L__BB0_2353;
$L__BB0_2352:
	mov.pred 	%p3499, %p4256;
$L__BB0_2353:
	setp.eq.s16 	%p3194, %rs230, 0;
	@%p3194 bra 	$L__BB0_2355;
	ld.shared.u8 	%rs1064, [%r9+2032];
	setp.ne.s16 	%p3196, %rs1064, 0;
	mov.pred 	%p3498, -1;
	@%p3196 bra 	$L__BB0_2356;
$L__BB0_2355:
	mov.pred 	%p3498, %p4257;
$L__BB0_2356:
	ld.shared.u8 	%rs231, [%r8+1055];
	setp.eq.s16 	%p3197, %rs231, 0;
	@%p3197 bra 	$L__BB0_2358;
	ld.shared.u8 	%rs1065, [%r9+1984];
	setp.ne.s16 	%p3199, %rs1065, 0;
	mov.pred 	%p3497, -1;
	@%p3199 bra 	$L__BB0_2359;
$L__BB0_2358:
	mov.pred 	%p3497, %p4258;
$L__BB0_2359:
	setp.eq.s16 	%p3200, %rs231, 0;
	@%p3200 bra 	$L__BB0_2361;
	ld.shared.u8 	%rs1066, [%r9+2000];
	setp.ne.s16 	%p3202, %rs1066, 0;
	mov.pred 	%p3496, -1;
	@%p3202 bra 	$L__BB0_2362;
$L__BB0_2361:
	mov.pred 	%p3496, %p4259;
$L__BB0_2362:
	setp.eq.s16 	%p3203, %rs231, 0;
	@%p3203 bra 	$L__BB0_2364;
	ld.shared.u8 	%rs1067, [%r9+2016];
	setp.ne.s16 	%p3205, %rs1067, 0;
	mov.pred 	%p3495, -1;
	@%p3205 bra 	$L__BB0_2365;
$L__BB0_2364:
	mov.pred 	%p3495, %p4260;
$L__BB0_2365:
	setp.eq.s16 	%p3206, %rs231, 0;
	@%p3206 bra 	$L__BB0_2367;
	ld.shared.u8 	%rs1068, [%r9+2032];
	setp.ne.s16 	%p3208, %rs1068, 0;
	mov.pred 	%p3494, -1;
	@%p3208 bra 	$L__BB0_2368;
$L__BB0_2367:
	mov.pred 	%p3494, %p4261;
$L__BB0_2368:
	ld.shared.u8 	%rs232, [%r8+1567];
	setp.eq.s16 	%p3209, %rs232, 0;
	@%p3209 bra 	$L__BB0_2370;
	ld.shared.u8 	%rs1069, [%r9+1984];
	setp.ne.s16 	%p3211, %rs1069, 0;
	mov.pred 	%p3493, -1;
	@%p3211 bra 	$L__BB0_2371;
$L__BB0_2370:
	mov.pred 	%p3493, %p4262;
$L__BB0_2371:
	setp.eq.s16 	%p3212, %rs232, 0;
	@%p3212 bra 	$L__BB0_2373;
	ld.shared.u8 	%rs1070, [%r9+2000];
	setp.ne.s16 	%p3214, %rs1070, 0;
	mov.pred 	%p3492, -1;
	@%p3214 bra 	$L__BB0_2374;
$L__BB0_2373:
	mov.pred 	%p3492, %p4263;
$L__BB0_2374:
	setp.eq.s16 	%p3215, %rs232, 0;
	@%p3215 bra 	$L__BB0_2376;
	ld.shared.u8 	%rs1071, [%r9+2016];
	setp.ne.s16 	%p3217, %rs1071, 0;
	mov.pred 	%p3491, -1;
	@%p3217 bra 	$L__BB0_2377;
$L__BB0_2376:
	mov.pred 	%p3491, %p4264;
$L__BB0_2377:
	setp.eq.s16 	%p3218, %rs232, 0;
	@%p3218 bra 	$L__BB0_2379;
	ld.shared.u8 	%rs1072, [%r9+2032];
	setp.ne.s16 	%p3220, %rs1072, 0;
	mov.pred 	%p3490, -1;
	@%p3220 bra 	$L__BB0_2380;
$L__BB0_2379:
	mov.pred 	%p3490, %p4265;
$L__BB0_2380:
	ld.shared.u8 	%rs233, [%r8+2079];
	setp.eq.s16 	%p3221, %rs233, 0;
	@%p3221 bra 	$L__BB0_2382;
	ld.shared.u8 	%rs1073, [%r9+1984];
	setp.ne.s16 	%p3223, %rs1073, 0;
	mov.pred 	%p3489, -1;
	@%p3223 bra 	$L__BB0_2383;
$L__BB0_2382:
	mov.pred 	%p3489, %p4266;
$L__BB0_2383:
	setp.eq.s16 	%p3224, %rs233, 0;
	@%p3224 bra 	$L__BB0_2385;
	ld.shared.u8 	%rs1074, [%r9+2000];
	setp.ne.s16 	%p3226, %rs1074, 0;
	mov.pred 	%p3488, -1;
	@%p3226 bra 	$L__BB0_2386;
$L__BB0_2385:
	mov.pred 	%p3488, %p4267;
$L__BB0_2386:
	setp.eq.s16 	%p3227, %rs233, 0;
	@%p3227 bra 	$L__BB0_2388;
	ld.shared.u8 	%rs1075, [%r9+2016];
	setp.ne.s16 	%p3229, %rs1075, 0;
	mov.pred 	%p3487, -1;
	@%p3229 bra 	$L__BB0_2389;
$L__BB0_2388:
	mov.pred 	%p3487, %p4268;
$L__BB0_2389:
	setp.eq.s16 	%p3230, %rs233, 0;
	@%p3230 bra 	$L__BB0_2391;
	ld.shared.u8 	%rs1076, [%r9+2032];
	setp.ne.s16 	%p3232, %rs1076, 0;
	mov.pred 	%p3486, -1;
	@%p3232 bra 	$L__BB0_2392;
$L__BB0_2391:
	mov.pred 	%p3486, %p4269;
$L__BB0_2392:
	ld.shared.u8 	%rs234, [%r8+2591];
	setp.eq.s16 	%p3233, %rs234, 0;
	@%p3233 bra 	$L__BB0_2394;
	ld.shared.u8 	%rs1077, [%r9+1984];
	setp.ne.s16 	%p3235, %rs1077, 0;
	mov.pred 	%p3485, -1;
	@%p3235 bra 	$L__BB0_2395;
$L__BB0_2394:
	mov.pred 	%p3485, %p4270;
$L__BB0_2395:
	setp.eq.s16 	%p3236, %rs234, 0;
	@%p3236 bra 	$L__BB0_2397;
	ld.shared.u8 	%rs1078, [%r9+2000];
	setp.ne.s16 	%p3238, %rs1078, 0;
	mov.pred 	%p3484, -1;
	@%p3238 bra 	$L__BB0_2398;
$L__BB0_2397:
	mov.pred 	%p3484, %p4271;
$L__BB0_2398:
	setp.eq.s16 	%p3239, %rs234, 0;
	@%p3239 bra 	$L__BB0_2400;
	ld.shared.u8 	%rs1079, [%r9+2016];
	setp.ne.s16 	%p3241, %rs1079, 0;
	mov.pred 	%p3483, -1;
	@%p3241 bra 	$L__BB0_2401;
$L__BB0_2400:
	mov.pred 	%p3483, %p4272;
$L__BB0_2401:
	setp.eq.s16 	%p3242, %rs234, 0;
	@%p3242 bra 	$L__BB0_2403;
	ld.shared.u8 	%rs1080, [%r9+2032];
	setp.ne.s16 	%p3244, %rs1080, 0;
	mov.pred 	%p3482, -1;
	@%p3244 bra 	$L__BB0_2404;
$L__BB0_2403:
	mov.pred 	%p3482, %p4273;
$L__BB0_2404:
	ld.param.u32 	%r540, [_Z6MatMulILi96ELi32ELi64ELi6ELi4EEvPbS0_S0_iii_param_5];
	bar.sync 	0;
	add.s32 	%r563, %r563, 32;
	add.s32 	%r562, %r562, 32;
	add.s32 	%r561, %r561, 32;
	add.s32 	%r560, %r560, 32;
	add.s32 	%r559, %r559, 32;
	add.s32 	%r558, %r558, 32;
	add.s32 	%r557, %r557, 32;
	add.s32 	%r556, %r556, 32;
	add.s32 	%r555, %r555, 32;
	add.s32 	%r554, %r554, 32;
	add.s32 	%r553, %r553, 32;
	add.s32 	%r552, %r552, 32;
	add.s32 	%r551, %r551, 32;
	add.s32 	%r71, %r550, 32;
	add.s32 	%r325, %r550, 16;
	shl.b32 	%r326, %r93, 5;
	add.s32 	%r549, %r549, %r326;
	add.s32 	%r548, %r548, 32;
	add.s32 	%r547, %r547, %r326;
	add.s32 	%r546, %r546, %r326;
	add.s32 	%r545, %r545, %r326;
	add.s32 	%r544, %r544, %r326;
	add.s32 	%r543, %r543, %r326;
	add.s32 	%r542, %r542, %r326;
	add.s32 	%r541, %r541, %r326;
	setp.lt.s32 	%p3245, %r325, %r540;
	mov.u32 	%r550, %r71;
	@%p3245 bra 	$L__BB0_2;
$L__BB0_2405:
	ld.param.u64 	%rd101, [_Z6MatMulILi96ELi32ELi64ELi6ELi4EEvPbS0_S0_iii_param_2];
	mov.u32 	%r327, %ctaid.y;
	mov.u32 	%r329, %tid.y;
	mad.lo.s32 	%r55, %r327, 96, %r329;
	mov.u32 	%r330, %ctaid.x;
	shl.b32 	%r331, %r330, 6;
	mov.u32 	%r332, %tid.x;
	add.s32 	%r56, %r331, %r332;
	mov.u32 	%r333, %nctaid.x;
	add.s32 	%r334, %r333, -1;
	setp.eq.s32 	%p3246, %r330, %r334;
	mov.u32 	%r335, %nctaid.y;
	add.s32 	%r337, %r335, -1;
	setp.eq.s32 	%p3247, %r327, %r337;
	or.pred  	%p3248, %p3246, %p3247;
	mad.lo.s32 	%r57, %r55, %r93, %r56;
	cvt.s64.s32 	%rd93, %r57;
	cvta.to.global.u64 	%rd2, %rd101;
	add.s64 	%rd3, %rd2, %rd93;
	@%p3248 bra 	$L__BB0_2406;
	bra.uni 	$L__BB0_2408;
$L__BB0_2406:
	setp.ge.s32 	%p3251, %r55, %r92;
	setp.ge.s32 	%p3252, %r56, %r93;
	or.pred  	%p3253, %p3251, %p3252;
	@%p3253 bra 	$L__BB0_2409;
	ld.global.u8 	%rs1083, [%rd3];
	setp.ne.s16 	%p3254, %rs1083, 0;
	or.pred  	%p3255, %p3254, %p3505;
	selp.u16 	%rs1084, 1, 0, %p3255;
	st.global.u8 	[%rd3], %rs1084;
	bra.uni 	$L__BB0_2409;
$L__BB0_2408:
	ld.global.u8 	%rs1081, [%rd3];
	setp.ne.s16 	%p3249, %rs1081, 0;
	or.pred  	%p3250, %p3249, %p3505;
	selp.u16 	%rs1082, 1, 0, %p3250;
	st.global.u8 	[%rd3], %rs1082;
$L__BB0_2409:
	add.s32 	%r81, %r56, 16;
	mov.u32 	%r338, %ctaid.x;
	mov.u32 	%r339, %nctaid.x;
	add.s32 	%r340, %r339, -1;
	setp.eq.s32 	%p3256, %r338, %r340;
	mov.u32 	%r341, %ctaid.y;
	mov.u32 	%r343, %nctaid.y;
	add.s32 	%r345, %r343, -1;
	setp.eq.s32 	%p3257, %r341, %r345;
	or.pred  	%p3258, %p3256, %p3257;
	@%p3258 bra 	$L__BB0_2411;
	ld.global.u8 	%rs1085, [%rd3+16];
	setp.ne.s16 	%p3259, %rs1085, 0;
	or.pred  	%p3260, %p3259, %p3504;
	selp.u16 	%rs1086, 1, 0, %p3260;
	st.global.u8 	[%rd3+16], %rs1086;
	bra.uni 	$L__BB0_2413;
$L__BB0_2411:
	setp.ge.s32 	%p3261, %r55, %r92;
	setp.ge.s32 	%p3262, %r81, %r93;
	or.pred  	%p3263, %p3261, %p3262;
	@%p3263 bra 	$L__BB0_2413;
	ld.global.u8 	%rs1087, [%rd3+16];
	setp.ne.s16 	%p3264, %rs1087, 0;
	or.pred  	%p3265, %p3264, %p3504;
	selp.u16 	%rs1088, 1, 0, %p3265;
	st.global.u8 	[%rd3+16], %rs1088;
$L__BB0_2413:
	add.s32 	%r82, %r56, 32;
	mov.u32 	%r346, %ctaid.x;
	mov.u32 	%r347, %nctaid.x;
	add.s32 	%r348, %r347, -1;
	setp.eq.s32 	%p3266, %r346, %r348;
	mov.u32 	%r349, %ctaid.y;
	mov.u32 	%r351, %nctaid.y;
	add.s32 	%r353, %r351, -1;
	setp.eq.s32 	%p3267, %r349, %r353;
	or.pred  	%p3268, %p3266, %p3267;
	@%p3268 bra 	$L__BB0_2415;
	ld.global.u8 	%rs1089, [%rd3+32];
	setp.ne.s16 	%p3269, %rs1089, 0;
	or.pred  	%p3270, %p3269, %p3503;
	selp.u16 	%rs1090, 1, 0, %p3270;
	st.global.u8 	[%rd3+32], %rs1090;
	bra.uni 	$L__BB0_2417;
$L__BB0_2415:
	setp.ge.s32 	%p3271, %r55, %r92;
	setp.ge.s32 	%p3272, %r82, %r93;
	or.pred  	%p3273, %p3271, %p3272;
	@%p3273 bra 	$L__BB0_2417;
	ld.global.u8 	%rs1091, [%rd3+32];
	setp.ne.s16 	%p3274, %rs1091, 0;
	or.pred  	%p3275, %p3274, %p3503;
	selp.u16 	%rs1092, 1, 0, %p3275;
	st.global.u8 	[%rd3+32], %rs1092;
$L__BB0_2417:
	add.s32 	%r83, %r56, 48;
	mov.u32 	%r354, %ctaid.x;
	mov.u32 	%r355, %nctaid.x;
	add.s32 	%r356, %r355, -1;
	setp.eq.s32 	%p3276, %r354, %r356;
	mov.u32 	%r357, %ctaid.y;
	mov.u32 	%r359, %nctaid.y;
	add.s32 	%r361, %r359, -1;
	setp.eq.s32 	%p3277, %r357, %r361;
	or.pred  	%p3278, %p3276, %p3277;
	@%p3278 bra 	$L__BB0_2419;
	ld.global.u8 	%rs1093, [%rd3+48];
	setp.ne.s16 	%p3279, %rs1093, 0;
	or.pred  	%p3280, %p3279, %p3502;
	selp.u16 	%rs1094, 1, 0, %p3280;
	st.global.u8 	[%rd3+48], %rs1094;
	bra.uni 	$L__BB0_2421;
$L__BB0_2419:
	setp.ge.s32 	%p3281, %r55, %r92;
	setp.ge.s32 	%p3282, %r83, %r93;
	or.pred  	%p3283, %p3281, %p3282;
	@%p3283 bra 	$L__BB0_2421;
	ld.global.u8 	%rs1095, [%rd3+48];
	setp.ne.s16 	%p3284, %rs1095, 0;
	or.pred  	%p3285, %p3284, %p3502;
	selp.u16 	%rs1096, 1, 0, %p3285;
	st.global.u8 	[%rd3+48], %rs1096;
$L__BB0_2421:
	add.s32 	%r84, %r55, 16;
	shl.b32 	%r85, %r93, 4;
	add.s32 	%r362, %r57, %r85;
	cvt.s64.s32 	%rd94, %r362;
	add.s64 	%rd5, %rd2, %rd94;
	mov.u32 	%r363, %ctaid.x;
	mov.u32 	%r364, %nctaid.x;
	add.s32 	%r365, %r364, -1;
	setp.eq.s32 	%p3286, %r363, %r365;
	mov.u32 	%r366, %ctaid.y;
	mov.u32 	%r368, %nctaid.y;
	add.s32 	%r370, %r368, -1;
	setp.eq.s32 	%p3287, %r366, %r370;
	or.pred  	%p3288, %p3286, %p3287;
	@%p3288 bra 	$L__BB0_2423;
	ld.global.u8 	%rs1097, [%rd5];
	setp.ne.s16 	%p3289, %rs1097, 0;
	or.pred  	%p3290, %p3289, %p3501;
	selp.u16 	%rs1098, 1, 0, %p3290;
	st.global.u8 	[%rd5], %rs1098;
	bra.uni 	$L__BB0_2425;
$L__BB0_2423:
	setp.ge.s32 	%p3291, %r84, %r92;
	setp.ge.s32 	%p3292, %r56, %r93;
	or.pred  	%p3293, %p3291, %p3292;
	@%p3293 bra 	$L__BB0_2425;
	ld.global.u8 	%rs1099, [%rd5];
	setp.ne.s16 	%p3294, %rs1099, 0;
	or.pred  	%p3295, %p3294, %p3501;
	selp.u16 	%rs1100, 1, 0, %p3295;
	st.global.u8 	[%rd5], %rs1100;
$L__BB0_2425:
	mov.u32 	%r371, %ctaid.x;
	mov.u32 	%r372, %nctaid.x;
	add.s32 	%r373, %r372, -1;
	setp.eq.s32 	%p3296, %r371, %r373;
	mov.u32 	%r374, %ctaid.y;
	mov.u32 	%r376, %nctaid.y;
	add.s32 	%r378, %r376, -1;
	setp.eq.s32 	%p3297, %r374, %r378;
	or.pred  	%p3298, %p3296, %p3297;
	@%p3298 bra 	$L__BB0_2427;
	ld.global.u8 	%rs1101, [%rd5+16];
	setp.ne.s16 	%p3299, %rs1101, 0;
	or.pred  	%p3300, %p3299, %p3500;
	selp.u16 	%rs1102, 1, 0, %p3300;
	st.global.u8 	[%rd5+16], %rs1102;
	bra.uni 	$L__BB0_2429;
$L__BB0_2427:
	setp.ge.s32 	%p3301, %r84, %r92;
	setp.ge.s32 	%p3302, %r81, %r93;
	or.pred  	%p3303, %p3301, %p3302;
	@%p3303 bra 	$L__BB0_2429;
	ld.global.u8 	%rs1103, [%rd5+16];
	setp.ne.s16 	%p3304, %rs1103, 0;
	or.pred  	%p3305, %p3304, %p3500;
	selp.u16 	%rs1104, 1, 0, %p3305;
	st.global.u8 	[%rd5+16], %rs1104;
$L__BB0_2429:
	mov.u32 	%r379, %ctaid.x;
	mov.u32 	%r380, %nctaid.x;
	add.s32 	%r381, %r380, -1;
	setp.eq.s32 	%p3306, %r379, %r381;
	mov.u32 	%r382, %ctaid.y;
	mov.u32 	%r384, %nctaid.y;
	add.s32 	%r386, %r384, -1;
	setp.eq.s32 	%p3307, %r382, %r386;
	or.pred  	%p3308, %p3306, %p3307;
	@%p3308 bra 	$L__BB0_2431;
	ld.global.u8 	%rs1105, [%rd5+32];
	setp.ne.s16 	%p3309, %rs1105, 0;
	or.pred  	%p3310, %p3309, %p3499;
	selp.u16 	%rs1106, 1, 0, %p3310;
	st.global.u8 	[%rd5+32], %rs1106;
	bra.uni 	$L__BB0_2433;
$L__BB0_2431:
	setp.ge.s32 	%p3311, %r84, %r92;
	setp.ge.s32 	%p3312, %r82, %r93;
	or.pred  	%p3313, %p3311, %p3312;
	@%p3313 bra 	$L__BB0_2433;
	ld.global.u8 	%rs1107, [%rd5+32];
	setp.ne.s16 	%p3314, %rs1107, 0;
	or.pred  	%p3315, %p3314, %p3499;
	selp.u16 	%rs1108, 1, 0, %p3315;
	st.global.u8 	[%rd5+32], %rs1108;
$L__BB0_2433:
	mov.u32 	%r387, %ctaid.x;
	mov.u32 	%r388, %nctaid.x;
	add.s32 	%r389, %r388, -1;
	setp.eq.s32 	%p3316, %r387, %r389;
	mov.u32 	%r390, %ctaid.y;
	mov.u32 	%r392, %nctaid.y;
	add.s32 	%r394, %r392, -1;
	setp.eq.s32 	%p3317, %r390, %r394;
	or.pred  	%p3318, %p3316, %p3317;
	@%p3318 bra 	$L__BB0_2435;
	ld.global.u8 	%rs1109, [%rd5+48];
	setp.ne.s16 	%p3319, %rs1109, 0;
	or.pred  	%p3320, %p3319, %p3498;
	selp.u16 	%rs1110, 1, 0, %p3320;
	st.global.u8 	[%rd5+48], %rs1110;
	bra.uni 	$L__BB0_2437;
$L__BB0_2435:
	setp.ge.s32 	%p3321, %r84, %r92;
	setp.ge.s32 	%p3322, %r83, %r93;
	or.pred  	%p3323, %p3321, %p3322;
	@%p3323 bra 	$L__BB0_2437;
	ld.global.u8 	%rs1111, [%rd5+48];
	setp.ne.s16 	%p3324, %rs1111, 0;
	or.pred  	%p3325, %p3324, %p3498;
	selp.u16 	%rs1112, 1, 0, %p3325;
	st.global.u8 	[%rd5+48], %rs1112;
$L__BB0_2437:
	add.s32 	%r86, %r55, 32;
	shl.b32 	%r395, %r93, 5;
	add.s32 	%r87, %r57, %r395;
	cvt.s64.s32 	%rd95, %r87;
	add.s64 	%rd6, %rd2, %rd95;
	mov.u32 	%r396, %ctaid.x;
	mov.u32 	%r397, %nctaid.x;
	add.s32 	%r398, %r397, -1;
	setp.eq.s32 	%p3326, %r396, %r398;
	mov.u32 	%r399, %ctaid.y;
	mov.u32 	%r401, %nctaid.y;
	add.s32 	%r403, %r401, -1;
	setp.eq.s32 	%p3327, %r399, %r403;
	or.pred  	%p3328, %p3326, %p3327;
	@%p3328 bra 	$L__BB0_2439;
	ld.global.u8 	%rs1113, [%rd6];
	setp.ne.s16 	%p3329, %rs1113, 0;
	or.pred  	%p3330, %p3329, %p3497;
	selp.u16 	%rs1114, 1, 0, %p3330;
	st.global.u8 	[%rd6], %rs1114;
	bra.uni 	$L__BB0_2441;
$L__BB0_2439:
	setp.ge.s32 	%p3331, %r86, %r92;
	setp.ge.s32 	%p3332, %r56, %r93;
	or.pred  	%p3333, %p3331, %p3332;
	@%p3333 bra 	$L__BB0_2441;
	ld.global.u8 	%rs1115, [%rd6];
	setp.ne.s16 	%p3334, %rs1115, 0;
	or.pred  	%p3335, %p3334, %p3497;
	selp.u16 	%rs1116, 1, 0, %p3335;
	st.global.u8 	[%rd6], %rs1116;
$L__BB0_2441:
	mov.u32 	%r404, %ctaid.x;
	mov.u32 	%r405, %nctaid.x;
	add.s32 	%r406, %r405, -1;
	setp.eq.s32 	%p3336, %r404, %r406;
	mov.u32 	%r407, %ctaid.y;
	mov.u32 	%r409, %nctaid.y;
	add.s32 	%r411, %r409, -1;
	setp.eq.s32 	%p3337, %r407, %r411;
	or.pred  	%p3338, %p3336, %p3337;
	@%p3338 bra 	$L__BB0_2443;
	ld.global.u8 	%rs1117, [%rd6+16];
	setp.ne.s16 	%p3339, %rs1117, 0;
	or.pred  	%p3340, %p3339, %p3496;
	selp.u16 	%rs1118, 1, 0, %p3340;
	st.global.u8 	[%rd6+16], %rs1118;
	bra.uni 	$L__BB0_2445;
$L__BB0_2443:
	setp.ge.s32 	%p3341, %r86, %r92;
	setp.ge.s32 	%p3342, %r81, %r93;
	or.pred  	%p3343, %p3341, %p3342;
	@%p3343 bra 	$L__BB0_2445;
	ld.global.u8 	%rs1119, [%rd6+16];
	setp.ne.s16 	%p3344, %rs1119, 0;
	or.pred  	%p3345, %p3344, %p3496;
	selp.u16 	%rs1120, 1, 0, %p3345;
	st.global.u8 	[%rd6+16], %rs1120;
$L__BB0_2445:
	mov.u32 	%r412, %ctaid.x;
	mov.u32 	%r413, %nctaid.x;
	add.s32 	%r414, %r413, -1;
	setp.eq.s32 	%p3346, %r412, %r414;
	mov.u32 	%r415, %ctaid.y;
	mov.u32 	%r417, %nctaid.y;
	add.s32 	%r419, %r417, -1;
	setp.eq.s32 	%p3347, %r415, %r419;
	or.pred  	%p3348, %p3346, %p3347;
	@%p3348 bra 	$L__BB0_2447;
	ld.global.u8 	%rs1121, [%rd6+32];
	setp.ne.s16 	%p3349, %rs1121, 0;
	or.pred  	%p3350, %p3349, %p3495;
	selp.u16 	%rs1122, 1, 0, %p3350;
	st.global.u8 	[%rd6+32], %rs1122;
	bra.uni 	$L__BB0_2449;
$L__BB0_2447:
	setp.ge.s32 	%p3351, %r86, %r92;
	setp.ge.s32 	%p3352, %r82, %r93;
	or.pred  	%p3353, %p3351, %p3352;
	@%p3353 bra 	$L__BB0_2449;
	ld.global.u8 	%rs1123, [%rd6+32];
	setp.ne.s16 	%p3354, %rs1123, 0;
	or.pred  	%p3355, %p3354, %p3495;
	selp.u16 	%rs1124, 1, 0, %p3355;
	st.global.u8 	[%rd6+32], %rs1124;
$L__BB0_2449:
	mov.u32 	%r420, %ctaid.x;
	mov.u32 	%r421, %nctaid.x;
	add.s32 	%r422, %r421, -1;
	setp.eq.s32 	%p3356, %r420, %r422;
	mov.u32 	%r423, %ctaid.y;
	mov.u32 	%r425, %nctaid.y;
	add.s32 	%r427, %r425, -1;
	setp.eq.s32 	%p3357, %r423, %r427;
	or.pred  	%p3358, %p3356, %p3357;
	@%p3358 bra 	$L__BB0_2451;
	ld.global.u8 	%rs1125, [%rd6+48];
	setp.ne.s16 	%p3359, %rs1125, 0;
	or.pred  	%p3360, %p3359, %p3494;
	selp.u16 	%rs1126, 1, 0, %p3360;
	st.global.u8 	[%rd6+48], %rs1126;
	bra.uni 	$L__BB0_2453;
$L__BB0_2451:
	setp.ge.s32 	%p3361, %r86, %r92;
	setp.ge.s32 	%p3362, %r83, %r93;
	or.pred  	%p3363, %p3361, %p3362;
	@%p3363 bra 	$L__BB0_2453;
	ld.global.u8 	%rs1127, [%rd6+48];
	setp.ne.s16 	%p3364, %rs1127, 0;
	or.pred  	%p3365, %p3364, %p3494;
	selp.u16 	%rs1128, 1, 0, %p3365;
	st.global.u8 	[%rd6+48], %rs1128;
$L__BB0_2453:
	add.s32 	%r88, %r55, 48;
	add.s32 	%r428, %r87, %r85;
	cvt.s64.s32 	%rd96, %r428;
	add.s64 	%rd7, %rd2, %rd96;
	mov.u32 	%r429, %ctaid.x;
	mov.u32 	%r430, %nctaid.x;
	add.s32 	%r431, %r430, -1;
	setp.eq.s32 	%p3366, %r429, %r431;
	mov.u32 	%r432, %ctaid.y;
	mov.u32 	%r434, %nctaid.y;
	add.s32 	%r436, %r434, -1;
	setp.eq.s32 	%p3367, %r432, %r436;
	or.pred  	%p3368, %p3366, %p3367;
	@%p3368 bra 	$L__BB0_2455;
	ld.global.u8 	%rs1129, [%rd7];
	setp.ne.s16 	%p3369, %rs1129, 0;
	or.pred  	%p3370, %p3369, %p3493;
	selp.u16 	%rs1130, 1, 0, %p3370;
	st.global.u8 	[%rd7], %rs1130;
	bra.uni 	$L__BB0_2457;
$L__BB0_2455:
	setp.ge.s32 	%p3371, %r88, %r92;
	setp.ge.s32 	%p3372, %r56, %r93;
	or.pred  	%p3373, %p3371, %p3372;
	@%p3373 bra 	$L__BB0_2457;
	ld.global.u8 	%rs1131, [%rd7];
	setp.ne.s16 	%p3374, %rs1131, 0;
	or.pred  	%p3375, %p3374, %p3493;
	selp.u16 	%rs1132, 1, 0, %p3375;
	st.global.u8 	[%rd7], %rs1132;
$L__BB0_2457:
	mov.u32 	%r437, %ctaid.x;
	mov.u32 	%r438, %nctaid.x;
	add.s32 	%r439, %r438, -1;
	setp.eq.s32 	%p3376, %r437, %r439;
	mov.u32 	%r440, %ctaid.y;
	mov.u32 	%r442, %nctaid.y;
	add.s32 	%r444, %r442, -1;
	setp.eq.s32 	%p3377, %r440, %r444;
	or.pred  	%p3378, %p3376, %p3377;
	@%p3378 bra 	$L__BB0_2459;
	ld.global.u8 	%rs1133, [%rd7+16];
	setp.ne.s16 	%p3379, %rs1133, 0;
	or.pred  	%p3380, %p3379, %p3492;
	selp.u16 	%rs1134, 1, 0, %p3380;
	st.global.u8 	[%rd7+16], %rs1134;
	bra.uni 	$L__BB0_2461;
$L__BB0_2459:
	setp.ge.s32 	%p3381, %r88, %r92;
	setp.ge.s32 	%p3382, %r81, %r93;
	or.pred  	%p3383, %p3381, %p3382;
	@%p3383 bra 	$L__BB0_2461;
	ld.global.u8 	%rs1135, [%rd7+16];
	setp.ne.s16 	%p3384, %rs1135, 0;
	or.pred  	%p3385, %p3384, %p3492;
	selp.u16 	%rs1136, 1, 0, %p3385;
	st.global.u8 	[%rd7+16], %rs1136;
$L__BB0_2461:
	mov.u32 	%r445, %ctaid.x;
	mov.u32 	%r446, %nctaid.x;
	add.s32 	%r447, %r446, -1;
	setp.eq.s32 	%p3386, %r445, %r447;
	mov.u32 	%r448, %ctaid.y;
	mov.u32 	%r450, %nctaid.y;
	add.s32 	%r452, %r450, -1;
	setp.eq.s32 	%p3387, %r448, %r452;
	or.pred  	%p3388, %p3386, %p3387;
	@%p3388 bra 	$L__BB0_2463;
	ld.global.u8 	%rs1137, [%rd7+32];
	setp.ne.s16 	%p3389, %rs1137, 0;
	or.pred  	%p3390, %p3389, %p3491;
	selp.u16 	%rs1138, 1, 0, %p3390;
	st.global.u8 	[%rd7+32], %rs1138;
	bra.uni 	$L__BB0_2465;
$L__BB0_2463:
	setp.ge.s32 	%p3391, %r88, %r92;
	setp.ge.s32 	%p3392, %r82, %r93;
	or.pred  	%p3393, %p3391, %p3392;
	@%p3393 bra 	$L__BB0_2465;
	ld.global.u8 	%rs1139, [%rd7+32];
	setp.ne.s16 	%p3394, %rs1139, 0;
	or.pred  	%p3395, %p3394, %p3491;
	selp.u16 	%rs1140, 1, 0, %p3395;
	st.global.u8 	[%rd7+32], %rs1140;
$L__BB0_2465:
	mov.u32 	%r453, %ctaid.x;
	mov.u32 	%r454, %nctaid.x;
	add.s32 	%r455, %r454, -1;
	setp.eq.s32 	%p3396, %r453, %r455;
	mov.u32 	%r456, %ctaid.y;
	mov.u32 	%r458, %nctaid.y;
	add.s32 	%r460, %r458, -1;
	setp.eq.s32 	%p3397, %r456, %r460;
	or.pred  	%p3398, %p3396, %p3397;
	@%p3398 bra 	$L__BB0_2467;
	ld.global.u8 	%rs1141, [%rd7+48];
	setp.ne.s16 	%p3399, %rs1141, 0;
	or.pred  	%p3400, %p3399, %p3490;
	selp.u16 	%rs1142, 1, 0, %p3400;
	st.global.u8 	[%rd7+48], %rs1142;
	bra.uni 	$L__BB0_2469;
$L__BB0_2467:
	setp.ge.s32 	%p3401, %r88, %r92;
	setp.ge.s32 	%p3402, %r83, %r93;
	or.pred  	%p3403, %p3401, %p3402;
	@%p3403 bra 	$L__BB0_2469;
	ld.global.u8 	%rs1143, [%rd7+48];
	setp.ne.s16 	%p3404, %rs1143, 0;
	or.pred  	%p3405, %p3404, %p3490;
	selp.u16 	%rs1144, 1, 0, %p3405;
	st.global.u8 	[%rd7+48], %rs1144;
$L__BB0_2469:
	add.s32 	%r89, %r55, 64;
	shl.b32 	%r461, %r93, 6;
	add.s32 	%r90, %r57, %r461;
	cvt.s64.s32 	%rd97, %r90;
	add.s64 	%rd8, %rd2, %rd97;
	mov.u32 	%r462, %ctaid.x;
	mov.u32 	%r463, %nctaid.x;
	add.s32 	%r464, %r463, -1;
	setp.eq.s32 	%p3406, %r462, %r464;
	mov.u32 	%r465, %ctaid.y;
	mov.u32 	%r467, %nctaid.y;
	add.s32 	%r469, %r467, -1;
	setp.eq.s32 	%p3407, %r465, %r469;
	or.pred  	%p3408, %p3406, %p3407;
	@%p3408 bra 	$L__BB0_2471;
	ld.global.u8 	%rs1145, [%rd8];
	setp.ne.s16 	%p3409, %rs1145, 0;
	or.pred  	%p3410, %p3409, %p3489;
	selp.u16 	%rs1146, 1, 0, %p3410;
	st.global.u8 	[%rd8], %rs1146;
	bra.uni 	$L__BB0_2473;
$L__BB0_2471:
	setp.ge.s32 	%p3411, %r89, %r92;
	setp.ge.s32 	%p3412, %r56, %r93;
	or.pred  	%p3413, %p3411, %p3412;
	@%p3413 bra 	$L__BB0_2473;
	ld.global.u8 	%rs1147, [%rd8];
	setp.ne.s16 	%p3414, %rs1147, 0;
	or.pred  	%p3415, %p3414, %p3489;
	selp.u16 	%rs1148, 1, 0, %p3415;
	st.global.u8 	[%rd8], %rs1148;
$L__BB0_2473:
	mov.u32 	%r470, %ctaid.x;
	mov.u32 	%r471, %nctaid.x;
	add.s32 	%r472, %r471, -1;
	setp.eq.s32 	%p3416, %r470, %r472;
	mov.u32 	%r473, %ctaid.y;
	mov.u32 	%r475, %nctaid.y;
	add.s32 	%r477, %r475, -1;
	setp.eq.s32 	%p3417, %r473, %r477;
	or.pred  	%p3418, %p3416, %p3417;
	@%p3418 bra 	$L__BB0_2475;
	ld.global.u8 	%rs1149, [%rd8+16];
	setp.ne.s16 	%p3419, %rs1149, 0;
	or.pred  	%p3420, %p3419, %p3488;
	selp.u16 	%rs1150, 1, 0, %p3420;
	st.global.u8 	[%rd8+16], %rs1150;
	bra.uni 	$L__BB0_2477;
$L__BB0_2475:
	setp.ge.s32 	%p3421, %r89, %r92;
	setp.ge.s32 	%p3422, %r81, %r93;
	or.pred  	%p3423, %p3421, %p3422;
	@%p3423 bra 	$L__BB0_2477;
	ld.global.u8 	%rs1151, [%rd8+16];
	setp.ne.s16 	%p3424, %rs1151, 0;
	or.pred  	%p3425, %p3424, %p3488;
	selp.u16 	%rs1152, 1, 0, %p3425;
	st.global.u8 	[%rd8+16], %rs1152;
$L__BB0_2477:
	mov.u32 	%r478, %ctaid.x;
	mov.u32 	%r479, %nctaid.x;
	add.s32 	%r480, %r479, -1;
	setp.eq.s32 	%p3426, %r478, %r480;
	mov.u32 	%r481, %ctaid.y;
	mov.u32 	%r483, %nctaid.y;
	add.s32 	%r485, %r483, -1;
	setp.eq.s32 	%p3427, %r481, %r485;
	or.pred  	%p3428, %p3426, %p3427;
	@%p3428 bra 	$L__BB0_2479;
	ld.global.u8 	%rs1153, [%rd8+32];
	setp.ne.s16 	%p3429, %rs1153, 0;
	or.pred  	%p3430, %p3429, %p3487;
	selp.u16 	%rs1154, 1, 0, %p3430;
	st.global.u8 	[%rd8+32], %rs1154;
	bra.uni 	$L__BB0_2481;
$L__BB0_2479:
	setp.ge.s32 	%p3431, %r89, %r92;
	setp.ge.s32 	%p3432, %r82, %r93;
	or.pred  	%p3433, %p3431, %p3432;
	@%p3433 bra 	$L__BB0_2481;
	ld.global.u8 	%rs1155, [%rd8+32];
	setp.ne.s16 	%p3434, %rs1155, 0;
	or.pred  	%p3435, %p3434, %p3487;
	selp.u16 	%rs1156, 1, 0, %p3435;
	st.global.u8 	[%rd8+32], %rs1156;
$L__BB0_2481:
	mov.u32 	%r486, %ctaid.x;
	mov.u32 	%r487, %nctaid.x;
	add.s32 	%r488, %r487, -1;
	setp.eq.s32 	%p3436, %r486, %r488;
	mov.u32 	%r489, %ctaid.y;
	mov.u32 	%r491, %nctaid.y;
	add.s32 	%r493, %r491, -1;
	setp.eq.s32 	%p3437, %r489, %r493;
	or.pred  	%p3438, %p3436, %p3437;
	@%p3438 bra 	$L__BB0_2483;
	ld.global.u8 	%rs1157, [%rd8+48];
	setp.ne.s16 	%p3439, %rs1157, 0;
	or.pred  	%p3440, %p3439, %p3486;
	selp.u16 	%rs1158, 1, 0, %p3440;
	st.global.u8 	[%rd8+48], %rs1158;
	bra.uni 	$L__BB0_2485;
$L__BB0_2483:
	setp.ge.s32 	%p3441, %r89, %r92;
	setp.ge.s32 	%p3442, %r83, %r93;
	or.pred  	%p3443, %p3441, %p3442;
	@%p3443 bra 	$L__BB0_2485;
	ld.global.u8 	%rs1159, [%rd8+48];
	setp.ne.s16 	%p3444, %rs1159, 0;
	or.pred  	%p3445, %p3444, %p3486;
	selp.u16 	%rs1160, 1, 0, %p3445;
	st.global.u8 	[%rd8+48], %rs1160;
$L__BB0_2485:
	add.s32 	%r91, %r55, 80;
	add.s32 	%r494, %r90, %r85;
	cvt.s64.s32 	%rd98, %r494;
	add.s64 	%rd9, %rd2, %rd98;
	mov.u32 	%r495, %ctaid.x;
	mov.u32 	%r496, %nctaid.x;
	add.s32 	%r497, %r496, -1;
	setp.eq.s32 	%p3446, %r495, %r497;
	mov.u32 	%r498, %ctaid.y;
	mov.u32 	%r500, %nctaid.y;
	add.s32 	%r502, %r500, -1;
	setp.eq.s32 	%p3447, %r498, %r502;
	or.pred  	%p3448, %p3446, %p3447;
	@%p3448 bra 	$L__BB0_2487;
	ld.global.u8 	%rs1161, [%rd9];
	setp.ne.s16 	%p3449, %rs1161, 0;
	or.pred  	%p3450, %p3449, %p3485;
	selp.u16 	%rs1162, 1, 0, %p3450;
	st.global.u8 	[%rd9], %rs1162;
	bra.uni 	$L__BB0_2489;
$L__BB0_2487:
	setp.ge.s32 	%p3451, %r91, %r92;
	setp.ge.s32 	%p3452, %r56, %r93;
	or.pred  	%p3453, %p3451, %p3452;
	@%p3453 bra 	$L__BB0_2489;
	ld.global.u8 	%rs1163, [%rd9];
	setp.ne.s16 	%p3454, %rs1163, 0;
	or.pred  	%p3455, %p3454, %p3485;
	selp.u16 	%rs1164, 1, 0, %p3455;
	st.global.u8 	[%rd9], %rs1164;
$L__BB0_2489:
	setp.eq.s32 	%p3456, %r495, %r497;
	setp.eq.s32 	%p3457, %r498, %r502;
	or.pred  	%p3458, %p3456, %p3457;
	@%p3458 bra 	$L__BB0_2491;
	ld.global.u8 	%rs1165, [%rd9+16];
	setp.ne.s16 	%p3459, %rs1165, 0;
	or.pred  	%p3460, %p3459, %p3484;
	selp.u16 	%rs1166, 1, 0, %p3460;
	st.global.u8 	[%rd9+16], %rs1166;
	bra.uni 	$L__BB0_2493;
$L__BB0_2491:
	setp.ge.s32 	%p3461, %r91, %r92;
	setp.ge.s32 	%p3462, %r81, %r93;
	or.pred  	%p3463, %p3461, %p3462;
	@%p3463 bra 	$L__BB0_2493;
	ld.global.u8 	%rs1167, [%rd9+16];
	setp.ne.s16 	%p3464, %rs1167, 0;
	or.pred  	%p3465, %p3464, %p3484;
	selp.u16 	%rs1168, 1, 0, %p3465;
	st.global.u8 	[%rd9+16], %rs1168;
$L__BB0_2493:
	setp.eq.s32 	%p3466, %r495, %r497;
	setp.eq.s32 	%p3467, %r498, %r502;
	or.pred  	%p817, %p3466, %p3467;
	@%p817 bra 	$L__BB0_2495;
	ld.global.u8 	%rs1169, [%rd9+32];
	setp.ne.s16 	%p3468, %rs1169, 0;
	or.pred  	%p3469, %p3468, %p3483;
	selp.u16 	%rs1170, 1, 0, %p3469;
	st.global.u8 	[%rd9+32], %rs1170;
	bra.uni 	$L__BB0_2497;
$L__BB0_2495:
	setp.ge.s32 	%p3470, %r91, %r92;
	setp.ge.s32 	%p3471, %r82, %r93;
	or.pred  	%p3472, %p3470, %p3471;
	@%p3472 bra 	$L__BB0_2497;
	ld.global.u8 	%rs1171, [%rd9+32];
	setp.ne.s16 	%p3473, %rs1171, 0;
	or.pred  	%p3474, %p3473, %p3483;
	selp.u16 	%rs1172, 1, 0, %p3474;
	st.global.u8 	[%rd9+32], %rs1172;
$L__BB0_2497:
	@%p817 bra 	$L__BB0_2499;
	ld.global.u8 	%rs1173, [%rd9+48];
	setp.ne.s16 	%p3475, %rs1173, 0;
	or.pred  	%p3476, %p3475, %p3482;
	selp.u16 	%rs1174, 1, 0, %p3476;
	st.global.u8 	[%rd9+48], %rs1174;
	bra.uni 	$L__BB0_2501;
$L__BB0_2499:
	setp.ge.s32 	%p3477, %r91, %r92;
	setp.ge.s32 	%p3478, %r83, %r93;
	or.pred  	%p3479, %p3477, %p3478;
	@%p3479 bra 	$L__BB0_2501;
	ld.global.u8 	%rs1175, [%rd9+48];
	setp.ne.s16 	%p3480, %rs1175, 0;
	or.pred  	%p3481, %p3480, %p3482;
	selp.u16 	%rs1176, 1, 0, %p3481;
	st.global.u8 	[%rd9+48], %rs1176;
$L__BB0_2501:
	ret;

}


// ===== COMPILED SASS (sm_100) =====

	.target	sm_100

	.elftype	@"ET_EXEC"


//--------------------- .note.nv.tkinfo           --------------------------
	.section	.note.nv.tkinfo,"",@"SHT_NOTE"
	.sectionflags	@"SHF_NOTE_NV_TKINFO"
	.tkinfo
        /*0018*/ 	.word	0x00000002
        /*0030*/ 	.string	""
        /*0030*/ 	.string	"ptxas"
        /*0030*/ 	.string	"Cuda compilation tools, release 13.0, V13.0.88"
        /*0030*/ 	.string	"Build cuda_13.0.r13.0/compiler.36424714_0"
        /*0030*/ 	.string	"-arch sm_100 -m 64 "



//--------------------- .note.nv.cuinfo           --------------------------
	.section	.note.nv.cuinfo,"",@"SHT_NOTE"
	.sectionflags	@"SHF_NOTE_NV_CUINFO"
        /*0018*/ 	.short	0x0002
        /*001a*/ 	.short	0x0064
        /*001c*/ 	.short	0x0082
	.zero		2


//--------------------- .nv.info                  --------------------------
	.section	.nv.info,"",@"SHT_CUDA_INFO"
	.align	4


	//----- nvinfo : EIATTR_REGCOUNT
	.align		4
        /*0000*/ 	.byte	0x04, 0x2f
        /*0002*/ 	.short	(.L_1 - .L_0)
	.align		4
.L_0:
        /*0004*/ 	.word	index@(_Z6MatMulILi96ELi32ELi64ELi6ELi4EEvPbS0_S0_iii)
        /*0008*/ 	.word	0x00000025


	//----- nvinfo : EIATTR_FRAME_SIZE
	.align		4
.L_1:
        /*000c*/ 	.byte	0x04, 0x11
        /*000e*/ 	.short	(.L_3 - .L_2)
	.align		4
.L_2:
        /*0010*/ 	.word	index@(_Z6MatMulILi96ELi32ELi64ELi6ELi4EEvPbS0_S0_iii)
        /*0014*/ 	.word	0x00000000


	//----- nvinfo : EIATTR_MIN_STACK_SIZE
	.align		4
.L_3:
        /*0018*/ 	.byte	0x04, 0x12
        /*001a*/ 	.short	(.L_5 - .L_4)
	.align		4
.L_4:
        /*001c*/ 	.word	index@(_Z6MatMulILi96ELi32ELi64ELi6ELi4EEvPbS0_S0_iii)
        /*0020*/ 	.word	0x00000000
.L_5:


//--------------------- .nv.compat                --------------------------
	.section	.nv.compat,"",@"SHT_CUDA_COMPAT_INFO"
	.align	4
        /*0000*/ 	.byte	0x02, 0x09, 0x00, 0x00, 0x02, 0x02, 0x01, 0x00, 0x02, 0x05, 0x05, 0x00, 0x03, 0x07, 0x01, 0x01
        /*0010*/ 	.byte	0x02, 0x03, 0x00, 0x00, 0x02, 0x06, 0x01, 0x00, 0x04, 0x0b, 0x08, 0x00, 0x09, 0x00, 0x00, 0x00
        /*0020*/ 	.byte	0x00, 0x00, 0x00, 0x00


//--------------------- .nv.info._Z6MatMulILi96ELi32ELi64ELi6ELi4EEvPbS0_S0_iii --------------------------
	.section	.nv.info._Z6MatMulILi96ELi32ELi64ELi6ELi4EEvPbS0_S0_iii,"",@"SHT_CUDA_INFO"
	.sectionflags	@""
	.align	4


	//----- nvinfo : EIATTR_CUDA_API_VERSION
	.align		4
        /*0000*/ 	.byte	0x04, 0x37
        /*0002*/ 	.short	(.L_7 - .L_6)
.L_6:
        /*0004*/ 	.word	0x00000082


	//----- nvinfo : EIATTR_KPARAM_INFO
	.align		4
.L_7:
        /*0008*/ 	.byte	0x04, 0x17
        /*000a*/ 	.short	(.L_9 - .L_8)
.L_8:
        /*000c*/ 	.word	0x00000000
        /*0010*/ 	.short	0x0005
        /*0012*/ 	.short	0x0020
        /*0014*/ 	.byte	0x00, 0xf0, 0x11, 0x00


	//----- nvinfo : EIATTR_KPARAM_INFO
	.align		4
.L_9:
        /*0018*/ 	.byte	0x04, 0x17
        /*001a*/ 	.short	(.L_11 - .L_10)
.L_10:
        /*001c*/ 	.word	0x00000000
        /*0020*/ 	.short	0x0004
        /*0022*/ 	.short	0x001c
        /*0024*/ 	.byte	0x00, 0xf0, 0x11, 0x00


	//----- nvinfo : EIATTR_KPARAM_INFO
	.align		4
.L_11:
        /*0028*/ 	.byte	0x04, 0x17
        /*002a*/ 	.short	(.L_13 - .L_12)
.L_12:
        /*002c*/ 	.word	0x00000000
        /*0030*/ 	.short	0x0003
        /*0032*/ 	.short	0x0018
        /*0034*/ 	.byte	0x00, 0xf0, 0x11, 0x00


	//----- nvinfo : EIATTR_KPARAM_INFO
	.align		4
.L_13:
        /*0038*/ 	.byte	0x04, 0x17
        /*003a*/ 	.short	(.L_15 - .L_14)
.L_14:
        /*003c*/ 	.word	0x00000000
        /*0040*/ 	.short	0x0002
        /*0042*/ 	.short	0x0010
        /*0044*/ 	.byte	0x00, 0xf5, 0x21, 0x00


	//----- nvinfo : EIATTR_KPARAM_INFO
	.align		4
.L_15:
        /*0048*/ 	.byte	0x04, 0x17
        /*004a*/ 	.short	(.L_17 - .L_16)
.L_16:
        /*004c*/ 	.word	0x00000000
        /*0050*/ 	.short	0x0001
        /*0052*/ 	.short	0x0008
        /*0054*/ 	.byte	0x00, 0xf5, 0x21, 0x00


	//----- nvinfo : EIATTR_KPARAM_INFO
	.align		4
.L_17:
        /*0058*/ 	.byte	0x04, 0x17
        /*005a*/ 	.short	(.L_19 - .L_18)
.L_18:
        /*005c*/ 	.word	0x00000000
        /*0060*/ 	.short	0x0000
        /*0062*/ 	.short	0x0000
        /*0064*/ 	.byte	0x00, 0xf5, 0x21, 0x00


	//----- nvinfo : EIATTR_SPARSE_MMA_MASK
	.align		4
.L_19:
        /*0068*/ 	.byte	0x03, 0x50
        /*006a*/ 	.short	0x0000


	//----- nvinfo : EIATTR_MAXREG_COUNT
	.align		4
        /*006c*/ 	.byte	0x03, 0x1b
        /*006e*/ 	.short	0x00ff


	//----- nvinfo : EIATTR_NUM_BARRIERS
	.align		4
        /*0070*/ 	.byte	0x02, 0x4c
        /*0072*/ 	.byte	0x01
	.zero		1


	//----- nvinfo : EIATTR_MERCURY_ISA_VERSION
	.align		4
        /*0074*/ 	.byte	0x03, 0x5f
        /*0076*/ 	.short	0x0101


	//----- nvinfo : EIATTR_VRC_CTA_INIT_COUNT
	.align		4
        /*0078*/ 	.byte	0x02, 0x4a
	.zero		1
	.zero		1


	//----- nvinfo : EIATTR_EXIT_INSTR_OFFSETS
	.align		4
        /*007c*/ 	.byte	0x04, 0x1c
        /*007e*/ 	.short	(.L_21 - .L_20)


	//   ....[0]....
.L_20:
        /*0080*/ 	.word	0x00027a60


	//   ....[1]....
        /*0084*/ 	.word	0x00027aa0


	//   ....[2]....
        /*0088*/ 	.word	0x00027af0


	//----- nvinfo : EIATTR_CRS_STACK_SIZE
	.align		4
.L_21:
        /*008c*/ 	.byte	0x04, 0x1e
        /*008e*/ 	.short	(.L_23 - .L_22)
.L_22:
        /*0090*/ 	.word	0x00000000


	//----- nvinfo : EIATTR_CBANK_PARAM_SIZE
	.align		4
.L_23:
        /*0094*/ 	.byte	0x03, 0x19
        /*0096*/ 	.short	0x0024


	//----- nvinfo : EIATTR_PARAM_CBANK
	.align		4
        /*0098*/ 	.byte	0x04, 0x0a
        /*009a*/ 	.short	(.L_25 - .L_24)
	.align		4
.L_24:
        /*009c*/ 	.word	index@(.nv.constant0._Z6MatMulILi96ELi32ELi64ELi6ELi4EEvPbS0_S0_iii)
        /*00a0*/ 	.short	0x0380
        /*00a2*/ 	.short	0x0024


	//----- nvinfo : EIATTR_SW_WAR
	.align		4
.L_25:
        /*00a4*/ 	.byte	0x04, 0x36
        /*00a6*/ 	.short	(.L_27 - .L_26)
.L_26:
        /*00a8*/ 	.word	0x00000008
.L_27:


//--------------------- .nv.callgraph             --------------------------
	.section	.nv.callgraph,"",@"SHT_CUDA_CALLGRAPH"
	.align	4
	.sectionentsize	8
	.align		4
        /*0000*/ 	.word	0x00000000
	.align		4
        /*0004*/ 	.word	0xffffffff
	.align		4
        /*0008*/ 	.word	0x00000000
	.align		4
        /*000c*/ 	.word	0xfffffffe
	.align		4
        /*0010*/ 	.word	0x00000000
	.align		4
        /*0014*/ 	.word	0xfffffffd
	.align		4
        /*0018*/ 	.word	0x00000000
	.align		4
        /*001c*/ 	.word	0xfffffffc


//--------------------- .text._Z6MatMulILi96ELi32ELi64ELi6ELi4EEvPbS0_S0_iii --------------------------
	.section	.text._Z6MatMulILi96ELi32ELi64ELi6ELi4EEvPbS0_S0_iii,"ax",@progbits
	.align	128
        .global         _Z6MatMulILi96ELi32ELi64ELi6ELi4EEvPbS0_S0_iii
        .type           _Z6MatMulILi96ELi32ELi64ELi6ELi4EEvPbS0_S0_iii,@function
        .size           _Z6MatMulILi96ELi32ELi64ELi6ELi4EEvPbS0_S0_iii,(.L_x_2454 - _Z6MatMulILi96ELi32ELi64ELi6ELi4EEvPbS0_S0_iii)
        .other          _Z6MatMulILi96ELi32ELi64ELi6ELi4EEvPbS0_S0_iii,@"STO_CUDA_ENTRY STV_DEFAULT"
_Z6MatMulILi96ELi32ELi64ELi6ELi4EEvPbS0_S0_iii:
.text._Z6MatMulILi96ELi32ELi64ELi6ELi4EEvPbS0_S0_iii:
[----:B------:R-:W-:Y:S01]  /*0000*/  LDC R1, c[0x0][0x37c] ;  /* 0x0000df00ff017b82 */ /* 0x000fe20000000800 */
[----:B------:R-:W-:-:S07]  /*0010*/  PLOP3.LUT P0, PT, PT, PT, PT, 0x8, 0x80 ;  /* 0x000000000080781c */ /* 0x000fce0003f0e170 */
[----:B------:R-:W0:Y:S01]  /*0020*/  LDC R0, c[0x0][0x3a0] ;  /* 0x0000e800ff007b82 */ /* 0x000e220000000800 */
[----:B------:R-:W-:Y:S01]  /*0030*/  PLOP3.LUT P3, PT, PT, PT, PT, 0x8, 0x80 ;  /* 0x000000000080781c */ /* 0x000fe20003f6e170 */
[----:B------:R-:W1:Y:S01]  /*0040*/  LDCU.64 UR8, c[0x0][0x358] ;  /* 0x00006b00ff0877ac */ /* 0x000e620008000a00 */
[----:B------:R-:W-:Y:S02]  /*0050*/  PLOP3.LUT P1, PT, PT, PT, PT, 0x8, 0x80 ;  /* 0x000000000080781c */ /* 0x000fe40003f2e170 */
[----:B------:R-:W-:Y:S02]  /*0060*/  LOP3.LUT R33, R33, 0xfffffffd, RZ, 0xc0, !PT ;  /* 0xfffffffd21217812 */ /* 0x000fe400078ec0ff */
[----:B------:R-:W-:Y:S02]  /*0070*/  LOP3.LUT R32, R32, 0x7fffffff, RZ, 0xc0, !PT ;  /* 0x7fffffff20207812 */ /* 0x000fe400078ec0ff */
[----:B------:R-:W-:Y:S02]  /*0080*/  PLOP3.LUT P4, PT, PT, PT, PT, 0x8, 0x80 ;  /* 0x000000000080781c */ /* 0x000fe40003f8e170 */
[----:B------:R-:W-:-:S02]  /*0090*/  PLOP3.LUT P6, PT, PT, PT, PT, 0x8, 0x80 ;  /* 0x000000000080781c */ /* 0x000fc40003fce170 */
[----:B------:R-:W-:Y:S02]  /*00a0*/  @P0 LOP3.LUT R33, R33, 0x2, RZ, 0xfc, !PT ;  /* 0x0000000221210812 */ /* 0x000fe400078efcff */
[----:B------:R-:W-:Y:S02]  /*00b0*/  PLOP3.LUT P0, PT, PT, PT, PT, 0x8, 0x80 ;  /* 0x000000000080781c */ /* 0x000fe40003f0e170 */
[----:B------:R-:W-:Y:S02]  /*00c0*/  LOP3.LUT R33, R33, 0xfffffffe, RZ, 0xc0, !PT ;  /* 0xfffffffe21217812 */ /* 0x000fe400078ec0ff */
[----:B------:R-:W-:Y:S02]  /*00d0*/  @P3 LOP3.LUT R32, R32, 0x80000000, RZ, 0xfc, !PT ;  /* 0x8000000020203812 */ /* 0x000fe400078efcff */
[----:B------:R-:W-:Y:S02]  /*00e0*/  @P1 LOP3.LUT R33, R33, 0x1, RZ, 0xfc, !PT ;  /* 0x0000000121211812 */ /* 0x000fe400078efcff */
[----:B------:R-:W-:-:S02]  /*00f0*/  PLOP3.LUT P1, PT, PT, PT, PT, 0x8, 0x80 ;  /* 0x000000000080781c */ /* 0x000fc40003f2e170 */
[----:B------:R-:W-:Y:S02]  /*0100*/  LOP3.LUT R32, R32, 0xfffbffff, RZ, 0xc0, !PT ;  /* 0xfffbffff20207812 */ /* 0x000fe400078ec0ff */
[----:B------:R-:W-:Y:S02]  /*0110*/  PLOP3.LUT P3, PT, PT, PT, PT, 0x8, 0x80 ;  /* 0x000000000080781c */ /* 0x000fe40003f6e170 */
[----:B------:R-:W-:Y:S02]  /*0120*/  @P0 LOP3.LUT R32, R32, 0x40000, RZ, 0xfc, !PT ;  /* 0x0004000020200812 */ /* 0x000fe400078efcff */
[----:B------:R-:W-:Y:S02]  /*0130*/  PLOP3.LUT P0, PT, PT, PT, PT, 0x8, 0x80 ;  /* 0x000000000080781c */ /* 0x000fe40003f0e170 */
[----:B------:R-:W-:Y:S02]  /*0140*/  LOP3.LUT R32, R32, 0xbfffffff, RZ, 0xc0, !PT ;  /* 0xbfffffff20207812 */ /* 0x000fe400078ec0ff */
[----:B------:R-:W-:-:S02]  /*0150*/  PLOP3.LUT P2, PT, PT, PT, PT, 0x8, 0x80 ;  /* 0x000000000080781c */ /* 0x000fc40003f4e170 */
[----:B------:R-:W-:Y:S02]  /*0160*/  @P1 LOP3.LUT R32, R32, 0x40000000, RZ, 0xfc, !PT ;  /* 0x4000000020201812 */ /* 0x000fe400078efcff */
[----:B------:R-:W-:Y:S02]  /*0170*/  PLOP3.LUT P1, PT, PT, PT, PT, 0x8, 0x80 ;  /* 0x000000000080781c */ /* 0x000fe40003f2e170 */
[----:B------:R-:W-:Y:S02]  /*0180*/  LOP3.LUT R32, R32, 0xdfffffff, RZ, 0xc0, !PT ;  /* 0xdfffffff20207812 */ /* 0x000fe400078ec0ff */
[----:B------:R-:W-:Y:S02]  /*0190*/  PLOP3.LUT P5, PT, PT, PT, PT, 0x8, 0x80 ;  /* 0x000000000080781c */ /* 0x000fe40003fae170 */
[----:B------:R-:W-:Y:S02]  /*01a0*/  @P3 LOP3.LUT R32, R32, 0x20000000, RZ, 0xfc, !PT ;  /* 0x2000000020203812 */ /* 0x000fe400078efcff */
[----:B------:R-:W-:-:S02]  /*01b0*/  PLOP3.LUT P3, PT, PT, PT, PT, 0x8, 0x80 ;  /* 0x000000000080781c */ /* 0x000fc40003f6e170 */
[----:B------:R-:W-:-:S04]  /*01c0*/  LOP3.LUT R32, R32, 0xefffffff, RZ, 0xc0, !PT ;  /* 0xefffffff20207812 */ /* 0x000fc800078ec0ff */
[----:B------:R-:W-:Y:S02]  /*01d0*/  @P0 LOP3.LUT R32, R32, 0x10000000, RZ, 0xfc, !PT ;  /* 0x1000000020200812 */ /* 0x000fe400078efcff */
[----:B------:R-:W-:Y:S02]  /*01e0*/  PLOP3.LUT P0, PT, PT, PT, PT, 0x8, 0x80 ;  /* 0x000000000080781c */ /* 0x000fe40003f0e170 */
        /* <DEDUP_REMOVED lines=32> */
[----:B0-----:R-:W-:Y:S02]  /*03f0*/  ISETP.GE.AND P3, PT, R0, 0x1, PT ;  /* 0x000000010000780c */ /* 0x001fe40003f66270 */
[----:B------:R-:W-:-:S04]  /*0400*/  LOP3.LUT R32, R32, 0xfffdffff, RZ, 0xc0, !PT ;  /* 0xfffdffff20207812 */ /* 0x000fc800078ec0ff */
[----:B------:R-:W-:-:S04]  /*0410*/  @P6 LOP3.LUT R32, R32, 0x20000, RZ, 0xfc, !PT ;  /* 0x0002000020206812 */ /* 0x000fc800078efcff */
[----:B------:R-:W-:-:S04]  /*0420*/  LOP3.LUT R32, R32, 0xfffeffff, RZ, 0xc0, !PT ;  /* 0xfffeffff20207812 */ /* 0x000fc800078ec0ff */
[----:B------:R-:W-:Y:S01]  /*0430*/  @P4 LOP3.LUT R32, R32, 0x10000, RZ, 0xfc, !PT ;  /* 0x0001000020204812 */ /* 0x000fe200078efcff */
[----:B-1----:R-:W-:Y:S06]  /*0440*/  @!P3 BRA `(.L_x_0) ;  /* 0x0000025000d8b947 */ /* 0x002fec0003800000 */
[----:B------:R-:W0:Y:S01]  /*0450*/  S2R R2, SR_TID.Y ;  /* 0x0000000000027919 */ /* 0x000e220000002200 */
[----:B------:R-:W1:Y:S01]  /*0460*/  S2UR UR11, SR_CTAID.Y ;  /* 0x00000000000b79c3 */ /* 0x000e620000002600 */
[----:B------:R-:W2:Y:S01]  /*0470*/  LDCU UR10, c[0x0][0x39c] ;  /* 0x00007380ff0a77ac */ /* 0x000ea20008000800 */
[----:B------:R-:W-:Y:S01]  /*0480*/  PLOP3.LUT P2, PT, PT, PT, PT, 0x8, 0x80 ;  /* 0x000000000080781c */ /* 0x000fe20003f4e170 */
[----:B------:R-:W0:Y:S01]  /*0490*/  S2R R31, SR_TID.X ;  /* 0x00000000001f7919 */ /* 0x000e220000002100 */
[----:B------:R-:W-:Y:S01]  /*04a0*/  UMOV UR4, 0x400 ;  /* 0x0000040000047882 */ /* 0x000fe20000000000 */
[----:B------:R-:W-:Y:S01]  /*04b0*/  UMOV UR6, 0x10 ;  /* 0x0000001000067882 */ /* 0x000fe20000000000 */
[----:B------:R-:W3:Y:S02]  /*04c0*/  S2R R14, SR_CTAID.X ;  /* 0x00000000000e7919 */ /* 0x000ee40000002500 */
[----:B------:R-:W4:Y:S01]  /*04d0*/  S2UR UR7, SR_CgaCtaId ;  /* 0x00000000000779c3 */ /* 0x000f220000008800 */
[----:B------:R-:W-:Y:S01]  /*04e0*/  UIADD3 UR5, UPT, UPT, UR4, 0xc00, URZ ;  /* 0x00000c0004057890 */ /* 0x000fe2000fffe0ff */
[----:B------:R-:W0:Y:S01]  /*04f0*/  LDCU UR14, c[0x0][0x398] ;  /* 0x00007300ff0e77ac */ /* 0x000e220008000800 */
[----:B------:R-:W0:Y:S01]  /*0500*/  LDCU UR16, c[0x0][0x3a0] ;  /* 0x00007400ff1077ac */ /* 0x000e220008000800 */
[----:B------:R-:W0:Y:S01]  /*0510*/  LDCU UR15, c[0x0][0x39c] ;  /* 0x00007380ff0f77ac */ /* 0x000e220008000800 */
[----:B------:R-:W0:Y:S01]  /*0520*/  LDCU.64 UR12, c[0x0][0x388] ;  /* 0x00007100ff0c77ac */ /* 0x000e220008000a00 */
[----:B-1----:R-:W-:Y:S01]  /*0530*/  IMAD.U32 R29, RZ, RZ, UR11 ;  /* 0x0000000bff1d7e24 */ /* 0x002fe2000f8e00ff */
[----:B----4-:R-:W-:-:S02]  /*0540*/  ULEA UR5, UR7, UR5, 0x18 ;  /* 0x0000000507057291 */ /* 0x010fc4000f8ec0ff */
[----:B------:R-:W-:Y:S01]  /*0550*/  ULEA UR4, UR7, UR4, 0x18 ;  /* 0x0000000407047291 */ /* 0x000fe2000f8ec0ff */
[----:B0-----:R-:W-:Y:S02]  /*0560*/  IMAD R3, R2, 0x10, R31 ;  /* 0x0000001002037824 */ /* 0x001fe400078e021f */
[----:B---3--:R-:W-:-:S03]  /*0570*/  IMAD.SHL.U32 R14, R14, 0x40, RZ ;  /* 0x000000400e0e7824 */ /* 0x008fc600078e00ff */
[--C-:B------:R-:W-:Y:S02]  /*0580*/  SHF.R.U32.HI R30, RZ, 0x6, R3.reuse ;  /* 0x00000006ff1e7819 */ /* 0x100fe40000011603 */
[C---:B------:R-:W-:Y:S02]  /*0590*/  LOP3.LUT R20, R3.reuse, 0x3f, RZ, 0xc0, !PT ;  /* 0x0000003f03147812 */ /* 0x040fe400078ec0ff */
[----:B------:R-:W-:Y:S01]  /*05a0*/  SHF.R.U32.HI R4, RZ, 0x5, R3 ;  /* 0x00000005ff047819 */ /* 0x000fe20000011603 */
[C---:B------:R-:W-:Y:S01]  /*05b0*/  VIADD R15, R30.reuse, 0x8 ;  /* 0x000000081e0f7836 */ /* 0x040fe20000000000 */
[C---:B------:R-:W-:Y:S01]  /*05c0*/  LOP3.LUT R5, R3.reuse, 0x7fc0, RZ, 0xc0, !PT ;  /* 0x00007fc003057812 */ /* 0x040fe200078ec0ff */
[----:B------:R-:W-:Y:S01]  /*05d0*/  VIADD R11, R30, 0x10 ;  /* 0x000000101e0b7836 */ /* 0x000fe20000000000 */
[----:B------:R-:W-:Y:S01]  /*05e0*/  LOP3.LUT R16, R3, 0x1f, RZ, 0xc0, !PT ;  /* 0x0000001f03107812 */ /* 0x000fe200078ec0ff */
[----:B--2---:R-:W-:Y:S01]  /*05f0*/  IMAD R15, R15, UR10, R14 ;  /* 0x0000000a0f0f7c24 */ /* 0x004fe2000f8e020e */
[----:B------:R-:W-:Y:S01]  /*0600*/  IADD3 R28, PT, PT, R5, UR5, R20 ;  /* 0x00000005051c7c10 */ /* 0x000fe2000fffe014 */
[----:B------:R-:W-:-:S02]  /*0610*/  IMAD R11, R11, UR10, R14 ;  /* 0x0000000a0b0b7c24 */ /* 0x000fc4000f8e020e */
[----:B------:R-:W-:Y:S02]  /*0620*/  IMAD.IADD R21, R20, 0x1, R15 ;  /* 0x0000000114157824 */ /* 0x000fe400078e020f */
[----:B------:R-:W-:Y:S02]  /*0630*/  VIADD R9, R30, 0x14 ;  /* 0x000000141e097836 */ /* 0x000fe40000000000 */
[----:B------:R-:W-:Y:S02]  /*0640*/  IMAD R15, R29, 0x60, R4 ;  /* 0x000000601d0f7824 */ /* 0x000fe400078e0204 */
[----:B------:R-:W-:Y:S02]  /*0650*/  IMAD.IADD R23, R20, 0x1, R11 ;  /* 0x0000000114177824 */ /* 0x000fe400078e020b */
[----:B------:R-:W-:Y:S02]  /*0660*/  VIADD R5, R30, 0x1c ;  /* 0x0000001c1e057836 */ /* 0x000fe40000000000 */
[----:B------:R-:W-:-:S02]  /*0670*/  IMAD R9, R9, UR10, R14 ;  /* 0x0000000a09097c24 */ /* 0x000fc4000f8e020e */
[C---:B------:R-:W-:Y:S02]  /*0680*/  VIADD R11, R15.reuse, 0x58 ;  /* 0x000000580f0b7836 */ /* 0x040fe40000000000 */
[C---:B------:R-:W-:Y:S02]  /*0690*/  VIADD R7, R30.reuse, 0x18 ;  /* 0x000000181e077836 */ /* 0x040fe40000000000 */
[C---:B------:R-:W-:Y:S02]  /*06a0*/  VIADD R13, R30.reuse, 0xc ;  /* 0x0000000c1e0d7836 */ /* 0x040fe40000000000 */
[----:B------:R-:W-:Y:S02]  /*06b0*/  VIADD R17, R30, 0x4 ;  /* 0x000000041e117836 */ /* 0x000fe40000000000 */
[----:B------:R-:W-:Y:S02]  /*06c0*/  IMAD R15, R15, R0, R16 ;  /* 0x000000000f0f7224 */ /* 0x000fe400078e0210 */
[----:B------:R-:W-:-:S02]  /*06d0*/  IMAD R5, R5, UR10, R14 ;  /* 0x0000000a05057c24 */ /* 0x000fc4000f8e020e */
[----:B------:R-:W-:Y:S02]  /*06e0*/  IMAD.IADD R24, R20, 0x1, R9 ;  /* 0x0000000114187824 */ /* 0x000fe400078e0209 */
[--C-:B------:R-:W-:Y:S02]  /*06f0*/  IMAD R27, R30, UR10, R14.reuse ;  /* 0x0000000a1e1b7c24 */ /* 0x100fe4000f8e020e */
[--C-:B------:R-:W-:Y:S02]  /*0700*/  IMAD R7, R7, UR10, R14.reuse ;  /* 0x0000000a07077c24 */ /* 0x100fe4000f8e020e */
[--C-:B------:R-:W-:Y:S02]  /*0710*/  IMAD R13, R13, UR10, R14.reuse ;  /* 0x0000000a0d0d7c24 */ /* 0x100fe4000f8e020e */
[----:B------:R-:W-:Y:S01]  /*0720*/  IMAD R17, R17, UR10, R14 ;  /* 0x0000000a11117c24 */ /* 0x000fe2000f8e020e */
[----:B------:R-:W-:Y:S01]  /*0730*/  LOP3.LUT R14, R14, 0x3f, R3, 0xf8, !PT ;  /* 0x0000003f0e0e7812 */ /* 0x000fe200078ef803 */
[----:B------:R-:W-:Y:S01]  /*0740*/  IMAD R9, R0, 0x20, R15 ;  /* 0x0000002000097824 */ /* 0x000fe200078e020f */
[----:B------:R-:W-:Y:S01]  /*0750*/  LOP3.LUT R3, R3, 0x7fe0, RZ, 0xc0, !PT ;  /* 0x00007fe003037812 */ /* 0x000fe200078ec0ff */
[----:B------:R-:W-:Y:S01]  /*0760*/  IMAD.IADD R26, R20, 0x1, R5 ;  /* 0x00000001141a7824 */ /* 0x000fe200078e0205 */
[----:B------:R-:W0:Y:S01]  /*0770*/  LDCU.64 UR10, c[0x0][0x380] ;  /* 0x00007000ff0a77ac */ /* 0x000e220008000a00 */
[C-C-:B------:R-:W-:Y:S01]  /*0780*/  IMAD R10, R0.reuse, 0x40, R15.reuse ;  /* 0x00000040000a7824 */ /* 0x140fe200078e020f */
[----:B------:R-:W-:Y:S01]  /*0790*/  IADD3 R12, PT, PT, R3, UR4, R16 ;  /* 0x00000004030c7c10 */ /* 0x000fe2000fffe010 */
[----:B------:R-:W-:-:S02]  /*07a0*/  IMAD R8, R0, 0x10, R15 ;  /* 0x0000001000087824 */ /* 0x000fc400078e020f */
[----:B------:R-:W-:Y:S02]  /*07b0*/  IMAD R5, R0, 0x10, R9 ;  /* 0x0000001000057824 */ /* 0x000fe400078e0209 */
[C---:B------:R-:W-:Y:S02]  /*07c0*/  IMAD.IADD R27, R20.reuse, 0x1, R27 ;  /* 0x00000001141b7824 */ /* 0x040fe400078e021b */
[C---:B------:R-:W-:Y:S02]  /*07d0*/  IMAD.IADD R25, R20.reuse, 0x1, R7 ;  /* 0x0000000114197824 */ /* 0x040fe400078e0207 */
[----:B------:R-:W-:Y:S01]  /*07e0*/  IMAD.IADD R22, R20, 0x1, R13 ;  /* 0x0000000114167824 */ /* 0x000fe200078e020d */
[----:B------:R-:W-:Y:S01]  /*07f0*/  LEA R13, R2, UR4, 0x5 ;  /* 0x00000004020d7c11 */ /* 0x000fe2000f8e28ff */
[----:B------:R-:W-:Y:S02]  /*0800*/  IMAD.IADD R20, R20, 0x1, R17 ;  /* 0x0000000114147824 */ /* 0x000fe400078e0211 */
[----:B------:R-:W-:-:S02]  /*0810*/  VIADD R17, R0, 0xffffffe0 ;  /* 0xffffffe000117836 */ /* 0x000fc40000000000 */
[----:B------:R-:W-:Y:S02]  /*0820*/  IMAD R11, R11, R0, R16 ;  /* 0x000000000b0b7224 */ /* 0x000fe400078e0210 */
[C---:B------:R-:W-:Y:S02]  /*0830*/  IMAD R7, R0.reuse, 0x8, R15 ;  /* 0x0000000800077824 */ /* 0x040fe400078e020f */
[C-C-:B------:R-:W-:Y:S02]  /*0840*/  IMAD R6, R0.reuse, 0x10, R10.reuse ;  /* 0x0000001000067824 */ /* 0x140fe400078e020a */
[C---:B------:R-:W-:Y:S02]  /*0850*/  IMAD R4, R0.reuse, 0x8, R10 ;  /* 0x0000000800047824 */ /* 0x040fe400078e020a */
[C---:B------:R-:W-:Y:S02]  /*0860*/  IMAD R3, R0.reuse, 0x8, R9 ;  /* 0x0000000800037824 */ /* 0x040fe400078e0209 */
[----:B------:R-:W-:-:S02]  /*0870*/  IMAD R2, R0, 0x8, R8 ;  /* 0x0000000800027824 */ /* 0x000fc400078e0208 */
[----:B0-----:R-:W-:-:S07]  /*0880*/  IMAD R0, R0, 0x8, R5 ;  /* 0x0000000800007824 */ /* 0x001fce00078e0205 */
.L_x_2382:
[----:B------:R-:W0:Y:S01]  /*0890*/  LDCU UR4, c[0x0][0x374] ;  /* 0x00006e80ff0477ac */ /* 0x000e220008000800 */
[----:B------:R-:W-:Y:S02]  /*08a0*/  UIADD3 UR7, UPT, UPT, UR6, -0x10, URZ ;  /* 0xfffffff006077890 */ /* 0x000fe4000fffe0ff */
[----:B0-----:R-:W-:-:S06]  /*08b0*/  UIADD3 UR4, UPT, UPT, UR4, -0x1, URZ ;  /* 0xffffffff04047890 */ /* 0x001fcc000fffe0ff */
[----:B------:R-:W-:-:S04]  /*08c0*/  ISETP.NE.AND P3, PT, R29, UR4, PT ;  /* 0x000000041d007c0c */ /* 0x000fc8000bf65270 */
[----:B------:R-:W-:-:S13]  /*08d0*/  ISETP.LT.OR P3, PT, R17, UR7, !P3 ;  /* 0x0000000711007c0c */ /* 0x000fda000df61670 */
[----:B-1----:R-:W0:Y:S02]  /*08e0*/  @!P3 LDC.64 R18, c[0x0][0x380] ;  /* 0x0000e000ff12bb82 */ /* 0x002e240000000a00 */
[----:B0-----:R-:W-:-:S05]  /*08f0*/  @!P3 IADD3 R18, P4, PT, R15, R18, RZ ;  /* 0x000000120f12b210 */ /* 0x001fca0007f9e0ff */
[----:B------:R-:W-:-:S06]  /*0900*/  @!P3 IMAD.X R19, RZ, RZ, R19, P4 ;  /* 0x000000ffff13b224 */ /* 0x000fcc00020e0613 */
[----:B------:R0:W5:Y:S01]  /*0910*/  @!P3 LDG.E.U8.CONSTANT R19, desc[UR8][R18.64] ;  /* 0x000000081213b981 */ /* 0x000162000c1e9100 */
[----:B------:R-:W-:Y:S05]  /*0920*/  @!P3 BRA `(.L_x_1) ;  /* 0x000000000038b947 */ /* 0x000fea0003800000 */
[----:B0-----:R-:W0:Y:S01]  /*0930*/  S2R R18, SR_TID.Y ;  /* 0x0000000000127919 */ /* 0x001e220000002200 */
[----:B------:R-:W-:Y:S01]  /*0940*/  ISETP.GE.AND P3, PT, R16, UR16, PT ;  /* 0x0000001010007c0c */ /* 0x000fe2000bf66270 */
[----:B------:R-:W-:Y:S01]  /*0950*/  BSSY.RECONVERGENT B0, `(.L_x_1) ;  /* 0x000000b000007945 */ /* 0x000fe20003800200 */
[----:B-----5:R-:W0:Y:S02]  /*0960*/  S2R R19, SR_TID.X ;  /* 0x0000000000137919 */ /* 0x020e240000002100 */
[--C-:B0-----:R-:W-:Y:S01]  /*0970*/  IMAD R18, R18, 0x10, R19.reuse ;  /* 0x0000001012127824 */ /* 0x101fe200078e0213 */
[----:B------:R-:W-:-:S04]  /*0980*/  PRMT R19, RZ, 0x7610, R19 ;  /* 0x00007610ff137816 */ /* 0x000fc80000000013 */
[----:B------:R-:W-:-:S05]  /*0990*/  SHF.R.U32.HI R18, RZ, 0x5, R18 ;  /* 0x00000005ff127819 */ /* 0x000fca0000011612 */
[----:B------:R-:W-:-:S05]  /*09a0*/  IMAD R18, R29, 0x60, R18 ;  /* 0x000000601d127824 */ /* 0x000fca00078e0212 */
[----:B------:R-:W-:-:S13]  /*09b0*/  ISETP.GE.OR P3, PT, R18, UR14, P3 ;  /* 0x0000000e12007c0c */ /* 0x000fda0009f66670 */
[----:B------:R-:W-:Y:S05]  /*09c0*/  @P3 BRA `(.L_x_2) ;  /* 0x00000000000c3947 */ /* 0x000fea0003800000 */
[----:B------:R-:W-:-:S05]  /*09d0*/  IADD3 R18, P3, PT, R15, UR10, RZ ;  /* 0x0000000a0f127c10 */ /* 0x000fca000ff7e0ff */
[----:B------:R-:W-:-:S06]  /*09e0*/  IMAD.X R19, RZ, RZ, UR11, P3 ;  /* 0x0000000bff137e24 */ /* 0x000fcc00098e06ff */
[----:B------:R0:W5:Y:S02]  /*09f0*/  LDG.E.U8.CONSTANT R19, desc[UR8][R18.64] ;  /* 0x0000000812137981 */ /* 0x000164000c1e9100 */
.L_x_2:
[----:B------:R-:W-:Y:S05]  /*0a00*/  BSYNC.RECONVERGENT B0 ;  /* 0x0000000000007941 */ /* 0x000fea0003800200 */
.L_x_1:
[----:B------:R-:W1:Y:S01]  /*0a10*/  S2R R29, SR_CTAID.Y ;  /* 0x00000000001d7919 */ /* 0x000e620000002600 */
[----:B------:R-:W2:Y:S01]  /*0a20*/  LDCU UR4, c[0x0][0x374] ;  /* 0x00006e80ff0477ac */ /* 0x000ea20008000800 */
[----:B-----5:R3:W-:Y:S01]  /*0a30*/  STS.U8 [R12], R19 ;  /* 0x000000130c007388 */ /* 0x0207e20000000000 */
[----:B--2---:R-:W-:-:S06]  /*0a40*/  UIADD3 UR4, UPT, UPT, UR4, -0x1, URZ ;  /* 0xffffffff04047890 */ /* 0x004fcc000fffe0ff */
[----:B-1----:R-:W-:-:S04]  /*0a50*/  ISETP.NE.AND P3, PT, R29, UR4, PT ;  /* 0x000000041d007c0c */ /* 0x002fc8000bf65270 */
[----:B------:R-:W-:-:S13]  /*0a60*/  ISETP.LT.OR P3, PT, R17, UR7, !P3 ;  /* 0x0000000711007c0c */ /* 0x000fda000df61670 */
[----:B---3--:R-:W-:Y:S05]  /*0a70*/  @P3 BRA `(.L_x_3) ;  /* 0x0000000000143947 */ /* 0x008fea0003800000 */
[----:B0-----:R-:W-:-:S05]  /*0a80*/  IADD3 R18, P3, PT, R7, UR10, RZ ;  /* 0x0000000a07127c10 */ /* 0x001fca000ff7e0ff */
[----:B------:R-:W-:-:S06]  /*0a90*/  IMAD.X R19, RZ, RZ, UR11, P3 ;  /* 0x0000000bff137e24 */ /* 0x000fcc00098e06ff */
[----:B------:R-:W2:Y:S04]  /*0aa0*/  LDG.E.U8.CONSTANT R19, desc[UR8][R18.64] ;  /* 0x0000000812137981 */ /* 0x000ea8000c1e9100 */
[----:B--2---:R2:W-:Y:S01]  /*0ab0*/  STS.U8 [R12+0x100], R19 ;  /* 0x000100130c007388 */ /* 0x0045e20000000000 */
[----:B------:R-:W-:Y:S05]  /*0ac0*/  BRA `(.L_x_4) ;  /* 0x0000000000407947 */ /* 0x000fea0003800000 */
.L_x_3:
[----:B0-----:R-:W0:Y:S01]  /*0ad0*/  S2R R18, SR_TID.Y ;  /* 0x0000000000127919 */ /* 0x001e220000002200 */
[----:B------:R-:W-:Y:S01]  /*0ae0*/  ISETP.GE.AND P3, PT, R16, UR16, PT ;  /* 0x0000001010007c0c */ /* 0x000fe2000bf66270 */
[----:B------:R-:W-:Y:S01]  /*0af0*/  BSSY.RECONVERGENT B0, `(.L_x_5) ;  /* 0x000000c000007945 */ /* 0x000fe20003800200 */
[----:B------:R-:W0:Y:S02]  /*0b00*/  S2R R19, SR_TID.X ;  /* 0x0000000000137919 */ /* 0x000e240000002100 */
[--C-:B0-----:R-:W-:Y:S01]  /*0b10*/  IMAD R18, R18, 0x10, R19.reuse ;  /* 0x0000001012127824 */ /* 0x101fe200078e0213 */
[----:B------:R-:W-:-:S04]  /*0b20*/  PRMT R19, RZ, 0x7610, R19 ;  /* 0x00007610ff137816 */ /* 0x000fc80000000013 */
[----:B------:R-:W-:-:S05]  /*0b30*/  SHF.R.U32.HI R18, RZ, 0x5, R18 ;  /* 0x00000005ff127819 */ /* 0x000fca0000011612 */
[----:B------:R-:W-:-:S04]  /*0b40*/  IMAD R18, R29, 0x60, R18 ;  /* 0x000000601d127824 */ /* 0x000fc800078e0212 */
[----:B------:R-:W-:-:S05]  /*0b50*/  VIADD R18, R18, 0x8 ;  /* 0x0000000812127836 */ /* 0x000fca0000000000 */
[----:B------:R-:W-:-:S13]  /*0b60*/  ISETP.GE.OR P3, PT, R18, UR14, P3 ;  /* 0x0000000e12007c0c */ /* 0x000fda0009f66670 */
[----:B------:R-:W-:Y:S05]  /*0b70*/  @P3 BRA `(.L_x_6) ;  /* 0x00000000000c3947 */ /* 0x000fea0003800000 */
[----:B------:R-:W-:-:S05]  /*0b80*/  IADD3 R18, P3, PT, R7, UR10, RZ ;  /* 0x0000000a07127c10 */ /* 0x000fca000ff7e0ff */
[----:B------:R-:W-:-:S06]  /*0b90*/  IMAD.X R19, RZ, RZ, UR11, P3 ;  /* 0x0000000bff137e24 */ /* 0x000fcc00098e06ff */
[----:B------:R0:W5:Y:S02]  /*0ba0*/  LDG.E.U8.CONSTANT R19, desc[UR8][R18.64] ;  /* 0x0000000812137981 */ /* 0x000164000c1e9100 */
.L_x_6:
[----:B------:R-:W-:Y:S05]  /*0bb0*/  BSYNC.RECONVERGENT B0 ;  /* 0x0000000000007941 */ /* 0x000fea0003800200 */
.L_x_5:
[----:B-----5:R1:W-:Y:S02]  /*0bc0*/  STS.U8 [R12+0x100], R19 ;  /* 0x000100130c007388 */ /* 0x0203e40000000000 */
.L_x_4:
[----:B------:R-:W3:Y:S02]  /*0bd0*/  LDCU UR4, c[0x0][0x374] ;  /* 0x00006e80ff0477ac */ /* 0x000ee40008000800 */
[----:B---3--:R-:W-:-:S06]  /*0be0*/  UIADD3 UR4, UPT, UPT, UR4, -0x1, URZ ;  /* 0xffffffff04047890 */ /* 0x008fcc000fffe0ff */
[----:B------:R-:W-:-:S04]  /*0bf0*/  ISETP.NE.AND P3, PT, R29, UR4, PT ;  /* 0x000000041d007c0c */ /* 0x000fc8000bf65270 */
[----:B------:R-:W-:-:S13]  /*0c00*/  ISETP.LT.OR P3, PT, R17, UR7, !P3 ;  /* 0x0000000711007c0c */ /* 0x000fda000df61670 */
[----:B------:R-:W-:Y:S05]  /*0c10*/  @P3 BRA `(.L_x_7) ;  /* 0x0000000000143947 */ /* 0x000fea0003800000 */
[----:B0-----:R-:W-:-:S05]  /*0c20*/  IADD3 R18, P3, PT, R8, UR10, RZ ;  /* 0x0000000a08127c10 */ /* 0x001fca000ff7e0ff */
[----:B-12---:R-:W-:-:S06]  /*0c30*/  IMAD.X R19, RZ, RZ, UR11, P3 ;  /* 0x0000000bff137e24 */ /* 0x006fcc00098e06ff */
[----:B------:R-:W2:Y:S04]  /*0c40*/  LDG.E.U8.CONSTANT R19, desc[UR8][R18.64] ;  /* 0x0000000812137981 */ /* 0x000ea8000c1e9100 */
[----:B--2---:R2:W-:Y:S01]  /*0c50*/  STS.U8 [R12+0x200], R19 ;  /* 0x000200130c007388 */ /* 0x0045e20000000000 */
[----:B------:R-:W-:Y:S05]  /*0c60*/  BRA `(.L_x_8) ;  /* 0x0000000000407947 */ /* 0x000fea0003800000 */
.L_x_7:
[----:B0-----:R-:W0:Y:S01]  /*0c70*/  S2R R18, SR_TID.Y ;  /* 0x0000000000127919 */ /* 0x001e220000002200 */
[----:B------:R-:W-:Y:S01]  /*0c80*/  ISETP.GE.AND P3, PT, R16, UR16, PT ;  /* 0x0000001010007c0c */ /* 0x000fe2000bf66270 */
[----:B------:R-:W-:Y:S01]  /*0c90*/  BSSY.RECONVERGENT B0, `(.L_x_9) ;  /* 0x000000c000007945 */ /* 0x000fe20003800200 */
[----:B-12---:R-:W0:Y:S02]  /*0ca0*/  S2R R19, SR_TID.X ;  /* 0x0000000000137919 */ /* 0x006e240000002100 */
        /* <DEDUP_REMOVED lines=10> */
.L_x_10:
[----:B------:R-:W-:Y:S05]  /*0d50*/  BSYNC.RECONVERGENT B0 ;  /* 0x0000000000007941 */ /* 0x000fea0003800200 */
.L_x_9:
[----:B-----5:R1:W-:Y:S02]  /*0d60*/  STS.U8 [R12+0x200], R19 ;  /* 0x000200130c007388 */ /* 0x0203e40000000000 */
.L_x_8:
        /* <DEDUP_REMOVED lines=10> */
.L_x_11:
        /* <DEDUP_REMOVED lines=14> */
.L_x_14:
[----:B------:R-:W-:Y:S05]  /*0ef0*/  BSYNC.RECONVERGENT B0 ;  /* 0x0000000000007941 */ /* 0x000fea0003800200 */
.L_x_13:
[----:B-----5:R1:W-:Y:S02]  /*0f00*/  STS.U8 [R12+0x300], R19 ;  /* 0x000300130c007388 */ /* 0x0203e40000000000 */
.L_x_12:
[----:B------:R-:W2:Y:S02]  /*0f10*/  LDCU UR4, c[0x0][0x374] ;  /* 0x00006e80ff0477ac */ /* 0x000ea40008000800 */
[----:B--2---:R-:W-:-:S06]  /*0f20*/  UIADD3 UR4, UPT, UPT, UR4, -0x1, URZ ;  /* 0xffffffff04047890 */ /* 0x004fcc000fffe0ff */
[----:B------:R-:W-:-:S04]  /*0f30*/  ISETP.NE.AND P3, PT, R29, UR4, PT ;  /* 0x000000041d007c0c */ /* 0x000fc8000bf65270 */
[----:B------:R-:W-:-:S13]  /*0f40*/  ISETP.LT.OR P3, PT, R17, UR7, !P3 ;  /* 0x0000000711007c0c */ /* 0x000fda000df61670 */
[----:B------:R-:W-:Y:S05]  /*0f50*/  @P3 BRA `(.L_x_15) ;  /* 0x0000000000143947 */ /* 0x000fea0003800000 */
[----:B0-----:R-:W-:-:S05]  /*0f60*/  IADD3 R18, P3, PT, R9, UR10, RZ ;  /* 0x0000000a09127c10 */ /* 0x001fca000ff7e0ff */
[----:B-1----:R-:W-:-:S06]  /*0f70*/  IMAD.X R19, RZ, RZ, UR11, P3 ;  /* 0x0000000bff137e24 */ /* 0x002fcc00098e06ff */
[----:B------:R-:W2:Y:S04]  /*0f80*/  LDG.E.U8.CONSTANT R19, desc[UR8][R18.64] ;  /* 0x0000000812137981 */ /* 0x000ea8000c1e9100 */
[----:B--2---:R2:W-:Y:S01]  /*0f90*/  STS.U8 [R12+0x400], R19 ;  /* 0x000400130c007388 */ /* 0x0045e20000000000 */
[----:B------:R-:W-:Y:S05]  /*0fa0*/  BRA `(.L_x_16) ;  /* 0x0000000000407947 */ /* 0x000fea0003800000 */
.L_x_15:
[----:B0-----:R-:W0:Y:S01]  /*0fb0*/  S2R R18, SR_TID.Y ;  /* 0x0000000000127919 */ /* 0x001e220000002200 */
[----:B------:R-:W-:Y:S01]  /*0fc0*/  ISETP.GE.AND P3, PT, R16, UR16, PT ;  /* 0x0000001010007c0c */ /* 0x000fe2000bf66270 */
[----:B------:R-:W-:Y:S01]  /*0fd0*/  BSSY.RECONVERGENT B0, `(.L_x_17) ;  /* 0x000000c000007945 */ /* 0x000fe20003800200 */
[----:B-1----:R-:W0:Y:S02]  /*0fe0*/  S2R R19, SR_TID.X ;  /* 0x0000000000137919 */ /* 0x002e240000002100 */
        /* <DEDUP_REMOVED lines=10> */
.L_x_18:
[----:B------:R-:W-:Y:S05]  /*1090*/  BSYNC.RECONVERGENT B0 ;  /* 0x0000000000007941 */ /* 0x000fea0003800200 */
.L_x_17:
[----:B-----5:R1:W-:Y:S02]  /*10a0*/  STS.U8 [R12+0x400], R19 ;  /* 0x000400130c007388 */ /* 0x0203e40000000000 */
.L_x_16:
        /* <DEDUP_REMOVED lines=10> */
.L_x_19:
        /* <DEDUP_REMOVED lines=14> */
.L_x_22:
[----:B------:R-:W-:Y:S05]  /*1230*/  BSYNC.RECONVERGENT B0 ;  /* 0x0000000000007941 */ /* 0x000fea0003800200 */
.L_x_21:
[----:B-----5:R1:W-:Y:S02]  /*1240*/  STS.U8 [R12+0x500], R19 ;  /* 0x000500130c007388 */ /* 0x0203e40000000000 */
.L_x_20:
        /* <DEDUP_REMOVED lines=10> */
.L_x_23:
        /* <DEDUP_REMOVED lines=14> */
.L_x_26:
[----:B------:R-:W-:Y:S05]  /*13d0*/  BSYNC.RECONVERGENT B0 ;  /* 0x0000000000007941 */ /* 0x000fea0003800200 */
.L_x_25:
[----:B-----5:R1:W-:Y:S02]  /*13e0*/  STS.U8 [R12+0x600], R19 ;  /* 0x000600130c007388 */ /* 0x0203e40000000000 */
.L_x_24:
        /* <DEDUP_REMOVED lines=10> */
.L_x_27:
        /* <DEDUP_REMOVED lines=14> */
.L_x_30:
[----:B------:R-:W-:Y:S05]  /*1570*/  BSYNC.RECONVERGENT B0 ;  /* 0x0000000000007941 */ /* 0x000fea0003800200 */
.L_x_29:
[----:B-----5:R1:W-:Y:S02]  /*1580*/  STS.U8 [R12+0x700], R19 ;  /* 0x000700130c007388 */ /* 0x0203e40000000000 */
.L_x_28:
        /* <DEDUP_REMOVED lines=10> */
.L_x_31:
        /* <DEDUP_REMOVED lines=14> */
.L_x_34:
[----:B------:R-:W-:Y:S05]  /*1710*/  BSYNC.RECONVERGENT B0 ;  /* 0x0000000000007941 */ /* 0x000fea0003800200 */
.L_x_33:
[----:B-----5:R1:W-:Y:S02]  /*1720*/  STS.U8 [R12+0x800], R19 ;  /* 0x000800130c007388 */ /* 0x0203e40000000000 */
.L_x_32:
        /* <DEDUP_REMOVED lines=10> */
.L_x_35:
        /* <DEDUP_REMOVED lines=14> */
.L_x_38:
[----:B------:R-:W-:Y:S05]  /*18b0*/  BSYNC.RECONVERGENT B0 ;  /* 0x0000000000007941 */ /* 0x000fea0003800200 */
.L_x_37:
[----:B-----5:R1:W-:Y:S02]  /*18c0*/  STS.U8 [R12+0x900], R19 ;  /* 0x000900130c007388 */ /* 0x0203e40000000000 */
.L_x_36:
        /* <DEDUP_REMOVED lines=10> */
.L_x_39:
        /* <DEDUP_REMOVED lines=14> */
.L_x_42:
[----:B------:R-:W-:Y:S05]  /*1a50*/  BSYNC.RECONVERGENT B0 ;  /* 0x0000000000007941 */ /* 0x000fea0003800200 */
.L_x_41:
[----:B-----5:R1:W-:Y:S02]  /*1a60*/  STS.U8 [R12+0xa00], R19 ;  /* 0x000a00130c007388 */ /* 0x0203e40000000000 */
.L_x_40:
        /* <DEDUP_REMOVED lines=10> */
.L_x_43:
        /* <DEDUP_REMOVED lines=14> */
.L_x_46:
[----:B------:R-:W-:Y:S05]  /*1bf0*/  BSYNC.RECONVERGENT B0 ;  /* 0x0000000000007941 */ /* 0x000fea0003800200 */
.L_x_45:
[----:B-----5:R1:W-:Y:S02]  /*1c00*/  STS.U8 [R12+0xb00], R19 ;  /* 0x000b00130c007388 */ /* 0x0203e40000000000 */
.L_x_44:
[----:B------:R-:W2:Y:S01]  /*1c10*/  S2R R34, SR_CTAID.X ;  /* 0x0000000000227919 */ /* 0x000ea20000002500 */
[----:B------:R-:W3:Y:S01]  /*1c20*/  LDCU UR4, c[0x0][0x370] ;  /* 0x00006e00ff0477ac */ /* 0x000ee20008000800 */
[----:B------:R-:W-:Y:S01]  /*1c30*/  ISETP.LT.AND P3, PT, R17, UR7, PT ;  /* 0x0000000711007c0c */ /* 0x000fe2000bf61270 */
[----:B------:R-:W-:Y:S01]  /*1c40*/  BSSY.RECONVERGENT B0, `(.L_x_47) ;  /* 0x000000f000007945 */ /* 0x000fe20003800200 */
[----:B---3--:R-:W-:-:S06]  /*1c50*/  UIADD3 UR4, UPT, UPT, UR4, -0x1, URZ ;  /* 0xffffffff04047890 */ /* 0x008fcc000fffe0ff */
[----:B--2---:R-:W-:-:S13]  /*1c60*/  ISETP.NE.AND P4, PT, R34, UR4, PT ;  /* 0x0000000422007c0c */ /* 0x004fda000bf85270 */
[----:B------:R-:W-:Y:S05]  /*1c70*/  @!P3 BRA P4, `(.L_x_48) ;  /* 0x000000000020b947 */ /* 0x000fea0002000000 */
[----:B------:R-:W-:Y:S02]  /*1c80*/  ISETP.GE.AND P3, PT, R14, UR15, PT ;  /* 0x0000000f0e007c0c */ /* 0x000fe4000bf66270 */
[----:B01----:R-:W-:Y:S02]  /*1c90*/  PRMT R19, RZ, 0x7610, R19 ;  /* 0x00007610ff137816 */ /* 0x003fe40000000013 */
[----:B------:R-:W-:-:S13]  /*1ca0*/  ISETP.GE.OR P3, PT, R30, UR16, P3 ;  /* 0x000000101e007c0c */ /* 0x000fda0009f66670 */
[----:B------:R-:W-:Y:S05]  /*1cb0*/  @P3 BRA `(.L_x_49) ;  /* 0x00000000001c3947 */ /* 0x000fea0003800000 */
[----:B------:R-:W-:-:S04]  /*1cc0*/  IADD3 R18, P3, PT, R27, UR12, RZ ;  /* 0x0000000c1b127c10 */ /* 0x000fc8000ff7e0ff */
[----:B------:R-:W-:-:S06]  /*1cd0*/  LEA.HI.X.SX32 R19, R27, UR13, 0x1, P3 ;  /* 0x0000000d1b137c11 */ /* 0x000fcc00098f0eff */
[----:B------:R1:W5:Y:S01]  /*1ce0*/  LDG.E.U8.CONSTANT R19, desc[UR8][R18.64] ;  /* 0x0000000812137981 */ /* 0x000362000c1e9100 */
[----:B------:R-:W-:Y:S05]  /*1cf0*/  BRA `(.L_x_49) ;  /* 0x00000000000c7947 */ /* 0x000fea0003800000 */
.L_x_48:
[----:B0-----:R-:W-:-:S04]  /*1d00*/  IADD3 R18, P3, PT, R27, UR12, RZ ;  /* 0x0000000c1b127c10 */ /* 0x001fc8000ff7e0ff */
[----:B-1----:R-:W-:-:S06]  /*1d10*/  LEA.HI.X.SX32 R19, R27, UR13, 0x1, P3 ;  /* 0x0000000d1b137c11 */ /* 0x002fcc00098f0eff */
[----:B------:R0:W5:Y:S03]  /*1d20*/  LDG.E.U8.CONSTANT R19, desc[UR8][R18.64] ;  /* 0x0000000812137981 */ /* 0x000166000c1e9100 */
.L_x_49:
[----:B------:R-:W-:Y:S05]  /*1d30*/  BSYNC.RECONVERGENT B0 ;  /* 0x0000000000007941 */ /* 0x000fea0003800200 */
.L_x_47:
[----:B------:R-:W2:Y:S01]  /*1d40*/  LDCU UR4, c[0x0][0x370] ;  /* 0x00006e00ff0477ac */ /* 0x000ea20008000800 */
[----:B-----5:R3:W-:Y:S01]  /*1d50*/  STS.U8 [R28], R19 ;  /* 0x000000131c007388 */ /* 0x0207e20000000000 */
[----:B------:R-:W-:Y:S01]  /*1d60*/  ISETP.LT.AND P3, PT, R17, UR7, PT ;  /* 0x0000000711007c0c */ /* 0x000fe2000bf61270 */
[----:B--2---:R-:W-:-:S06]  /*1d70*/  UIADD3 UR4, UPT, UPT, UR4, -0x1, URZ ;  /* 0xffffffff04047890 */ /* 0x004fcc000fffe0ff */
[----:B------:R-:W-:-:S13]  /*1d80*/  ISETP.EQ.OR P4, PT, R34, UR4, P3 ;  /* 0x0000000422007c0c */ /* 0x000fda0009f82670 */
[----:B---3--:R-:W-:Y:S05]  /*1d90*/  @P4 BRA `(.L_x_50) ;  /* 0x0000000000144947 */ /* 0x008fea0003800000 */
[----:B01----:R-:W-:-:S04]  /*1da0*/  IADD3 R18, P4, PT, R20, UR12, RZ ;  /* 0x0000000c14127c10 */ /* 0x003fc8000ff9e0ff */
[----:B------:R-:W-:-:S06]  /*1db0*/  LEA.HI.X.SX32 R19, R20, UR13, 0x1, P4 ;  /* 0x0000000d14137c11 */ /* 0x000fcc000a0f0eff */
[----:B------:R-:W2:Y:S04]  /*1dc0*/  LDG.E.U8.CONSTANT R19, desc[UR8][R18.64] ;  /* 0x0000000812137981 */ /* 0x000ea8000c1e9100 */
[----:B--2---:R0:W-:Y:S01]  /*1dd0*/  STS.U8 [R28+0x100], R19 ;  /* 0x000100131c007388 */ /* 0x0041e20000000000 */
[----:B------:R-:W-:Y:S05]  /*1de0*/  BRA `(.L_x_51) ;  /* 0x00000000002c7947 */ /* 0x000fea0003800000 */
.L_x_50:
[----:B01----:R-:W-:Y:S01]  /*1df0*/  VIADD R18, R30, 0x4 ;  /* 0x000000041e127836 */ /* 0x003fe20000000000 */
[----:B------:R-:W-:Y:S01]  /*1e00*/  ISETP.GE.AND P4, PT, R14, UR15, PT ;  /* 0x0000000f0e007c0c */ /* 0x000fe2000bf86270 */
[----:B------:R-:W-:Y:S01]  /*1e10*/  BSSY.RECONVERGENT B0, `(.L_x_52) ;  /* 0x0000007000007945 */ /* 0x000fe20003800200 */
[----:B------:R-:W-:Y:S02]  /*1e20*/  PRMT R19, RZ, 0x7610, R19 ;  /* 0x00007610ff137816 */ /* 0x000fe40000000013 */
[----:B------:R-:W-:-:S13]  /*1e30*/  ISETP.GE.OR P4, PT, R18, UR16, P4 ;  /* 0x0000001012007c0c */ /* 0x000fda000a786670 */
[----:B------:R-:W-:Y:S05]  /*1e40*/  @P4 BRA `(.L_x_53) ;  /* 0x00000000000c4947 */ /* 0x000fea0003800000 */
[----:B------:R-:W-:-:S04]  /*1e50*/  IADD3 R18, P4, PT, R20, UR12, RZ ;  /* 0x0000000c14127c10 */ /* 0x000fc8000ff9e0ff */
[----:B------:R-:W-:-:S06]  /*1e60*/  LEA.HI.X.SX32 R19, R20, UR13, 0x1, P4 ;  /* 0x0000000d14137c11 */ /* 0x000fcc000a0f0eff */
[----:B------:R0:W5:Y:S03]  /*1e70*/  LDG.E.U8.CONSTANT R19, desc[UR8][R18.64] ;  /* 0x0000000812137981 */ /* 0x000166000c1e9100 */
.L_x_53:
[----:B------:R-:W-:Y:S05]  /*1e80*/  BSYNC.RECONVERGENT B0 ;  /* 0x0000000000007941 */ /* 0x000fea0003800200 */
.L_x_52:
[----:B-----5:R1:W-:Y:S02]  /*1e90*/  STS.U8 [R28+0x100], R19 ;  /* 0x000100131c007388 */ /* 0x0203e40000000000 */
.L_x_51:
[----:B------:R-:W2:Y:S02]  /*1ea0*/  LDCU UR4, c[0x0][0x370] ;  /* 0x00006e00ff0477ac */ /* 0x000ea40008000800 */
[----:B--2---:R-:W-:-:S06]  /*1eb0*/  UIADD3 UR4, UPT, UPT, UR4, -0x1, URZ ;  /* 0xffffffff04047890 */ /* 0x004fcc000fffe0ff */
[----:B------:R-:W-:-:S13]  /*1ec0*/  ISETP.EQ.OR P4, PT, R34, UR4, P3 ;  /* 0x0000000422007c0c */ /* 0x000fda0009f82670 */
[----:B------:R-:W-:Y:S05]  /*1ed0*/  @P4 BRA `(.L_x_54) ;  /* 0x0000000000144947 */ /* 0x000fea0003800000 */
[----:B0-----:R-:W-:-:S04]  /*1ee0*/  IADD3 R18, P4, PT, R21, UR12, RZ ;  /* 0x0000000c15127c10 */ /* 0x001fc8000ff9e0ff */
[----:B-1----:R-:W-:-:S06]  /*1ef0*/  LEA.HI.X.SX32 R19, R21, UR13, 0x1, P4 ;  /* 0x0000000d15137c11 */ /* 0x002fcc000a0f0eff */
[----:B------:R-:W2:Y:S04]  /*1f00*/  LDG.E.U8.CONSTANT R19, desc[UR8][R18.64] ;  /* 0x0000000812137981 */ /* 0x000ea8000c1e9100 */
[----:B--2---:R0:W-:Y:S01]  /*1f10*/  STS.U8 [R28+0x200], R19 ;  /* 0x000200131c007388 */ /* 0x0041e20000000000 */
[----:B------:R-:W-:Y:S05]  /*1f20*/  BRA `(.L_x_55) ;  /* 0x00000000002c7947 */ /* 0x000fea0003800000 */
.L_x_54:
[----:B0-----:R-:W-:Y:S01]  /*1f30*/  VIADD R18, R30, 0x8 ;  /* 0x000000081e127836 */ /* 0x001fe20000000000 */
[----:B------:R-:W-:Y:S01]  /*1f40*/  ISETP.GE.AND P4, PT, R14, UR15, PT ;  /* 0x0000000f0e007c0c */ /* 0x000fe2000bf86270 */
[----:B------:R-:W-:Y:S01]  /*1f50*/  BSSY.RECONVERGENT B0, `(.L_x_56) ;  /* 0x0000007000007945 */ /* 0x000fe20003800200 */
[----:B-1----:R-:W-:Y:S02]  /*1f60*/  PRMT R19, RZ, 0x7610, R19 ;  /* 0x00007610ff137816 */ /* 0x002fe40000000013 */
[----:B------:R-:W-:-:S13]  /*1f70*/  ISETP.GE.OR P4, PT, R18, UR16, P4 ;  /* 0x0000001012007c0c */ /* 0x000fda000a786670 */
[----:B------:R-:W-:Y:S05]  /*1f80*/  @P4 BRA `(.L_x_57) ;  /* 0x00000000000c4947 */ /* 0x000fea0003800000 */
[----:B------:R-:W-:-:S04]  /*1f90*/  IADD3 R18, P4, PT, R21, UR12, RZ ;  /* 0x0000000c15127c10 */ /* 0x000fc8000ff9e0ff */
[----:B------:R-:W-:-:S06]  /*1fa0*/  LEA.HI.X.SX32 R19, R21, UR13, 0x1, P4 ;  /* 0x0000000d15137c11 */ /* 0x000fcc000a0f0eff */
[----:B------:R0:W5:Y:S03]  /*1fb0*/  LDG.E.U8.CONSTANT R19, desc[UR8][R18.64] ;  /* 0x0000000812137981 */ /* 0x000166000c1e9100 */
.L_x_57:
[----:B------:R-:W-:Y:S05]  /*1fc0*/  BSYNC.RECONVERGENT B0 ;  /* 0x0000000000007941 */ /* 0x000fea0003800200 */
.L_x_56:
[----:B-----5:R1:W-:Y:S02]  /*1fd0*/  STS.U8 [R28+0x200], R19 ;  /* 0x000200131c007388 */ /* 0x0203e40000000000 */
.L_x_55:
        /* <DEDUP_REMOVED lines=9> */
.L_x_58:
        /* <DEDUP_REMOVED lines=9> */
.L_x_61:
[----:B------:R-:W-:Y:S05]  /*2100*/  BSYNC.RECONVERGENT B0 ;  /* 0x0000000000007941 */ /* 0x000fea0003800200 */
.L_x_60:
[----:B-----5:R1:W-:Y:S02]  /*2110*/  STS.U8 [R28+0x300], R19 ;  /* 0x000300131c007388 */ /* 0x0203e40000000000 */
.L_x_59:
        /* <DEDUP_REMOVED lines=9> */
.L_x_62:
        /* <DEDUP_REMOVED lines=9> */
.L_x_65:
[----:B------:R-:W-:Y:S05]  /*2240*/  BSYNC.RECONVERGENT B0 ;  /* 0x0000000000007941 */ /* 0x000fea0003800200 */
.L_x_64:
[----:B-----5:R1:W-:Y:S02]  /*2250*/  STS.U8 [R28+0x400], R19 ;  /* 0x000400131c007388 */ /* 0x0203e40000000000 */
.L_x_63:
        /* <DEDUP_REMOVED lines=9> */
.L_x_66:
        /* <DEDUP_REMOVED lines=9> */
.L_x_69:
[----:B------:R-:W-:Y:S05]  /*2380*/  BSYNC.RECONVERGENT B0 ;  /* 0x0000000000007941 */ /* 0x000fea0003800200 */
.L_x_68:
[----:B-----5:R1:W-:Y:S02]  /*2390*/  STS.U8 [R28+0x500], R19 ;  /* 0x000500131c007388 */ /* 0x0203e40000000000 */
.L_x_67:
        /* <DEDUP_REMOVED lines=9> */
.L_x_70:
        /* <DEDUP_REMOVED lines=9> */
.L_x_73:
[----:B------:R-:W-:Y:S05]  /*24c0*/  BSYNC.RECONVERGENT B0 ;  /* 0x0000000000007941 */ /* 0x000fea0003800200 */
.L_x_72:
[----:B-----5:R1:W-:Y:S02]  /*24d0*/  STS.U8 [R28+0x600], R19 ;  /* 0x000600131c007388 */ /* 0x0203e40000000000 */
.L_x_71:
        /* <DEDUP_REMOVED lines=9> */
.L_x_74:
        /* <DEDUP_REMOVED lines=9> */
.L_x_77:
[----:B------:R-:W-:Y:S05]  /*2600*/  BSYNC.RECONVERGENT B0 ;  /* 0x0000000000007941 */ /* 0x000fea0003800200 */
.L_x_76:
[----:B-----5:R1:W-:Y:S02]  /*2610*/  STS.U8 [R28+0x700], R19 ;  /* 0x000700131c007388 */ /* 0x0203e40000000000 */
.L_x_75:
[----:B------:R-:W-:Y:S06]  /*2620*/  BAR.SYNC.DEFER_BLOCKING 0x0 ;  /* 0x0000000000007b1d */ /* 0x000fec0000010000 */
[----:B------:R-:W-:Y:S01]  /*2630*/  BSSY.RECONVERGENT B0, `(.L_x_78) ;  /* 0x000000d000007945 */ /* 0x000fe20003800200 */
[----:B0-----:R-:W0:Y:S02]  /*2640*/  LDS.U8 R18, [R13] ;  /* 0x000000000d127984 */ /* 0x001e240000000000 */
[----:B0-----:R-:W-:-:S13]  /*2650*/  ISETP.NE.AND P3, PT, R18, RZ, PT ;  /* 0x000000ff1200720c */ /* 0x001fda0003f65270 */
[----:B------:R-:W-:Y:S05]  /*2660*/  @!P3 BRA `(.L_x_79) ;  /* 0x000000000018b947 */ /* 0x000fea0003800000 */
[----:B------:R-:W0:Y:S01]  /*2670*/  LDS.U8 R18, [R31+UR5] ;  /* 0x000000051f127984 */ /* 0x000e220008000000 */
[----:B------:R-:W-:Y:S02]  /*2680*/  PLOP3.LUT P6, PT, PT, PT, PT, 0x80, 0x8 ;  /* 0x000000000008781c */ /* 0x000fe40003fcf070 */
[----:B------:R-:W-:-:S11]  /*2690*/  LOP3.LUT R32, R32, 0xffffffdf, RZ, 0xc0, !PT ;  /* 0xffffffdf20207812 */ /* 0x000fd600078ec0ff */
[----:B------:R-:W-:Y:S02]  /*26a0*/  @P6 LOP3.LUT R32, R32, 0x20, RZ, 0xfc, !PT ;  /* 0x0000002020206812 */ /* 0x000fe400078efcff */
[----:B0-----:R-:W-:-:S13]  /*26b0*/  ISETP.NE.AND P4, PT, R18, RZ, PT ;  /* 0x000000ff1200720c */ /* 0x001fda0003f85270 */
[----:B------:R-:W-:Y:S05]  /*26c0*/  @P4 BRA `(.L_x_80) ;  /* 0x00000000000c4947 */ /* 0x000fea0003800000 */
.L_x_79:
[C---:B------:R-:W-:Y:S02]  /*26d0*/  LOP3.LUT P4, RZ, R32.reuse, 0x10000, RZ, 0xc0, !PT ;  /* 0x0001000020ff7812 */ /* 0x040fe4000788c0ff */
[----:B------:R-:W-:-:S11]  /*26e0*/  LOP3.LUT R32, R32, 0xffffffdf, RZ, 0xc0, !PT ;  /* 0xffffffdf20207812 */ /* 0x000fd600078ec0ff */
[----:B------:R-:W-:-:S07]  /*26f0*/  @P4 LOP3.LUT R32, R32, 0x20, RZ, 0xfc, !PT ;  /* 0x0000002020204812 */ /* 0x000fce00078efcff */
.L_x_80:
[----:B------:R-:W-:Y:S05]  /*2700*/  BSYNC.RECONVERGENT B0 ;  /* 0x0000000000007941 */ /* 0x000fea0003800200 */
.L_x_78:
[----:B------:R-:W-:Y:S04]  /*2710*/  BSSY.RECONVERGENT B0, `(.L_x_81) ;  /* 0x000000b000007945 */ /* 0x000fe80003800200 */
[----:B------:R-:W-:Y:S05]  /*2720*/  @!P3 BRA `(.L_x_82) ;  /* 0x000000000018b947 */ /* 0x000fea0003800000 */
[----:B------:R-:W0:Y:S01]  /*2730*/  LDS.U8 R18, [R31+UR5+0x10] ;  /* 0x000010051f127984 */ /* 0x000e220008000000 */
[----:B------:R-:W-:Y:S02]  /*2740*/  PLOP3.LUT P6, PT, PT, PT, PT, 0x80, 0x8 ;  /* 0x000000000008781c */ /* 0x000fe40003fcf070 */
[----:B------:R-:W-:-:S11]  /*2750*/  LOP3.LUT R32, R32, 0xffffffef, RZ, 0xc0, !PT ;  /* 0xffffffef20207812 */ /* 0x000fd600078ec0ff */
[----:B------:R-:W-:Y:S02]  /*2760*/  @P6 LOP3.LUT R32, R32, 0x10, RZ, 0xfc, !PT ;  /* 0x0000001020206812 */ /* 0x000fe400078efcff */
[----:B0-----:R-:W-:-:S13]  /*2770*/  ISETP.NE.AND P4, PT, R18, RZ, PT ;  /* 0x000000ff1200720c */ /* 0x001fda0003f85270 */
[----:B------:R-:W-:Y:S05]  /*2780*/  @P4 BRA `(.L_x_83) ;  /* 0x00000000000c4947 */ /* 0x000fea0003800000 */
.L_x_82:
[C---:B------:R-:W-:Y:S02]  /*2790*/  LOP3.LUT P4, RZ, R32.reuse, 0x20000, RZ, 0xc0, !PT ;  /* 0x0002000020ff7812 */ /* 0x040fe4000788c0ff */
[----:B------:R-:W-:-:S11]  /*27a0*/  LOP3.LUT R32, R32, 0xffffffef, RZ, 0xc0, !PT ;  /* 0xffffffef20207812 */ /* 0x000fd600078ec0ff */
[----:B------:R-:W-:-:S07]  /*27b0*/  @P4 LOP3.LUT R32, R32, 0x10, RZ, 0xfc, !PT ;  /* 0x0000001020204812 */ /* 0x000fce00078efcff */
.L_x_83:
[----:B------:R-:W-:Y:S05]  /*27c0*/  BSYNC.RECONVERGENT B0 ;  /* 0x0000000000007941 */ /* 0x000fea0003800200 */
.L_x_81:
        /* <DEDUP_REMOVED lines=8> */
.L_x_85:
[C---:B------:R-:W-:Y:S02]  /*2850*/  LOP3.LUT P4, RZ, R32.reuse, 0x80000, RZ, 0xc0, !PT ;  /* 0x0008000020ff7812 */ /* 0x040fe4000788c0ff */
[----:B------:R-:W-:-:S11]  /*2860*/  LOP3.LUT R32, R32, 0xfffffff7, RZ, 0xc0, !PT ;  /* 0xfffffff720207812 */ /* 0x000fd600078ec0ff */
[----:B------:R-:W-:-:S07]  /*2870*/  @P4 LOP3.LUT R32, R32, 0x8, RZ, 0xfc, !PT ;  /* 0x0000000820204812 */ /* 0x000fce00078efcff */
.L_x_86:
[----:B------:R-:W-:Y:S05]  /*2880*/  BSYNC.RECONVERGENT B0 ;  /* 0x0000000000007941 */ /* 0x000fea0003800200 */
.L_x_84:
        /* <DEDUP_REMOVED lines=8> */
.L_x_88:
[----:B------:R-:W-:-:S04]  /*2910*/  LOP3.LUT R32, R32, 0xfffffffb, RZ, 0xc0, !PT ;  /* 0xfffffffb20207812 */ /* 0x000fc800078ec0ff */
[----:B------:R-:W-:-:S07]  /*2920*/  @P0 LOP3.LUT R32, R32, 0x4, RZ, 0xfc, !PT ;  /* 0x0000000420200812 */ /* 0x000fce00078efcff */
.L_x_89:
[----:B------:R-:W-:Y:S05]  /*2930*/  BSYNC.RECONVERGENT B0 ;  /* 0x0000000000007941 */ /* 0x000fea0003800200 */
.L_x_87:
[----:B------:R-:W0:Y:S01]  /*2940*/  LDS.U8 R18, [R13+0x200] ;  /* 0x000200000d127984 */ /* 0x000e220000000000 */
[----:B------:R-:W-:Y:S01]  /*2950*/  BSSY.RECONVERGENT B0, `(.L_x_90) ;  /* 0x000000c000007945 */ /* 0x000fe20003800200 */
        /* <DEDUP_REMOVED lines=8> */
.L_x_91:
[C---:B------:R-:W-:Y:S02]  /*29e0*/  LOP3.LUT P0, RZ, R32.reuse, 0x100000, RZ, 0xc0, !PT ;  /* 0x0010000020ff7812 */ /* 0x040fe4000780c0ff */
[----:B------:R-:W-:-:S11]  /*29f0*/  LOP3.LUT R32, R32, 0xfffffffd, RZ, 0xc0, !PT ;  /* 0xfffffffd20207812 */ /* 0x000fd600078ec0ff */
[----:B------:R-:W-:-:S07]  /*2a00*/  @P0 LOP3.LUT R32, R32, 0x2, RZ, 0xfc, !PT ;  /* 0x0000000220200812 */ /* 0x000fce00078efcff */
.L_x_92:
[----:B------:R-:W-:Y:S05]  /*2a10*/  BSYNC.RECONVERGENT B0 ;  /* 0x0000000000007941 */ /* 0x000fea0003800200 */
.L_x_90:
[----:B------:R-:W-:Y:S04]  /*2a20*/  BSSY.RECONVERGENT B0, `(.L_x_93) ;  /* 0x0000007000007945 */ /* 0x000fe80003800200 */
[----:B------:R-:W-:Y:S05]  /*2a30*/  @!P3 BRA `(.L_x_94) ;  /* 0x000000000010b947 */ /* 0x000fea0003800000 */
[----:B------:R-:W0:Y:S01]  /*2a40*/  LDS.U8 R18, [R31+UR5+0x10] ;  /* 0x000010051f127984 */ /* 0x000e220008000000 */
[----:B------:R-:W-:Y:S02]  /*2a50*/  PLOP3.LUT P0, PT, PT, PT, PT, 0x80, 0x8 ;  /* 0x000000000008781c */ /* 0x000fe40003f0f070 */
[----:B0-----:R-:W-:-:S13]  /*2a60*/  ISETP.NE.AND P4, PT, R18, RZ, PT ;  /* 0x000000ff1200720c */ /* 0x001fda0003f85270 */
[----:B------:R-:W-:Y:S05]  /*2a70*/  @P4 BRA `(.L_x_95) ;  /* 0x0000000000044947 */ /* 0x000fea0003800000 */
.L_x_94:
[----:B------:R-:W-:-:S13]  /*2a80*/  LOP3.LUT P0, RZ, R32, 0x8000, RZ, 0xc0, !PT ;  /* 0x0000800020ff7812 */ /* 0x000fda000780c0ff */
.L_x_95:
[----:B------:R-:W-:Y:S05]  /*2a90*/  BSYNC.RECONVERGENT B0 ;  /* 0x0000000000007941 */ /* 0x000fea0003800200 */
.L_x_93:
        /* <DEDUP_REMOVED lines=8> */
.L_x_97:
[C---:B------:R-:W-:Y:S02]  /*2b20*/  LOP3.LUT P4, RZ, R32.reuse, 0x200000, RZ, 0xc0, !PT ;  /* 0x0020000020ff7812 */ /* 0x040fe4000788c0ff */
[----:B------:R-:W-:-:S11]  /*2b30*/  LOP3.LUT R32, R32, 0xffffffbf, RZ, 0xc0, !PT ;  /* 0xffffffbf20207812 */ /* 0x000fd600078ec0ff */
[----:B------:R-:W-:-:S07]  /*2b40*/  @P4 LOP3.LUT R32, R32, 0x40, RZ, 0xfc, !PT ;  /* 0x0000004020204812 */ /* 0x000fce00078efcff */
.L_x_98:
[----:B------:R-:W-:Y:S05]  /*2b50*/  BSYNC.RECONVERGENT B0 ;  /* 0x0000000000007941 */ /* 0x000fea0003800200 */
.L_x_96:
[----:B------:R-:W-:Y:S04]  /*2b60*/  BSSY.RECONVERGENT B0, `(.L_x_99) ;  /* 0x0000007000007945 */ /* 0x000fe80003800200 */
[----:B------:R-:W-:Y:S05]  /*2b70*/  @!P3 BRA `(.L_x_100) ;  /* 0x000000000010b947 */ /* 0x000fea0003800000 */
[----:B------:R-:W0:Y:S01]  /*2b80*/  LDS.U8 R18, [R31+UR5+0x30] ;  /* 0x000030051f127984 */ /* 0x000e220008000000 */
[----:B------:R-:W-:Y:S02]  /*2b90*/  PLOP3.LUT P3, PT, PT, PT, PT, 0x80, 0x8 ;  /* 0x000000000008781c */ /* 0x000fe40003f6f070 */
[----:B0-----:R-:W-:-:S13]  /*2ba0*/  ISETP.NE.AND P4, PT, R18, RZ, PT ;  /* 0x000000ff1200720c */ /* 0x001fda0003f85270 */
[----:B------:R-:W-:Y:S05]  /*2bb0*/  @P4 BRA `(.L_x_101) ;  /* 0x0000000000044947 */ /* 0x000fea0003800000 */
.L_x_100:
[----:B------:R-:W-:-:S13]  /*2bc0*/  PLOP3.LUT P3, PT, P5, PT, PT, 0x80, 0x8 ;  /* 0x000000000008781c */ /* 0x000fda0002f6f070 */
.L_x_101:
[----:B------:R-:W-:Y:S05]  /*2bd0*/  BSYNC.RECONVERGENT B0 ;  /* 0x0000000000007941 */ /* 0x000fea0003800200 */
.L_x_99:
[----:B------:R-:W0:Y:S01]  /*2be0*/  LDS.U8 R18, [R13+0x400] ;  /* 0x000400000d127984 */ /* 0x000e220000000000 */
[----:B------:R-:W-:Y:S01]  /*2bf0*/  BSSY.RECONVERGENT B0, `(.L_x_102) ;  /* 0x0000008000007945 */ /* 0x000fe20003800200 */
[----:B0-----:R-:W-:-:S13]  /*2c00*/  ISETP.NE.AND P5, PT, R18, RZ, PT ;  /* 0x000000ff1200720c */ /* 0x001fda0003fa5270 */
[----:B------:R-:W-:Y:S05]  /*2c10*/  @!P5 BRA `(.L_x_103) ;  /* 0x000000000010d947 */ /* 0x000fea0003800000 */
[----:B------:R-:W0:Y:S01]  /*2c20*/  LDS.U8 R18, [R31+UR5] ;  /* 0x000000051f127984 */ /* 0x000e220008000000 */
[----:B------:R-:W-:Y:S02]  /*2c30*/  PLOP3.LUT P4, PT, PT, PT, PT, 0x80, 0x8 ;  /* 0x000000000008781c */ /* 0x000fe40003f8f070 */
[----:B0-----:R-:W-:-:S13]  /*2c40*/  ISETP.NE.AND P6, PT, R18, RZ, PT ;  /* 0x000000ff1200720c */ /* 0x001fda0003fc5270 */
[----:B------:R-:W-:Y:S05]  /*2c50*/  @P6 BRA `(.L_x_104) ;  /* 0x0000000000046947 */ /* 0x000fea0003800000 */
.L_x_103:
[----:B------:R-:W-:-:S13]  /*2c60*/  LOP3.LUT P4, RZ, R32, 0x400000, RZ, 0xc0, !PT ;  /* 0x0040000020ff7812 */ /* 0x000fda000788c0ff */
.L_x_104:
[----:B------:R-:W-:Y:S05]  /*2c70*/  BSYNC.RECONVERGENT B0 ;  /* 0x0000000000007941 */ /* 0x000fea0003800200 */
.L_x_102:
        /* <DEDUP_REMOVED lines=8> */
.L_x_106:
[C---:B------:R-:W-:Y:S02]  /*2d00*/  LOP3.LUT P6, RZ, R32.reuse, 0x800000, RZ, 0xc0, !PT ;  /* 0x0080000020ff7812 */ /* 0x040fe400078cc0ff */
[----:B------:R-:W-:-:S11]  /*2d10*/  LOP3.LUT R32, R32, 0xffffff7f, RZ, 0xc0, !PT ;  /* 0xffffff7f20207812 */ /* 0x000fd600078ec0ff */
[----:B------:R-:W-:-:S07]  /*2d20*/  @P6 LOP3.LUT R32, R32, 0x80, RZ, 0xfc, !PT ;  /* 0x0000008020206812 */ /* 0x000fce00078efcff */
.L_x_107:
[----:B------:R-:W-:Y:S05]  /*2d30*/  BSYNC.RECONVERGENT B0 ;  /* 0x0000000000007941 */ /* 0x000fea0003800200 */
.L_x_105:
        /* <DEDUP_REMOVED lines=8> */
.L_x_109:
[C---:B------:R-:W-:Y:S02]  /*2dc0*/  LOP3.LUT P6, RZ, R32.reuse, 0x1000000, RZ, 0xc0, !PT ;  /* 0x0100000020ff7812 */ /* 0x040fe400078cc0ff */
[----:B------:R-:W-:-:S11]  /*2dd0*/  LOP3.LUT R32, R32, 0xfffffdff, RZ, 0xc0, !PT ;  /* 0xfffffdff20207812 */ /* 0x000fd600078ec0ff */
[----:B------:R-:W-:-:S07]  /*2de0*/  @P6 LOP3.LUT R32, R32, 0x200, RZ, 0xfc, !PT ;  /* 0x0000020020206812 */ /* 0x000fce00078efcff */
.L_x_110:
[----:B------:R-:W-:Y:S05]  /*2df0*/  BSYNC.RECONVERGENT B0 ;  /* 0x0000000000007941 */ /* 0x000fea0003800200 */
.L_x_108:
        /* <DEDUP_REMOVED lines=8> */
.L_x_112:
[C---:B------:R-:W-:Y:S02]  /*2e80*/  LOP3.LUT P5, RZ, R32.reuse, 0x1, RZ, 0xc0, !PT ;  /* 0x0000000120ff7812 */ /* 0x040fe400078ac0ff */
[----:B------:R-:W-:-:S11]  /*2e90*/  LOP3.LUT R32, R32, 0xfffffeff, RZ, 0xc0, !PT ;  /* 0xfffffeff20207812 */ /* 0x000fd600078ec0ff */
[----:B------:R-:W-:-:S07]  /*2ea0*/  @P5 LOP3.LUT R32, R32, 0x100, RZ, 0xfc, !PT ;  /* 0x0000010020205812 */ /* 0x000fce00078efcff */
.L_x_113:
[----:B------:R-:W-:Y:S05]  /*2eb0*/  BSYNC.RECONVERGENT B0 ;  /* 0x0000000000007941 */ /* 0x000fea0003800200 */
.L_x_111:
        /* <DEDUP_REMOVED lines=10> */
.L_x_115:
[C---:B------:R-:W-:Y:S02]  /*2f60*/  LOP3.LUT P6, RZ, R32.reuse, 0x2000000, RZ, 0xc0, !PT ;  /* 0x0200000020ff7812 */ /* 0x040fe400078cc0ff */
[----:B------:R-:W-:-:S11]  /*2f70*/  LOP3.LUT R32, R32, 0xfffffbff, RZ, 0xc0, !PT ;  /* 0xfffffbff20207812 */ /* 0x000fd600078ec0ff */
[----:B------:R-:W-:-:S07]  /*2f80*/  @P6 LOP3.LUT R32, R32, 0x400, RZ, 0xfc, !PT ;  /* 0x0000040020206812 */ /* 0x000fce00078efcff */
.L_x_116:
[----:B------:R-:W-:Y:S05]  /*2f90*/  BSYNC.RECONVERGENT B0 ;  /* 0x0000000000007941 */ /* 0x000fea0003800200 */
.L_x_114:
        /* <DEDUP_REMOVED lines=8> */
.L_x_118:
[C---:B------:R-:W-:Y:S02]  /*3020*/  LOP3.LUT P6, RZ, R32.reuse, 0x4000000, RZ, 0xc0, !PT ;  /* 0x0400000020ff7812 */ /* 0x040fe400078cc0ff */
[----:B------:R-:W-:-:S11]  /*3030*/  LOP3.LUT R32, R32, 0xfffff7ff, RZ, 0xc0, !PT ;  /* 0xfffff7ff20207812 */ /* 0x000fd600078ec0ff */
[----:B------:R-:W-:-:S07]  /*3040*/  @P6 LOP3.LUT R32, R32, 0x800, RZ, 0xfc, !PT ;  /* 0x0000080020206812 */ /* 0x000fce00078efcff */
.L_x_119:
[----:B------:R-:W-:Y:S05]  /*3050*/  BSYNC.RECONVERGENT B0 ;  /* 0x0000000000007941 */ /* 0x000fea0003800200 */
.L_x_117:
        /* <DEDUP_REMOVED lines=8> */
.L_x_121:
[C---:B------:R-:W-:Y:S02]  /*30e0*/  LOP3.LUT P6, RZ, R32.reuse, 0x8000000, RZ, 0xc0, !PT ;  /* 0x0800000020ff7812 */ /* 0x040fe400078cc0ff */
[----:B------:R-:W-:-:S11]  /*30f0*/  LOP3.LUT R32, R32, 0xffffdfff, RZ, 0xc0, !PT ;  /* 0xffffdfff20207812 */ /* 0x000fd600078ec0ff */
[----:B------:R-:W-:-:S07]  /*3100*/  @P6 LOP3.LUT R32, R32, 0x2000, RZ, 0xfc, !PT ;  /* 0x0000200020206812 */ /* 0x000fce00078efcff */
.L_x_122:
[----:B------:R-:W-:Y:S05]  /*3110*/  BSYNC.RECONVERGENT B0 ;  /* 0x0000000000007941 */ /* 0x000fea0003800200 */
.L_x_120:
        /* <DEDUP_REMOVED lines=8> */
.L_x_124:
[----:B------:R-:W-:-:S04]  /*31a0*/  LOP3.LUT R32, R32, 0xffffefff, RZ, 0xc0, !PT ;  /* 0xffffefff20207812 */ /* 0x000fc800078ec0ff */
[----:B------:R-:W-:-:S07]  /*31b0*/  @P1 LOP3.LUT R32, R32, 0x1000, RZ, 0xfc, !PT ;  /* 0x0000100020201812 */ /* 0x000fce00078efcff */
.L_x_125:
[----:B------:R-:W-:Y:S05]  /*31c0*/  BSYNC.RECONVERGENT B0 ;  /* 0x0000000000007941 */ /* 0x000fea0003800200 */
.L_x_123:
        /* <DEDUP_REMOVED lines=10> */
.L_x_127:
[C---:B------:R-:W-:Y:S02]  /*3270*/  LOP3.LUT P5, RZ, R32.reuse, 0x10000000, RZ, 0xc0, !PT ;  /* 0x1000000020ff7812 */ /* 0x040fe400078ac0ff */
[----:B------:R-:W-:-:S11]  /*3280*/  LOP3.LUT R32, R32, 0xffffbfff, RZ, 0xc0, !PT ;  /* 0xffffbfff20207812 */ /* 0x000fd600078ec0ff */
[----:B------:R-:W-:-:S07]  /*3290*/  @P5 LOP3.LUT R32, R32, 0x4000, RZ, 0xfc, !PT ;  /* 0x0000400020205812 */ /* 0x000fce00078efcff */
.L_x_128:
[----:B------:R-:W-:Y:S05]  /*32a0*/  BSYNC.RECONVERGENT B0 ;  /* 0x0000000000007941 */ /* 0x000fea0003800200 */
.L_x_126:
        /* <DEDUP_REMOVED lines=8> */
.L_x_130:
[C---:B------:R-:W-:Y:S02]  /*3330*/  LOP3.LUT P5, RZ, R32.reuse, 0x20000000, RZ, 0xc0, !PT ;  /* 0x2000000020ff7812 */ /* 0x040fe400078ac0ff */
[----:B------:R-:W-:-:S11]  /*3340*/  LOP3.LUT R32, R32, 0xffff7fff, RZ, 0xc0, !PT ;  /* 0xffff7fff20207812 */ /* 0x000fd600078ec0ff */
[----:B------:R-:W-:-:S07]  /*3350*/  @P5 LOP3.LUT R32, R32, 0x8000, RZ, 0xfc, !PT ;  /* 0x0000800020205812 */ /* 0x000fce00078efcff */
.L_x_131:
[----:B------:R-:W-:Y:S05]  /*3360*/  BSYNC.RECONVERGENT B0 ;  /* 0x0000000000007941 */ /* 0x000fea0003800200 */
.L_x_129:
        /* <DEDUP_REMOVED lines=8> */
.L_x_133:
[C---:B------:R-:W-:Y:S02]  /*33f0*/  LOP3.LUT P5, RZ, R32.reuse, 0x40000000, RZ, 0xc0, !PT ;  /* 0x4000000020ff7812 */ /* 0x040fe400078ac0ff */
[----:B------:R-:W-:-:S11]  /*3400*/  LOP3.LUT R32, R32, 0xfffdffff, RZ, 0xc0, !PT ;  /* 0xfffdffff20207812 */ /* 0x000fd600078ec0ff */
[----:B------:R-:W-:-:S07]  /*3410*/  @P5 LOP3.LUT R32, R32, 0x20000, RZ, 0xfc, !PT ;  /* 0x0002000020205812 */ /* 0x000fce00078efcff */
.L_x_134:
[----:B------:R-:W-:Y:S05]  /*3420*/  BSYNC.RECONVERGENT B0 ;  /* 0x0000000000007941 */ /* 0x000fea0003800200 */
.L_x_132:
        /* <DEDUP_REMOVED lines=8> */
.L_x_136:
[C---:B------:R-:W-:Y:S02]  /*34b0*/  LOP3.LUT P1, RZ, R32.reuse, 0x40000, RZ, 0xc0, !PT ;  /* 0x0004000020ff7812 */ /* 0x040fe4000782c0ff */
[----:B------:R-:W-:-:S11]  /*34c0*/  LOP3.LUT R32, R32, 0xfffeffff, RZ, 0xc0, !PT ;  /* 0xfffeffff20207812 */ /* 0x000fd600078ec0ff */
[----:B------:R-:W-:-:S07]  /*34d0*/  @P1 LOP3.LUT R32, R32, 0x10000, RZ, 0xfc, !PT ;  /* 0x0001000020201812 */ /* 0x000fce00078efcff */
.L_x_137:
[----:B------:R-:W-:Y:S05]  /*34e0*/  BSYNC.RECONVERGENT B0 ;  /* 0x0000000000007941 */ /* 0x000fea0003800200 */
.L_x_135:
        /* <DEDUP_REMOVED lines=10> */
.L_x_139:
[C---:B------:R-:W-:Y:S02]  /*3590*/  LOP3.LUT P5, RZ, R32.reuse, 0x80000000, RZ, 0xc0, !PT ;  /* 0x8000000020ff7812 */ /* 0x040fe400078ac0ff */
[----:B------:R-:W-:-:S11]  /*35a0*/  LOP3.LUT R32, R32, 0xfff7ffff, RZ, 0xc0, !PT ;  /* 0xfff7ffff20207812 */ /* 0x000fd600078ec0ff */
[----:B------:R-:W-:-:S07]  /*35b0*/  @P5 LOP3.LUT R32, R32, 0x80000, RZ, 0xfc, !PT ;  /* 0x0008000020205812 */ /* 0x000fce00078efcff */
.L_x_140:
[----:B------:R-:W-:Y:S05]  /*35c0*/  BSYNC.RECONVERGENT B0 ;  /* 0x0000000000007941 */ /* 0x000fea0003800200 */
.L_x_138:
        /* <DEDUP_REMOVED lines=8> */
.L_x_142:
[----:B------:R-:W-:Y:S02]  /*3650*/  LOP3.LUT P5, RZ, R33, 0x1, RZ, 0xc0, !PT ;  /* 0x0000000121ff7812 */ /* 0x000fe400078ac0ff */
[----:B------:R-:W-:-:S11]  /*3660*/  LOP3.LUT R32, R32, 0xffdfffff, RZ, 0xc0, !PT ;  /* 0xffdfffff20207812 */ /* 0x000fd600078ec0ff */
[----:B------:R-:W-:-:S07]  /*3670*/  @P5 LOP3.LUT R32, R32, 0x200000, RZ, 0xfc, !PT ;  /* 0x0020000020205812 */ /* 0x000fce00078efcff */
.L_x_143:
[----:B------:R-:W-:Y:S05]  /*3680*/  BSYNC.RECONVERGENT B0 ;  /* 0x0000000000007941 */ /* 0x000fea0003800200 */
.L_x_141:
        /* <DEDUP_REMOVED lines=8> */
.L_x_145:
[----:B------:R-:W-:Y:S02]  /*3710*/  LOP3.LUT P5, RZ, R33, 0x2, RZ, 0xc0, !PT ;  /* 0x0000000221ff7812 */ /* 0x000fe400078ac0ff */
[----:B------:R-:W-:-:S11]  /*3720*/  LOP3.LUT R32, R32, 0xff7fffff, RZ, 0xc0, !PT ;  /* 0xff7fffff20207812 */ /* 0x000fd600078ec0ff */
[----:B------:R-:W-:-:S07]  /*3730*/  @P5 LOP3.LUT R32, R32, 0x800000, RZ, 0xfc, !PT ;  /* 0x0080000020205812 */ /* 0x000fce00078efcff */
.L_x_146:
[----:B------:R-:W-:Y:S05]  /*3740*/  BSYNC.RECONVERGENT B0 ;  /* 0x0000000000007941 */ /* 0x000fea0003800200 */
.L_x_144:
        /* <DEDUP_REMOVED lines=8> */
.L_x_148:
[----:B------:R-:W-:-:S04]  /*37d0*/  LOP3.LUT R32, R32, 0xffbfffff, RZ, 0xc0, !PT ;  /* 0xffbfffff20207812 */ /* 0x000fc800078ec0ff */
[----:B------:R-:W-:-:S07]  /*37e0*/  @P2 LOP3.LUT R32, R32, 0x400000, RZ, 0xfc, !PT ;  /* 0x0040000020202812 */ /* 0x000fce00078efcff */
.L_x_149:
[----:B------:R-:W-:Y:S05]  /*37f0*/  BSYNC.RECONVERGENT B0 ;  /* 0x0000000000007941 */ /* 0x000fea0003800200 */
.L_x_147:
[----:B------:R-:W0:Y:S01]  /*3800*/  LDS.U8 R18, [R13+0x1] ;  /* 0x000001000d127984 */ /* 0x000e220000000000 */
[----:B------:R-:W-:Y:S01]  /*3810*/  BSSY.RECONVERGENT B0, `(.L_x_150) ;  /* 0x000000c000007945 */ /* 0x000fe20003800200 */
[----:B0-----:R-:W-:-:S13]  /*3820*/  ISETP.NE.AND P1, PT, R18, RZ, PT ;  /* 0x000000ff1200720c */ /* 0x001fda0003f25270 */
[----:B------:R-:W-:Y:S05]  /*3830*/  @!P1 BRA `(.L_x_151) ;  /* 0x0000000000189947 */ /* 0x000fea0003800000 */
[----:B------:R-:W0:Y:S01]  /*3840*/  LDS.U8 R18, [R31+UR5+0x40] ;  /* 0x000040051f127984 */ /* 0x000e220008000000 */
[----:B------:R-:W-:Y:S02]  /*3850*/  PLOP3.LUT P5, PT, PT, PT, PT, 0x80, 0x8 ;  /* 0x000000000008781c */ /* 0x000fe40003faf070 */
[----:B------:R-:W-:-:S11]  /*3860*/  LOP3.LUT R32, R32, 0xfeffffff, RZ, 0xc0, !PT ;  /* 0xfeffffff20207812 */ /* 0x000fd600078ec0ff */
[----:B------:R-:W-:Y:S02]  /*3870*/  @P5 LOP3.LUT R32, R32, 0x1000000, RZ, 0xfc, !PT ;  /* 0x0100000020205812 */ /* 0x000fe400078efcff */
[----:B0-----:R-:W-:-:S13]  /*3880*/  ISETP.NE.AND P2, PT, R18, RZ, PT ;  /* 0x000000ff1200720c */ /* 0x001fda0003f45270 */
[----:B------:R-:W-:Y:S05]  /*3890*/  @P2 BRA `(.L_x_152) ;  /* 0x00000000000c2947 */ /* 0x000fea0003800000 */
.L_x_151:
[C---:B------:R-:W-:Y:S02]  /*38a0*/  LOP3.LUT P2, RZ, R32.reuse, 0x20, RZ, 0xc0, !PT ;  /* 0x0000002020ff7812 */ /* 0x040fe4000784c0ff */
[----:B------:R-:W-:-:S11]  /*38b0*/  LOP3.LUT R32, R32, 0xfeffffff, RZ, 0xc0, !PT ;  /* 0xfeffffff20207812 */ /* 0x000fd600078ec0ff */
[----:B------:R-:W-:-:S07]  /*38c0*/  @P2 LOP3.LUT R32, R32, 0x1000000, RZ, 0xfc, !PT ;  /* 0x0100000020202812 */ /* 0x000fce00078efcff */
.L_x_152:
[----:B------:R-:W-:Y:S05]  /*38d0*/  BSYNC.RECONVERGENT B0 ;  /* 0x0000000000007941 */ /* 0x000fea0003800200 */
.L_x_150:
        /* <DEDUP_REMOVED lines=8> */
.L_x_154:
[C---:B------:R-:W-:Y:S02]  /*3960*/  LOP3.LUT P2, RZ, R32.reuse, 0x10, RZ, 0xc0, !PT ;  /* 0x0000001020ff7812 */ /* 0x040fe4000784c0ff */
[----:B------:R-:W-:-:S11]  /*3970*/  LOP3.LUT R32, R32, 0xffefffff, RZ, 0xc0, !PT ;  /* 0xffefffff20207812 */ /* 0x000fd600078ec0ff */
[----:B------:R-:W-:-:S07]  /*3980*/  @P2 LOP3.LUT R32, R32, 0x100000, RZ, 0xfc, !PT ;  /* 0x0010000020202812 */ /* 0x000fce00078efcff */
.L_x_155:
[----:B------:R-:W-:Y:S05]  /*3990*/  BSYNC.RECONVERGENT B0 ;  /* 0x0000000000007941 */ /* 0x000fea0003800200 */
.L_x_153:
        /* <DEDUP_REMOVED lines=8> */
.L_x_157:
[C---:B------:R-:W-:Y:S02]  /*3a20*/  LOP3.LUT P2, RZ, R32.reuse, 0x8, RZ, 0xc0, !PT ;  /* 0x0000000820ff7812 */ /* 0x040fe4000784c0ff */
[----:B------:R-:W-:-:S11]  /*3a30*/  LOP3.LUT R32, R32, 0xfffbffff, RZ, 0xc0, !PT ;  /* 0xfffbffff20207812 */ /* 0x000fd600078ec0ff */
[----:B------:R-:W-:-:S07]  /*3a40*/  @P2 LOP3.LUT R32, R32, 0x40000, RZ, 0xfc, !PT ;  /* 0x0004000020202812 */ /* 0x000fce00078efcff */
.L_x_158:
[----:B------:R-:W-:Y:S05]  /*3a50*/  BSYNC.RECONVERGENT B0 ;  /* 0x0000000000007941 */ /* 0x000fea0003800200 */
.L_x_156:
        /* <DEDUP_REMOVED lines=8> */
.L_x_160:
[C---:B------:R-:W-:Y:S02]  /*3ae0*/  LOP3.LUT P1, RZ, R32.reuse, 0x4, RZ, 0xc0, !PT ;  /* 0x0000000420ff7812 */ /* 0x040fe4000782c0ff */
[----:B------:R-:W-:-:S11]  /*3af0*/  LOP3.LUT R32, R32, 0xfffffffe, RZ, 0xc0, !PT ;  /* 0xfffffffe20207812 */ /* 0x000fd600078ec0ff */
[----:B------:R-:W-:-:S07]  /*3b00*/  @P1 LOP3.LUT R32, R32, 0x1, RZ, 0xfc, !PT ;  /* 0x0000000120201812 */ /* 0x000fce00078efcff */
.L_x_161:
[----:B------:R-:W-:Y:S05]  /*3b10*/  BSYNC.RECONVERGENT B0 ;  /* 0x0000000000007941 */ /* 0x000fea0003800200 */
.L_x_159:
        /* <DEDUP_REMOVED lines=10> */
.L_x_163:
[C---:B------:R-:W-:Y:S02]  /*3bc0*/  LOP3.LUT P2, RZ, R32.reuse, 0x2, RZ, 0xc0, !PT ;  /* 0x0000000220ff7812 */ /* 0x040fe4000784c0ff */
[----:B------:R-:W-:-:S11]  /*3bd0*/  LOP3.LUT R32, R32, 0xfffffff7, RZ, 0xc0, !PT ;  /* 0xfffffff720207812 */ /* 0x000fd600078ec0ff */
[----:B------:R-:W-:-:S07]  /*3be0*/  @P2 LOP3.LUT R32, R32, 0x8, RZ, 0xfc, !PT ;  /* 0x0000000820202812 */ /* 0x000fce00078efcff */
.L_x_164:
[----:B------:R-:W-:Y:S05]  /*3bf0*/  BSYNC.RECONVERGENT B0 ;  /* 0x0000000000007941 */ /* 0x000fea0003800200 */
.L_x_162:
        /* <DEDUP_REMOVED lines=8> */
.L_x_166:
[----:B------:R-:W-:-:S04]  /*3c80*/  LOP3.LUT R32, R32, 0xfffffffd, RZ, 0xc0, !PT ;  /* 0xfffffffd20207812 */ /* 0x000fc800078ec0ff */
[----:B------:R-:W-:-:S07]  /*3c90*/  @P0 LOP3.LUT R32, R32, 0x2, RZ, 0xfc, !PT ;  /* 0x0000000220200812 */ /* 0x000fce00078efcff */
.L_x_167:
[----:B------:R-:W-:Y:S05]  /*3ca0*/  BSYNC.RECONVERGENT B0 ;  /* 0x0000000000007941 */ /* 0x000fea0003800200 */
.L_x_165:
        /* <DEDUP_REMOVED lines=8> */
.L_x_169:
[C---:B------:R-:W-:Y:S02]  /*3d30*/  LOP3.LUT P0, RZ, R32.reuse, 0x40, RZ, 0xc0, !PT ;  /* 0x0000004020ff7812 */ /* 0x040fe4000780c0ff */
[----:B------:R-:W-:-:S11]  /*3d40*/  LOP3.LUT R32, R32, 0xfffffffb, RZ, 0xc0, !PT ;  /* 0xfffffffb20207812 */ /* 0x000fd600078ec0ff */
[----:B------:R-:W-:-:S07]  /*3d50*/  @P0 LOP3.LUT R32, R32, 0x4, RZ, 0xfc, !PT ;  /* 0x0000000420200812 */ /* 0x000fce00078efcff */
.L_x_170:
[----:B------:R-:W-:Y:S05]  /*3d60*/  BSYNC.RECONVERGENT B0 ;  /* 0x0000000000007941 */ /* 0x000fea0003800200 */
.L_x_168:
[----:B------:R-:W-:Y:S04]  /*3d70*/  BSSY.RECONVERGENT B0, `(.L_x_171) ;  /* 0x0000007000007945 */ /* 0x000fe80003800200 */
[----:B------:R-:W-:Y:S05]  /*3d80*/  @!P1 BRA `(.L_x_172) ;  /* 0x0000000000109947 */ /* 0x000fea0003800000 */
[----:B------:R-:W0:Y:S01]  /*3d90*/  LDS.U8 R18, [R31+UR5+0x70] ;  /* 0x000070051f127984 */ /* 0x000e220008000000 */
[----:B------:R-:W-:Y:S02]  /*3da0*/  PLOP3.LUT P0, PT, PT, PT, PT, 0x80, 0x8 ;  /* 0x000000000008781c */ /* 0x000fe40003f0f070 */
[----:B0-----:R-:W-:-:S13]  /*3db0*/  ISETP.NE.AND P1, PT, R18, RZ, PT ;  /* 0x000000ff1200720c */ /* 0x001fda0003f25270 */
[----:B------:R-:W-:Y:S05]  /*3dc0*/  @P1 BRA `(.L_x_173) ;  /* 0x0000000000041947 */ /* 0x000fea0003800000 */
.L_x_172:
[----:B------:R-:W-:-:S13]  /*3dd0*/  PLOP3.LUT P0, PT, P3, PT, PT, 0x80, 0x8 ;  /* 0x000000000008781c */ /* 0x000fda0001f0f070 */
.L_x_173:
[----:B------:R-:W-:Y:S05]  /*3de0*/  BSYNC.RECONVERGENT B0 ;  /* 0x0000000000007941 */ /* 0x000fea0003800200 */
.L_x_171:
[----:B------:R-:W0:Y:S01]  /*3df0*/  LDS.U8 R18, [R13+0x401] ;  /* 0x000401000d127984 */ /* 0x000e220000000000 */
[----:B------:R-:W-:Y:S01]  /*3e00*/  BSSY.RECONVERGENT B0, `(.L_x_174) ;  /* 0x0000008000007945 */ /* 0x000fe20003800200 */
[----:B0-----:R-:W-:-:S13]  /*3e10*/  ISETP.NE.AND P5, PT, R18, RZ, PT ;  /* 0x000000ff1200720c */ /* 0x001fda0003fa5270 */
[----:B------:R-:W-:Y:S05]  /*3e20*/  @!P5 BRA `(.L_x_175) ;  /* 0x000000000010d947 */ /* 0x000fea0003800000 */
[----:B------:R-:W0:Y:S01]  /*3e30*/  LDS.U8 R18, [R31+UR5+0x40] ;  /* 0x000040051f127984 */ /* 0x000e220008000000 */
[----:B------:R-:W-:Y:S02]  /*3e40*/  PLOP3.LUT P1, PT, PT, PT, PT, 0x80, 0x8 ;  /* 0x000000000008781c */ /* 0x000fe40003f2f070 */
[----:B0-----:R-:W-:-:S13]  /*3e50*/  ISETP.NE.AND P2, PT, R18, RZ, PT ;  /* 0x000000ff1200720c */ /* 0x001fda0003f45270 */
[----:B------:R-:W-:Y:S05]  /*3e60*/  @P2 BRA `(.L_x_176) ;  /* 0x0000000000042947 */ /* 0x000fea0003800000 */
.L_x_175:
[----:B------:R-:W-:-:S13]  /*3e70*/  PLOP3.LUT P1, PT, P4, PT, PT, 0x80, 0x8 ;  /* 0x000000000008781c */ /* 0x000fda000272f070 */
.L_x_176:
[----:B------:R-:W-:Y:S05]  /*3e80*/  BSYNC.RECONVERGENT B0 ;  /* 0x0000000000007941 */ /* 0x000fea0003800200 */
.L_x_174:
[----:B------:R-:W-:Y:S04]  /*3e90*/  BSSY.RECONVERGENT B0, `(.L_x_177) ;  /* 0x0000007000007945 */ /* 0x000fe80003800200 */
[----:B------:R-:W-:Y:S05]  /*3ea0*/  @!P5 BRA `(.L_x_178) ;  /* 0x000000000010d947 */ /* 0x000fea0003800000 */
[----:B------:R-:W0:Y:S01]  /*3eb0*/  LDS.U8 R18, [R31+UR5+0x50] ;  /* 0x000050051f127984 */ /* 0x000e220008000000 */
[----:B------:R-:W-:Y:S02]  /*3ec0*/  PLOP3.LUT P2, PT, PT, PT, PT, 0x80, 0x8 ;  /* 0x000000000008781c */ /* 0x000fe40003f4f070 */
[----:B0-----:R-:W-:-:S13]  /*3ed0*/  ISETP.NE.AND P3, PT, R18, RZ, PT ;  /* 0x000000ff1200720c */ /* 0x001fda0003f65270 */
[----:B------:R-:W-:Y:S05]  /*3ee0*/  @P3 BRA `(.L_x_179) ;  /* 0x0000000000043947 */ /* 0x000fea0003800000 */
.L_x_178:
[----:B------:R-:W-:-:S13]  /*3ef0*/  LOP3.LUT P2, RZ, R32, 0x80, RZ, 0xc0, !PT ;  /* 0x0000008020ff7812 */ /* 0x000fda000784c0ff */
.L_x_179:
[----:B------:R-:W-:Y:S05]  /*3f00*/  BSYNC.RECONVERGENT B0 ;  /* 0x0000000000007941 */ /* 0x000fea0003800200 */
.L_x_177:
[----:B------:R-:W-:Y:S04]  /*3f10*/  BSSY.RECONVERGENT B0, `(.L_x_180) ;  /* 0x0000007000007945 */ /* 0x000fe80003800200 */
[----:B------:R-:W-:Y:S05]  /*3f20*/  @!P5 BRA `(.L_x_181) ;  /* 0x000000000010d947 */ /* 0x000fea0003800000 */
[----:B------:R-:W0:Y:S01]  /*3f30*/  LDS.U8 R18, [R31+UR5+0x60] ;  /* 0x000060051f127984 */ /* 0x000e220008000000 */
[----:B------:R-:W-:Y:S02]  /*3f40*/  PLOP3.LUT P3, PT, PT, PT, PT, 0x80, 0x8 ;  /* 0x000000000008781c */ /* 0x000fe40003f6f070 */
[----:B0-----:R-:W-:-:S13]  /*3f50*/  ISETP.NE.AND P4, PT, R18, RZ, PT ;  /* 0x000000ff1200720c */ /* 0x001fda0003f85270 */
[----:B------:R-:W-:Y:S05]  /*3f60*/  @P4 BRA `(.L_x_182) ;  /* 0x0000000000044947 */ /* 0x000fea0003800000 */
.L_x_181:
[----:B------:R-:W-:-:S13]  /*3f70*/  LOP3.LUT P3, RZ, R32, 0x200, RZ, 0xc0, !PT ;  /* 0x0000020020ff7812 */ /* 0x000fda000786c0ff */
.L_x_182:
[----:B------:R-:W-:Y:S05]  /*3f80*/  BSYNC.RECONVERGENT B0 ;  /* 0x0000000000007941 */ /* 0x000fea0003800200 */
.L_x_180:
[----:B------:R-:W-:Y:S04]  /*3f90*/  BSSY.RECONVERGENT B0, `(.L_x_183) ;  /* 0x0000007000007945 */ /* 0x000fe80003800200 */
[----:B------:R-:W-:Y:S05]  /*3fa0*/  @!P5 BRA `(.L_x_184) ;  /* 0x000000000010d947 */ /* 0x000fea0003800000 */
[----:B------:R-:W0:Y:S01]  /*3fb0*/  LDS.U8 R18, [R31+UR5+0x70] ;  /* 0x000070051f127984 */ /* 0x000e220008000000 */
[----:B------:R-:W-:Y:S02]  /*3fc0*/  PLOP3.LUT P4, PT, PT, PT, PT, 0x80, 0x8 ;  /* 0x000000000008781c */ /* 0x000fe40003f8f070 */
[----:B0-----:R-:W-:-:S13]  /*3fd0*/  ISETP.NE.AND P5, PT, R18, RZ, PT ;  /* 0x000000ff1200720c */ /* 0x001fda0003fa5270 */
[----:B------:R-:W-:Y:S05]  /*3fe0*/  @P5 BRA `(.L_x_185) ;  /* 0x0000000000045947 */ /* 0x000fea0003800000 */
.L_x_184:
[----:B------:R-:W-:-:S13]  /*3ff0*/  LOP3.LUT P4, RZ, R32, 0x100, RZ, 0xc0, !PT ;  /* 0x0000010020ff7812 */ /* 0x000fda000788c0ff */
.L_x_185:
[----:B------:R-:W-:Y:S05]  /*4000*/  BSYNC.RECONVERGENT B0 ;  /* 0x0000000000007941 */ /* 0x000fea0003800200 */
.L_x_183:
        /* <DEDUP_REMOVED lines=10> */
.L_x_187:
[C---:B------:R-:W-:Y:S02]  /*40b0*/  LOP3.LUT P6, RZ, R32.reuse, 0x400, RZ, 0xc0, !PT ;  /* 0x0000040020ff7812 */ /* 0x040fe400078cc0ff */
[----:B------:R-:W-:-:S11]  /*40c0*/  LOP3.LUT R32, R32, 0xffffffef, RZ, 0xc0, !PT ;  /* 0xffffffef20207812 */ /* 0x000fd600078ec0ff */
[----:B------:R-:W-:-:S07]  /*40d0*/  @P6 LOP3.LUT R32, R32, 0x10, RZ, 0xfc, !PT ;  /* 0x0000001020206812 */ /* 0x000fce00078efcff */
.L_x_188:
[----:B------:R-:W-:Y:S05]  /*40e0*/  BSYNC.RECONVERGENT B0 ;  /* 0x0000000000007941 */ /* 0x000fea0003800200 */
.L_x_186:
        /* <DEDUP_REMOVED lines=8> */
.L_x_190:
[C---:B------:R-:W-:Y:S02]  /*4170*/  LOP3.LUT P6, RZ, R32.reuse, 0x800, RZ, 0xc0, !PT ;  /* 0x0000080020ff7812 */ /* 0x040fe400078cc0ff */
[----:B------:R-:W-:-:S11]  /*4180*/  LOP3.LUT R32, R32, 0xffffffdf, RZ, 0xc0, !PT ;  /* 0xffffffdf20207812 */ /* 0x000fd600078ec0ff */
[----:B------:R-:W-:-:S07]  /*4190*/  @P6 LOP3.LUT R32, R32, 0x20, RZ, 0xfc, !PT ;  /* 0x0000002020206812 */ /* 0x000fce00078efcff */
.L_x_191:
[----:B------:R-:W-:Y:S05]  /*41a0*/  BSYNC.RECONVERGENT B0 ;  /* 0x0000000000007941 */ /* 0x000fea0003800200 */
.L_x_189:
        /* <DEDUP_REMOVED lines=8> */
.L_x_193:
[C---:B------:R-:W-:Y:S02]  /*4230*/  LOP3.LUT P6, RZ, R32.reuse, 0x2000, RZ, 0xc0, !PT ;  /* 0x0000200020ff7812 */ /* 0x040fe400078cc0ff */
[----:B------:R-:W-:-:S11]  /*4240*/  LOP3.LUT R32, R32, 0xffffff7f, RZ, 0xc0, !PT ;  /* 0xffffff7f20207812 */ /* 0x000fd600078ec0ff */
[----:B------:R-:W-:-:S07]  /*4250*/  @P6 LOP3.LUT R32, R32, 0x80, RZ, 0xfc, !PT ;  /* 0x0000008020206812 */ /* 0x000fce00078efcff */
.L_x_194:
[----:B------:R-:W-:Y:S05]  /*4260*/  BSYNC.RECONVERGENT B0 ;  /* 0x0000000000007941 */ /* 0x000fea0003800200 */
.L_x_192:
        /* <DEDUP_REMOVED lines=8> */
.L_x_196:
[C---:B------:R-:W-:Y:S02]  /*42f0*/  LOP3.LUT P5, RZ, R32.reuse, 0x1000, RZ, 0xc0, !PT ;  /* 0x0000100020ff7812 */ /* 0x040fe400078ac0ff */
[----:B------:R-:W-:-:S11]  /*4300*/  LOP3.LUT R32, R32, 0xffffffbf, RZ, 0xc0, !PT ;  /* 0xffffffbf20207812 */ /* 0x000fd600078ec0ff */
[----:B------:R-:W-:-:S07]  /*4310*/  @P5 LOP3.LUT R32, R32, 0x40, RZ, 0xfc, !PT ;  /* 0x0000004020205812 */ /* 0x000fce00078efcff */
.L_x_197:
[----:B------:R-:W-:Y:S05]  /*4320*/  BSYNC.RECONVERGENT B0 ;  /* 0x0000000000007941 */ /* 0x000fea0003800200 */
.L_x_195:
        /* <DEDUP_REMOVED lines=10> */
.L_x_199:
[C---:B------:R-:W-:Y:S02]  /*43d0*/  LOP3.LUT P6, RZ, R32.reuse, 0x4000, RZ, 0xc0, !PT ;  /* 0x0000400020ff7812 */ /* 0x040fe400078cc0ff */
[----:B------:R-:W-:-:S11]  /*43e0*/  LOP3.LUT R32, R32, 0xfffffeff, RZ, 0xc0, !PT ;  /* 0xfffffeff20207812 */ /* 0x000fd600078ec0ff */
[----:B------:R-:W-:-:S07]  /*43f0*/  @P6 LOP3.LUT R32, R32, 0x100, RZ, 0xfc, !PT ;  /* 0x0000010020206812 */ /* 0x000fce00078efcff */
.L_x_200:
[----:B------:R-:W-:Y:S05]  /*4400*/  BSYNC.RECONVERGENT B0 ;  /* 0x0000000000007941 */ /* 0x000fea0003800200 */
.L_x_198:
        /* <DEDUP_REMOVED lines=8> */
.L_x_202:
[C---:B------:R-:W-:Y:S02]  /*4490*/  LOP3.LUT P6, RZ, R32.reuse, 0x8000, RZ, 0xc0, !PT ;  /* 0x0000800020ff7812 */ /* 0x040fe400078cc0ff */
[----:B------:R-:W-:-:S11]  /*44a0*/  LOP3.LUT R32, R32, 0xfffffdff, RZ, 0xc0, !PT ;  /* 0xfffffdff20207812 */ /* 0x000fd600078ec0ff */
[----:B------:R-:W-:-:S07]  /*44b0*/  @P6 LOP3.LUT R32, R32, 0x200, RZ, 0xfc, !PT ;  /* 0x0000020020206812 */ /* 0x000fce00078efcff */
.L_x_203:
[----:B------:R-:W-:Y:S05]  /*44c0*/  BSYNC.RECONVERGENT B0 ;  /* 0x0000000000007941 */ /* 0x000fea0003800200 */
.L_x_201:
        /* <DEDUP_REMOVED lines=8> */
.L_x_205:
[C---:B------:R-:W-:Y:S02]  /*4550*/  LOP3.LUT P6, RZ, R32.reuse, 0x20000, RZ, 0xc0, !PT ;  /* 0x0002000020ff7812 */ /* 0x040fe400078cc0ff */
[----:B------:R-:W-:-:S11]  /*4560*/  LOP3.LUT R32, R32, 0xfffff7ff, RZ, 0xc0, !PT ;  /* 0xfffff7ff20207812 */ /* 0x000fd600078ec0ff */
[----:B------:R-:W-:-:S07]  /*4570*/  @P6 LOP3.LUT R32, R32, 0x800, RZ, 0xfc, !PT ;  /* 0x0000080020206812 */ /* 0x000fce00078efcff */
.L_x_206:
[----:B------:R-:W-:Y:S05]  /*4580*/  BSYNC.RECONVERGENT B0 ;  /* 0x0000000000007941 */ /* 0x000fea0003800200 */
.L_x_204:
        /* <DEDUP_REMOVED lines=8> */
.L_x_208:
[C---:B------:R-:W-:Y:S02]  /*4610*/  LOP3.LUT P5, RZ, R32.reuse, 0x10000, RZ, 0xc0, !PT ;  /* 0x0001000020ff7812 */ /* 0x040fe400078ac0ff */
[----:B------:R-:W-:-:S11]  /*4620*/  LOP3.LUT R32, R32, 0xfffffbff, RZ, 0xc0, !PT ;  /* 0xfffffbff20207812 */ /* 0x000fd600078ec0ff */
[----:B------:R-:W-:-:S07]  /*4630*/  @P5 LOP3.LUT R32, R32, 0x400, RZ, 0xfc, !PT ;  /* 0x0000040020205812 */ /* 0x000fce00078efcff */
.L_x_209:
[----:B------:R-:W-:Y:S05]  /*4640*/  BSYNC.RECONVERGENT B0 ;  /* 0x0000000000007941 */ /* 0x000fea0003800200 */
.L_x_207:
        /* <DEDUP_REMOVED lines=10> */
.L_x_211:
[C---:B------:R-:W-:Y:S02]  /*46f0*/  LOP3.LUT P6, RZ, R32.reuse, 0x80000, RZ, 0xc0, !PT ;  /* 0x0008000020ff7812 */ /* 0x040fe400078cc0ff */
[----:B------:R-:W-:-:S11]  /*4700*/  LOP3.LUT R32, R32, 0xffffefff, RZ, 0xc0, !PT ;  /* 0xffffefff20207812 */ /* 0x000fd600078ec0ff */
[----:B------:R-:W-:-:S07]  /*4710*/  @P6 LOP3.LUT R32, R32, 0x1000, RZ, 0xfc, !PT ;  /* 0x0000100020206812 */ /* 0x000fce00078efcff */
.L_x_212:
[----:B------:R-:W-:Y:S05]  /*4720*/  BSYNC.RECONVERGENT B0 ;  /* 0x0000000000007941 */ /* 0x000fea0003800200 */
.L_x_210:
        /* <DEDUP_REMOVED lines=8> */
.L_x_214:
[C---:B------:R-:W-:Y:S02]  /*47b0*/  LOP3.LUT P6, RZ, R32.reuse, 0x200000, RZ, 0xc0, !PT ;  /* 0x0020000020ff7812 */ /* 0x040fe400078cc0ff */
[----:B------:R-:W-:-:S11]  /*47c0*/  LOP3.LUT R32, R32, 0xffffdfff, RZ, 0xc0, !PT ;  /* 0xffffdfff20207812 */ /* 0x000fd600078ec0ff */
[----:B------:R-:W-:-:S07]  /*47d0*/  @P6 LOP3.LUT R32, R32, 0x2000, RZ, 0xfc, !PT ;  /* 0x0000200020206812 */ /* 0x000fce00078efcff */
.L_x_215:
[----:B------:R-:W-:Y:S05]  /*47e0*/  BSYNC.RECONVERGENT B0 ;  /* 0x0000000000007941 */ /* 0x000fea0003800200 */
.L_x_213:
        /* <DEDUP_REMOVED lines=8> */
.L_x_217:
[C---:B------:R-:W-:Y:S02]  /*4870*/  LOP3.LUT P6, RZ, R32.reuse, 0x800000, RZ, 0xc0, !PT ;  /* 0x0080000020ff7812 */ /* 0x040fe400078cc0ff */
[----:B------:R-:W-:-:S11]  /*4880*/  LOP3.LUT R32, R32, 0xffff7fff, RZ, 0xc0, !PT ;  /* 0xffff7fff20207812 */ /* 0x000fd600078ec0ff */
[----:B------:R-:W-:-:S07]  /*4890*/  @P6 LOP3.LUT R32, R32, 0x8000, RZ, 0xfc, !PT ;  /* 0x0000800020206812 */ /* 0x000fce00078efcff */
.L_x_218:
[----:B------:R-:W-:Y:S05]  /*48a0*/  BSYNC.RECONVERGENT B0 ;  /* 0x0000000000007941 */ /* 0x000fea0003800200 */
.L_x_216:
        /* <DEDUP_REMOVED lines=8> */
.L_x_220:
[C---:B------:R-:W-:Y:S02]  /*4930*/  LOP3.LUT P5, RZ, R32.reuse, 0x400000, RZ, 0xc0, !PT ;  /* 0x0040000020ff7812 */ /* 0x040fe400078ac0ff */
[----:B------:R-:W-:-:S11]  /*4940*/  LOP3.LUT R32, R32, 0xffffbfff, RZ, 0xc0, !PT ;  /* 0xffffbfff20207812 */ /* 0x000fd600078ec0ff */
[----:B------:R-:W-:-:S07]  /*4950*/  @P5 LOP3.LUT R32, R32, 0x4000, RZ, 0xfc, !PT ;  /* 0x0000400020205812 */ /* 0x000fce00078efcff */
.L_x_221:
[----:B------:R-:W-:Y:S05]  /*4960*/  BSYNC.RECONVERGENT B0 ;  /* 0x0000000000007941 */ /* 0x000fea0003800200 */
.L_x_219:
        /* <DEDUP_REMOVED lines=10> */
.L_x_223:
[C---:B------:R-:W-:Y:S02]  /*4a10*/  LOP3.LUT P6, RZ, R32.reuse, 0x1000000, RZ, 0xc0, !PT ;  /* 0x0100000020ff7812 */ /* 0x040fe400078cc0ff */
[----:B------:R-:W-:-:S11]  /*4a20*/  LOP3.LUT R32, R32, 0xffdfffff, RZ, 0xc0, !PT ;  /* 0xffdfffff20207812 */ /* 0x000fd600078ec0ff */
[----:B------:R-:W-:-:S07]  /*4a30*/  @P6 LOP3.LUT R32, R32, 0x200000, RZ, 0xfc, !PT ;  /* 0x0020000020206812 */ /* 0x000fce00078efcff */
.L_x_224:
[----:B------:R-:W-:Y:S05]  /*4a40*/  BSYNC.RECONVERGENT B0 ;  /* 0x0000000000007941 */ /* 0x000fea0003800200 */
.L_x_222:
        /* <DEDUP_REMOVED lines=8> */
.L_x_226:
[C---:B------:R-:W-:Y:S02]  /*4ad0*/  LOP3.LUT P6, RZ, R32.reuse, 0x100000, RZ, 0xc0, !PT ;  /* 0x0010000020ff7812 */ /* 0x040fe400078cc0ff */
[----:B------:R-:W-:-:S11]  /*4ae0*/  LOP3.LUT R32, R32, 0xffbfffff, RZ, 0xc0, !PT ;  /* 0xffbfffff20207812 */ /* 0x000fd600078ec0ff */
[----:B------:R-:W-:-:S07]  /*4af0*/  @P6 LOP3.LUT R32, R32, 0x400000, RZ, 0xfc, !PT ;  /* 0x0040000020206812 */ /* 0x000fce00078efcff */
.L_x_227:
[----:B------:R-:W-:Y:S05]  /*4b00*/  BSYNC.RECONVERGENT B0 ;  /* 0x0000000000007941 */ /* 0x000fea0003800200 */
.L_x_225:
        /* <DEDUP_REMOVED lines=8> */
.L_x_229:
[C---:B------:R-:W-:Y:S02]  /*4b90*/  LOP3.LUT P6, RZ, R32.reuse, 0x40000, RZ, 0xc0, !PT ;  /* 0x0004000020ff7812 */ /* 0x040fe400078cc0ff */
[----:B------:R-:W-:-:S11]  /*4ba0*/  LOP3.LUT R32, R32, 0xffefffff, RZ, 0xc0, !PT ;  /* 0xffefffff20207812 */ /* 0x000fd600078ec0ff */
[----:B------:R-:W-:-:S07]  /*4bb0*/  @P6 LOP3.LUT R32, R32, 0x100000, RZ, 0xfc, !PT ;  /* 0x0010000020206812 */ /* 0x000fce00078efcff */
.L_x_230:
[----:B------:R-:W-:Y:S05]  /*4bc0*/  BSYNC.RECONVERGENT B0 ;  /* 0x0000000000007941 */ /* 0x000fea0003800200 */
.L_x_228:
        /* <DEDUP_REMOVED lines=8> */
.L_x_232:
[C---:B------:R-:W-:Y:S02]  /*4c50*/  LOP3.LUT P5, RZ, R32.reuse, 0x1, RZ, 0xc0, !PT ;  /* 0x0000000120ff7812 */ /* 0x040fe400078ac0ff */
[----:B------:R-:W-:-:S11]  /*4c60*/  LOP3.LUT R32, R32, 0xfffbffff, RZ, 0xc0, !PT ;  /* 0xfffbffff20207812 */ /* 0x000fd600078ec0ff */
[----:B------:R-:W-:-:S07]  /*4c70*/  @P5 LOP3.LUT R32, R32, 0x40000, RZ, 0xfc, !PT ;  /* 0x0004000020205812 */ /* 0x000fce00078efcff */
.L_x_233:
[----:B------:R-:W-:Y:S05]  /*4c80*/  BSYNC.RECONVERGENT B0 ;  /* 0x0000000000007941 */ /* 0x000fea0003800200 */
.L_x_231:
        /* <DEDUP_REMOVED lines=10> */
.L_x_235:
[C---:B------:R-:W-:Y:S02]  /*4d30*/  LOP3.LUT P6, RZ, R32.reuse, 0x8, RZ, 0xc0, !PT ;  /* 0x0000000820ff7812 */ /* 0x040fe400078cc0ff */
[----:B------:R-:W-:-:S11]  /*4d40*/  LOP3.LUT R32, R32, 0xfff7ffff, RZ, 0xc0, !PT ;  /* 0xfff7ffff20207812 */ /* 0x000fd600078ec0ff */
[----:B------:R-:W-:-:S07]  /*4d50*/  @P6 LOP3.LUT R32, R32, 0x80000, RZ, 0xfc, !PT ;  /* 0x0008000020206812 */ /* 0x000fce00078efcff */
.L_x_236:
[----:B------:R-:W-:Y:S05]  /*4d60*/  BSYNC.RECONVERGENT B0 ;  /* 0x0000000000007941 */ /* 0x000fea0003800200 */
.L_x_234:
        /* <DEDUP_REMOVED lines=8> */
.L_x_238:
[C---:B------:R-:W-:Y:S02]  /*4df0*/  LOP3.LUT P6, RZ, R32.reuse, 0x2, RZ, 0xc0, !PT ;  /* 0x0000000220ff7812 */ /* 0x040fe400078cc0ff */
[----:B------:R-:W-:-:S11]  /*4e00*/  LOP3.LUT R32, R32, 0xfffdffff, RZ, 0xc0, !PT ;  /* 0xfffdffff20207812 */ /* 0x000fd600078ec0ff */
[----:B------:R-:W-:-:S07]  /*4e10*/  @P6 LOP3.LUT R32, R32, 0x20000, RZ, 0xfc, !PT ;  /* 0x0002000020206812 */ /* 0x000fce00078efcff */
.L_x_239:
[----:B------:R-:W-:Y:S05]  /*4e20*/  BSYNC.RECONVERGENT B0 ;  /* 0x0000000000007941 */ /* 0x000fea0003800200 */
.L_x_237:
        /* <DEDUP_REMOVED lines=8> */
.L_x_241:
[C---:B------:R-:W-:Y:S02]  /*4eb0*/  LOP3.LUT P6, RZ, R32.reuse, 0x4, RZ, 0xc0, !PT ;  /* 0x0000000420ff7812 */ /* 0x040fe400078cc0ff */
[----:B------:R-:W-:-:S11]  /*4ec0*/  LOP3.LUT R32, R32, 0xfffeffff, RZ, 0xc0, !PT ;  /* 0xfffeffff20207812 */ /* 0x000fd600078ec0ff */
[----:B------:R-:W-:-:S07]  /*4ed0*/  @P6 LOP3.LUT R32, R32, 0x10000, RZ, 0xfc, !PT ;  /* 0x0001000020206812 */ /* 0x000fce00078efcff */
.L_x_242:
[----:B------:R-:W-:Y:S05]  /*4ee0*/  BSYNC.RECONVERGENT B0 ;  /* 0x0000000000007941 */ /* 0x000fea0003800200 */
.L_x_240:
        /* <DEDUP_REMOVED lines=8> */
.L_x_244:
[----:B------:R-:W-:-:S04]  /*4f70*/  LOP3.LUT R32, R32, 0xfffffffe, RZ, 0xc0, !PT ;  /* 0xfffffffe20207812 */ /* 0x000fc800078ec0ff */
[----:B------:R-:W-:-:S07]  /*4f80*/  @P0 LOP3.LUT R32, R32, 0x1, RZ, 0xfc, !PT ;  /* 0x0000000120200812 */ /* 0x000fce00078efcff */
.L_x_245:
[----:B------:R-:W-:Y:S05]  /*4f90*/  BSYNC.RECONVERGENT B0 ;  /* 0x0000000000007941 */ /* 0x000fea0003800200 */
.L_x_243:
        /* <DEDUP_REMOVED lines=10> */
.L_x_247:
[----:B------:R-:W-:-:S04]  /*5040*/  LOP3.LUT R32, R32, 0xfffffff7, RZ, 0xc0, !PT ;  /* 0xfffffff720207812 */ /* 0x000fc800078ec0ff */
[----:B------:R-:W-:-:S07]  /*5050*/  @P1 LOP3.LUT R32, R32, 0x8, RZ, 0xfc, !PT ;  /* 0x0000000820201812 */ /* 0x000fce00078efcff */
.L_x_248:
[----:B------:R-:W-:Y:S05]  /*5060*/  BSYNC.RECONVERGENT B0 ;  /* 0x0000000000007941 */ /* 0x000fea0003800200 */
.L_x_246:
        /* <DEDUP_REMOVED lines=8> */
.L_x_250:
[----:B------:R-:W-:-:S04]  /*50f0*/  LOP3.LUT R32, R32, 0xfffffffd, RZ, 0xc0, !PT ;  /* 0xfffffffd20207812 */ /* 0x000fc800078ec0ff */
[----:B------:R-:W-:-:S07]  /*5100*/  @P2 LOP3.LUT R32, R32, 0x2, RZ, 0xfc, !PT ;  /* 0x0000000220202812 */ /* 0x000fce00078efcff */
.L_x_251:
[----:B------:R-:W-:Y:S05]  /*5110*/  BSYNC.RECONVERGENT B0 ;  /* 0x0000000000007941 */ /* 0x000fea0003800200 */
.L_x_249:
        /* <DEDUP_REMOVED lines=8> */
.L_x_253:
[----:B------:R-:W-:-:S04]  /*51a0*/  LOP3.LUT R32, R32, 0xfffffffb, RZ, 0xc0, !PT ;  /* 0xfffffffb20207812 */ /* 0x000fc800078ec0ff */
[----:B------:R-:W-:-:S07]  /*51b0*/  @P3 LOP3.LUT R32, R32, 0x4, RZ, 0xfc, !PT ;  /* 0x0000000420203812 */ /* 0x000fce00078efcff */
.L_x_254:
[----:B------:R-:W-:Y:S05]  /*51c0*/  BSYNC.RECONVERGENT B0 ;  /* 0x0000000000007941 */ /* 0x000fea0003800200 */
.L_x_252:
[----:B------:R-:W-:Y:S04]  /*51d0*/  BSSY.RECONVERGENT B0, `(.L_x_255) ;  /* 0x0000007000007945 */ /* 0x000fe80003800200 */
[----:B------:R-:W-:Y:S05]  /*51e0*/  @!P0 BRA `(.L_x_256) ;  /* 0x0000000000108947 */ /* 0x000fea0003800000 */
[----:B------:R-:W0:Y:S01]  /*51f0*/  LDS.U8 R18, [R31+UR5+0xb0] ;  /* 0x0000b0051f127984 */ /* 0x000e220008000000 */
[----:B------:R-:W-:Y:S02]  /*5200*/  PLOP3.LUT P0, PT, PT, PT, PT, 0x80, 0x8 ;  /* 0x000000000008781c */ /* 0x000fe40003f0f070 */
[----:B0-----:R-:W-:-:S13]  /*5210*/  ISETP.NE.AND P1, PT, R18, RZ, PT ;  /* 0x000000ff1200720c */ /* 0x001fda0003f25270 */
[----:B------:R-:W-:Y:S05]  /*5220*/  @P1 BRA `(.L_x_257) ;  /* 0x0000000000041947 */ /* 0x000fea0003800000 */
.L_x_256:
[----:B------:R-:W-:-:S13]  /*5230*/  PLOP3.LUT P0, PT, P4, PT, PT, 0x80, 0x8 ;  /* 0x000000000008781c */ /* 0x000fda000270f070 */
.L_x_257:
[----:B------:R-:W-:Y:S05]  /*5240*/  BSYNC.RECONVERGENT B0 ;  /* 0x0000000000007941 */ /* 0x000fea0003800200 */
.L_x_255:
        /* <DEDUP_REMOVED lines=8> */
.L_x_259:
[----:B------:R-:W-:-:S13]  /*52d0*/  LOP3.LUT P2, RZ, R32, 0x10, RZ, 0xc0, !PT ;  /* 0x0000001020ff7812 */ /* 0x000fda000784c0ff */
.L_x_260:
[----:B------:R-:W-:Y:S05]  /*52e0*/  BSYNC.RECONVERGENT B0 ;  /* 0x0000000000007941 */ /* 0x000fea0003800200 */
.L_x_258:
[----:B------:R-:W-:Y:S04]  /*52f0*/  BSSY.RECONVERGENT B0, `(.L_x_261) ;  /* 0x0000007000007945 */ /* 0x000fe80003800200 */
[----:B------:R-:W-:Y:S05]  /*5300*/  @!P1 BRA `(.L_x_262) ;  /* 0x0000000000109947 */ /* 0x000fea0003800000 */
[----:B------:R-:W0:Y:S01]  /*5310*/  LDS.U8 R18, [R31+UR5+0x90] ;  /* 0x000090051f127984 */ /* 0x000e220008000000 */
[----:B------:R-:W-:Y:S02]  /*5320*/  PLOP3.LUT P3, PT, PT, PT, PT, 0x80, 0x8 ;  /* 0x000000000008781c */ /* 0x000fe40003f6f070 */
[----:B0-----:R-:W-:-:S13]  /*5330*/  ISETP.NE.AND P4, PT, R18, RZ, PT ;  /* 0x000000ff1200720c */ /* 0x001fda0003f85270 */
[----:B------:R-:W-:Y:S05]  /*5340*/  @P4 BRA `(.L_x_263) ;  /* 0x0000000000044947 */ /* 0x000fea0003800000 */
.L_x_262:
[----:B------:R-:W-:-:S13]  /*5350*/  LOP3.LUT P3, RZ, R32, 0x20, RZ, 0xc0, !PT ;  /* 0x0000002020ff7812 */ /* 0x000fda000786c0ff */
.L_x_263:
[----:B------:R-:W-:Y:S05]  /*5360*/  BSYNC.RECONVERGENT B0 ;  /* 0x0000000000007941 */ /* 0x000fea0003800200 */
.L_x_261:
[----:B------:R-:W-:Y:S04]  /*5370*/  BSSY.RECONVERGENT B0, `(.L_x_264) ;  /* 0x0000007000007945 */ /* 0x000fe80003800200 */
[----:B------:R-:W-:Y:S05]  /*5380*/  @!P1 BRA `(.L_x_265) ;  /* 0x0000000000109947 */ /* 0x000fea0003800000 */
[----:B------:R-:W0:Y:S01]  /*5390*/  LDS.U8 R18, [R31+UR5+0xa0] ;  /* 0x0000a0051f127984 */ /* 0x000e220008000000 */
[----:B------:R-:W-:Y:S02]  /*53a0*/  PLOP3.LUT P4, PT, PT, PT, PT, 0x80, 0x8 ;  /* 0x000000000008781c */ /* 0x000fe40003f8f070 */
[----:B0-----:R-:W-:-:S13]  /*53b0*/  ISETP.NE.AND P5, PT, R18, RZ, PT ;  /* 0x000000ff1200720c */ /* 0x001fda0003fa5270 */
[----:B------:R-:W-:Y:S05]  /*53c0*/  @P5 BRA `(.L_x_266) ;  /* 0x0000000000045947 */ /* 0x000fea0003800000 */
.L_x_265:
[----:B------:R-:W-:-:S13]  /*53d0*/  LOP3.LUT P4, RZ, R32, 0x80, RZ, 0xc0, !PT ;  /* 0x0000008020ff7812 */ /* 0x000fda000788c0ff */
.L_x_266:
[----:B------:R-:W-:Y:S05]  /*53e0*/  BSYNC.RECONVERGENT B0 ;  /* 0x0000000000007941 */ /* 0x000fea0003800200 */
.L_x_264:
[----:B------:R-:W-:Y:S04]  /*53f0*/  BSSY.RECONVERGENT B0, `(.L_x_267) ;  /* 0x0000007000007945 */ /* 0x000fe80003800200 */
[----:B------:R-:W-:Y:S05]  /*5400*/  @!P1 BRA `(.L_x_268) ;  /* 0x0000000000109947 */ /* 0x000fea0003800000 */
[----:B------:R-:W0:Y:S01]  /*5410*/  LDS.U8 R18, [R31+UR5+0xb0] ;  /* 0x0000b0051f127984 */ /* 0x000e220008000000 */
[----:B------:R-:W-:Y:S02]  /*5420*/  PLOP3.LUT P1, PT, PT, PT, PT, 0x80, 0x8 ;  /* 0x000000000008781c */ /* 0x000fe40003f2f070 */
[----:B0-----:R-:W-:-:S13]  /*5430*/  ISETP.NE.AND P5, PT, R18, RZ, PT ;  /* 0x000000ff1200720c */ /* 0x001fda0003fa5270 */
[----:B------:R-:W-:Y:S05]  /*5440*/  @P5 BRA `(.L_x_269) ;  /* 0x0000000000045947 */ /* 0x000fea0003800000 */
.L_x_268:
[----:B------:R-:W-:-:S13]  /*5450*/  LOP3.LUT P1, RZ, R32, 0x40, RZ, 0xc0, !PT ;  /* 0x0000004020ff7812 */ /* 0x000fda000782c0ff */
.L_x_269:
[----:B------:R-:W-:Y:S05]  /*5460*/  BSYNC.RECONVERGENT B0 ;  /* 0x0000000000007941 */ /* 0x000fea0003800200 */
.L_x_267:
        /* <DEDUP_REMOVED lines=10> */
.L_x_271:
[C---:B------:R-:W-:Y:S02]  /*5510*/  LOP3.LUT P6, RZ, R32.reuse, 0x100, RZ, 0xc0, !PT ;  /* 0x0000010020ff7812 */ /* 0x040fe400078cc0ff */
[----:B------:R-:W-:-:S11]  /*5520*/  LOP3.LUT R32, R32, 0xffffffef, RZ, 0xc0, !PT ;  /* 0xffffffef20207812 */ /* 0x000fd600078ec0ff */
[----:B------:R-:W-:-:S07]  /*5530*/  @P6 LOP3.LUT R32, R32, 0x10, RZ, 0xfc, !PT ;  /* 0x0000001020206812 */ /* 0x000fce00078efcff */
.L_x_272:
[----:B------:R-:W-:Y:S05]  /*5540*/  BSYNC.RECONVERGENT B0 ;  /* 0x0000000000007941 */ /* 0x000fea0003800200 */
.L_x_270:
        /* <DEDUP_REMOVED lines=8> */
.L_x_274:
[C---:B------:R-:W-:Y:S02]  /*55d0*/  LOP3.LUT P6, RZ, R32.reuse, 0x200, RZ, 0xc0, !PT ;  /* 0x0000020020ff7812 */ /* 0x040fe400078cc0ff */
[----:B------:R-:W-:-:S11]  /*55e0*/  LOP3.LUT R32, R32, 0xffffffdf, RZ, 0xc0, !PT ;  /* 0xffffffdf20207812 */ /* 0x000fd600078ec0ff */
[----:B------:R-:W-:-:S07]  /*55f0*/  @P6 LOP3.LUT R32, R32, 0x20, RZ, 0xfc, !PT ;  /* 0x0000002020206812 */ /* 0x000fce00078efcff */
.L_x_275:
[----:B------:R-:W-:Y:S05]  /*5600*/  BSYNC.RECONVERGENT B0 ;  /* 0x0000000000007941 */ /* 0x000fea0003800200 */
.L_x_273:
        /* <DEDUP_REMOVED lines=8> */
.L_x_277:
[C---:B------:R-:W-:Y:S02]  /*5690*/  LOP3.LUT P6, RZ, R32.reuse, 0x800, RZ, 0xc0, !PT ;  /* 0x0000080020ff7812 */ /* 0x040fe400078cc0ff */
[----:B------:R-:W-:-:S11]  /*56a0*/  LOP3.LUT R32, R32, 0xffffff7f, RZ, 0xc0, !PT ;  /* 0xffffff7f20207812 */ /* 0x000fd600078ec0ff */
[----:B------:R-:W-:-:S07]  /*56b0*/  @P6 LOP3.LUT R32, R32, 0x80, RZ, 0xfc, !PT ;  /* 0x0000008020206812 */ /* 0x000fce00078efcff */
.L_x_278:
[----:B------:R-:W-:Y:S05]  /*56c0*/  BSYNC.RECONVERGENT B0 ;  /* 0x0000000000007941 */ /* 0x000fea0003800200 */
.L_x_276:
        /* <DEDUP_REMOVED lines=8> */
.L_x_280:
[C---:B------:R-:W-:Y:S02]  /*5750*/  LOP3.LUT P5, RZ, R32.reuse, 0x400, RZ, 0xc0, !PT ;  /* 0x0000040020ff7812 */ /* 0x040fe400078ac0ff */
[----:B------:R-:W-:-:S11]  /*5760*/  LOP3.LUT R32, R32, 0xffffffbf, RZ, 0xc0, !PT ;  /* 0xffffffbf20207812 */ /* 0x000fd600078ec0ff */
[----:B------:R-:W-:-:S07]  /*5770*/  @P5 LOP3.LUT R32, R32, 0x40, RZ, 0xfc, !PT ;  /* 0x0000004020205812 */ /* 0x000fce00078efcff */
.L_x_281:
[----:B------:R-:W-:Y:S05]  /*5780*/  BSYNC.RECONVERGENT B0 ;  /* 0x0000000000007941 */ /* 0x000fea0003800200 */
.L_x_279:
        /* <DEDUP_REMOVED lines=10> */
.L_x_283:
[C---:B------:R-:W-:Y:S02]  /*5830*/  LOP3.LUT P6, RZ, R32.reuse, 0x1000, RZ, 0xc0, !PT ;  /* 0x0000100020ff7812 */ /* 0x040fe400078cc0ff */
[----:B------:R-:W-:-:S11]  /*5840*/  LOP3.LUT R32, R32, 0xfffffeff, RZ, 0xc0, !PT ;  /* 0xfffffeff20207812 */ /* 0x000fd600078ec0ff */
[----:B------:R-:W-:-:S07]  /*5850*/  @P6 LOP3.LUT R32, R32, 0x100, RZ, 0xfc, !PT ;  /* 0x0000010020206812 */ /* 0x000fce00078efcff */
.L_x_284:
[----:B------:R-:W-:Y:S05]  /*5860*/  BSYNC.RECONVERGENT B0 ;  /* 0x0000000000007941 */ /* 0x000fea0003800200 */
.L_x_282:
        /* <DEDUP_REMOVED lines=8> */
.L_x_286:
[C---:B------:R-:W-:Y:S02]  /*58f0*/  LOP3.LUT P6, RZ, R32.reuse, 0x2000, RZ, 0xc0, !PT ;  /* 0x0000200020ff7812 */ /* 0x040fe400078cc0ff */
[----:B------:R-:W-:-:S11]  /*5900*/  LOP3.LUT R32, R32, 0xfffffdff, RZ, 0xc0, !PT ;  /* 0xfffffdff20207812 */ /* 0x000fd600078ec0ff */
[----:B------:R-:W-:-:S07]  /*5910*/  @P6 LOP3.LUT R32, R32, 0x200, RZ, 0xfc, !PT ;  /* 0x0000020020206812 */ /* 0x000fce00078efcff */
.L_x_287:
[----:B------:R-:W-:Y:S05]  /*5920*/  BSYNC.RECONVERGENT B0 ;  /* 0x0000000000007941 */ /* 0x000fea0003800200 */
.L_x_285:
        /* <DEDUP_REMOVED lines=8> */
.L_x_289:
[C---:B------:R-:W-:Y:S02]  /*59b0*/  LOP3.LUT P6, RZ, R32.reuse, 0x8000, RZ, 0xc0, !PT ;  /* 0x0000800020ff7812 */ /* 0x040fe400078cc0ff */
[----:B------:R-:W-:-:S11]  /*59c0*/  LOP3.LUT R32, R32, 0xfffff7ff, RZ, 0xc0, !PT ;  /* 0xfffff7ff20207812 */ /* 0x000fd600078ec0ff */
[----:B------:R-:W-:-:S07]  /*59d0*/  @P6 LOP3.LUT R32, R32, 0x800, RZ, 0xfc, !PT ;  /* 0x0000080020206812 */ /* 0x000fce00078efcff */
.L_x_290:
[----:B------:R-:W-:Y:S05]  /*59e0*/  BSYNC.RECONVERGENT B0 ;  /* 0x0000000000007941 */ /* 0x000fea0003800200 */
.L_x_288:
        /* <DEDUP_REMOVED lines=8> */
.L_x_292:
[C---:B------:R-:W-:Y:S02]  /*5a70*/  LOP3.LUT P5, RZ, R32.reuse, 0x4000, RZ, 0xc0, !PT ;  /* 0x0000400020ff7812 */ /* 0x040fe400078ac0ff */
[----:B------:R-:W-:-:S11]  /*5a80*/  LOP3.LUT R32, R32, 0xfffffbff, RZ, 0xc0, !PT ;  /* 0xfffffbff20207812 */ /* 0x000fd600078ec0ff */
[----:B------:R-:W-:-:S07]  /*5a90*/  @P5 LOP3.LUT R32, R32, 0x400, RZ, 0xfc, !PT ;  /* 0x0000040020205812 */ /* 0x000fce00078efcff */
.L_x_293:
[----:B------:R-:W-:Y:S05]  /*5aa0*/  BSYNC.RECONVERGENT B0 ;  /* 0x0000000000007941 */ /* 0x000fea0003800200 */
.L_x_291:
        /* <DEDUP_REMOVED lines=10> */
.L_x_295:
[C---:B------:R-:W-:Y:S02]  /*5b50*/  LOP3.LUT P6, RZ, R32.reuse, 0x200000, RZ, 0xc0, !PT ;  /* 0x0020000020ff7812 */ /* 0x040fe400078cc0ff */
[----:B------:R-:W-:-:S11]  /*5b60*/  LOP3.LUT R32, R32, 0xffffdfff, RZ, 0xc0, !PT ;  /* 0xffffdfff20207812 */ /* 0x000fd600078ec0ff */
[----:B------:R-:W-:-:S07]  /*5b70*/  @P6 LOP3.LUT R32, R32, 0x2000, RZ, 0xfc, !PT ;  /* 0x0000200020206812 */ /* 0x000fce00078efcff */
.L_x_296:
[----:B------:R-:W-:Y:S05]  /*5b80*/  BSYNC.RECONVERGENT B0 ;  /* 0x0000000000007941 */ /* 0x000fea0003800200 */
.L_x_294:
        /* <DEDUP_REMOVED lines=8> */
.L_x_298:
[C---:B------:R-:W-:Y:S02]  /*5c10*/  LOP3.LUT P6, RZ, R32.reuse, 0x400000, RZ, 0xc0, !PT ;  /* 0x0040000020ff7812 */ /* 0x040fe400078cc0ff */
[----:B------:R-:W-:-:S11]  /*5c20*/  LOP3.LUT R32, R32, 0xffdfffff, RZ, 0xc0, !PT ;  /* 0xffdfffff20207812 */ /* 0x000fd600078ec0ff */
[----:B------:R-:W-:-:S07]  /*5c30*/  @P6 LOP3.LUT R32, R32, 0x200000, RZ, 0xfc, !PT ;  /* 0x0020000020206812 */ /* 0x000fce00078efcff */
.L_x_299:
[----:B------:R-:W-:Y:S05]  /*5c40*/  BSYNC.RECONVERGENT B0 ;  /* 0x0000000000007941 */ /* 0x000fea0003800200 */
.L_x_297:
        /* <DEDUP_REMOVED lines=8> */
.L_x_301:
[C---:B------:R-:W-:Y:S02]  /*5cd0*/  LOP3.LUT P6, RZ, R32.reuse, 0x100000, RZ, 0xc0, !PT ;  /* 0x0010000020ff7812 */ /* 0x040fe400078cc0ff */
[----:B------:R-:W-:-:S11]  /*5ce0*/  LOP3.LUT R32, R32, 0xff7fffff, RZ, 0xc0, !PT ;  /* 0xff7fffff20207812 */ /* 0x000fd600078ec0ff */
[----:B------:R-:W-:-:S07]  /*5cf0*/  @P6 LOP3.LUT R32, R32, 0x800000, RZ, 0xfc, !PT ;  /* 0x0080000020206812 */ /* 0x000fce00078efcff */
.L_x_302:
[----:B------:R-:W-:Y:S05]  /*5d00*/  BSYNC.RECONVERGENT B0 ;  /* 0x0000000000007941 */ /* 0x000fea0003800200 */
.L_x_300:
        /* <DEDUP_REMOVED lines=8> */
.L_x_304:
[C---:B------:R-:W-:Y:S02]  /*5d90*/  LOP3.LUT P5, RZ, R32.reuse, 0x40000, RZ, 0xc0, !PT ;  /* 0x0004000020ff7812 */ /* 0x040fe400078ac0ff */
[----:B------:R-:W-:-:S11]  /*5da0*/  LOP3.LUT R32, R32, 0xffffefff, RZ, 0xc0, !PT ;  /* 0xffffefff20207812 */ /* 0x000fd600078ec0ff */
[----:B------:R-:W-:-:S07]  /*5db0*/  @P5 LOP3.LUT R32, R32, 0x1000, RZ, 0xfc, !PT ;  /* 0x0000100020205812 */ /* 0x000fce00078efcff */
.L_x_305:
[----:B------:R-:W-:Y:S05]  /*5dc0*/  BSYNC.RECONVERGENT B0 ;  /* 0x0000000000007941 */ /* 0x000fea0003800200 */
.L_x_303:
        /* <DEDUP_REMOVED lines=10> */
.L_x_307:
[C---:B------:R-:W-:Y:S02]  /*5e70*/  LOP3.LUT P6, RZ, R32.reuse, 0x80000, RZ, 0xc0, !PT ;  /* 0x0008000020ff7812 */ /* 0x040fe400078cc0ff */
[----:B------:R-:W-:-:S11]  /*5e80*/  LOP3.LUT R32, R32, 0xffffbfff, RZ, 0xc0, !PT ;  /* 0xffffbfff20207812 */ /* 0x000fd600078ec0ff */
[----:B------:R-:W-:-:S07]  /*5e90*/  @P6 LOP3.LUT R32, R32, 0x4000, RZ, 0xfc, !PT ;  /* 0x0000400020206812 */ /* 0x000fce00078efcff */
.L_x_308:
[----:B------:R-:W-:Y:S05]  /*5ea0*/  BSYNC.RECONVERGENT B0 ;  /* 0x0000000000007941 */ /* 0x000fea0003800200 */
.L_x_306:
        /* <DEDUP_REMOVED lines=8> */
.L_x_310:
[C---:B------:R-:W-:Y:S02]  /*5f30*/  LOP3.LUT P6, RZ, R32.reuse, 0x20000, RZ, 0xc0, !PT ;  /* 0x0002000020ff7812 */ /* 0x040fe400078cc0ff */
[----:B------:R-:W-:-:S11]  /*5f40*/  LOP3.LUT R32, R32, 0xffefffff, RZ, 0xc0, !PT ;  /* 0xffefffff20207812 */ /* 0x000fd600078ec0ff */
[----:B------:R-:W-:-:S07]  /*5f50*/  @P6 LOP3.LUT R32, R32, 0x100000, RZ, 0xfc, !PT ;  /* 0x0010000020206812 */ /* 0x000fce00078efcff */
.L_x_311:
[----:B------:R-:W-:Y:S05]  /*5f60*/  BSYNC.RECONVERGENT B0 ;  /* 0x0000000000007941 */ /* 0x000fea0003800200 */
.L_x_309:
        /* <DEDUP_REMOVED lines=8> */
.L_x_313:
[C---:B------:R-:W-:Y:S02]  /*5ff0*/  LOP3.LUT P6, RZ, R32.reuse, 0x10000, RZ, 0xc0, !PT ;  /* 0x0001000020ff7812 */ /* 0x040fe400078cc0ff */
[----:B------:R-:W-:-:S11]  /*6000*/  LOP3.LUT R32, R32, 0xfff7ffff, RZ, 0xc0, !PT ;  /* 0xfff7ffff20207812 */ /* 0x000fd600078ec0ff */
[----:B------:R-:W-:-:S07]  /*6010*/  @P6 LOP3.LUT R32, R32, 0x80000, RZ, 0xfc, !PT ;  /* 0x0008000020206812 */ /* 0x000fce00078efcff */
.L_x_314:
[----:B------:R-:W-:Y:S05]  /*6020*/  BSYNC.RECONVERGENT B0 ;  /* 0x0000000000007941 */ /* 0x000fea0003800200 */
.L_x_312:
        /* <DEDUP_REMOVED lines=8> */
.L_x_316:
[C---:B------:R-:W-:Y:S02]  /*60b0*/  LOP3.LUT P5, RZ, R32.reuse, 0x1, RZ, 0xc0, !PT ;  /* 0x0000000120ff7812 */ /* 0x040fe400078ac0ff */
[----:B------:R-:W-:-:S11]  /*60c0*/  LOP3.LUT R32, R32, 0xfffdffff, RZ, 0xc0, !PT ;  /* 0xfffdffff20207812 */ /* 0x000fd600078ec0ff */
[----:B------:R-:W-:-:S07]  /*60d0*/  @P5 LOP3.LUT R32, R32, 0x20000, RZ, 0xfc, !PT ;  /* 0x0002000020205812 */ /* 0x000fce00078efcff */
.L_x_317:
[----:B------:R-:W-:Y:S05]  /*60e0*/  BSYNC.RECONVERGENT B0 ;  /* 0x0000000000007941 */ /* 0x000fea0003800200 */
.L_x_315:
        /* <DEDUP_REMOVED lines=10> */
.L_x_319:
[C---:B------:R-:W-:Y:S02]  /*6190*/  LOP3.LUT P6, RZ, R32.reuse, 0x8, RZ, 0xc0, !PT ;  /* 0x0000000820ff7812 */ /* 0x040fe400078cc0ff */
[----:B------:R-:W-:-:S11]  /*61a0*/  LOP3.LUT R32, R32, 0xfffbffff, RZ, 0xc0, !PT ;  /* 0xfffbffff20207812 */ /* 0x000fd600078ec0ff */
[----:B------:R-:W-:-:S07]  /*61b0*/  @P6 LOP3.LUT R32, R32, 0x40000, RZ, 0xfc, !PT ;  /* 0x0004000020206812 */ /* 0x000fce00078efcff */
.L_x_320:
[----:B------:R-:W-:Y:S05]  /*61c0*/  BSYNC.RECONVERGENT B0 ;  /* 0x0000000000007941 */ /* 0x000fea0003800200 */
.L_x_318:
        /* <DEDUP_REMOVED lines=8> */
.L_x_322:
[C---:B------:R-:W-:Y:S02]  /*6250*/  LOP3.LUT P6, RZ, R32.reuse, 0x2, RZ, 0xc0, !PT ;  /* 0x0000000220ff7812 */ /* 0x040fe400078cc0ff */
[----:B------:R-:W-:-:S11]  /*6260*/  LOP3.LUT R32, R32, 0xfffeffff, RZ, 0xc0, !PT ;  /* 0xfffeffff20207812 */ /* 0x000fd600078ec0ff */
[----:B------:R-:W-:-:S07]  /*6270*/  @P6 LOP3.LUT R32, R32, 0x10000, RZ, 0xfc, !PT ;  /* 0x0001000020206812 */ /* 0x000fce00078efcff */
.L_x_323:
[----:B------:R-:W-:Y:S05]  /*6280*/  BSYNC.RECONVERGENT B0 ;  /* 0x0000000000007941 */ /* 0x000fea0003800200 */
.L_x_321:
        /* <DEDUP_REMOVED lines=8> */
.L_x_325:
[C---:B------:R-:W-:Y:S02]  /*6310*/  LOP3.LUT P6, RZ, R32.reuse, 0x4, RZ, 0xc0, !PT ;  /* 0x0000000420ff7812 */ /* 0x040fe400078cc0ff */
[----:B------:R-:W-:-:S11]  /*6320*/  LOP3.LUT R32, R32, 0xffff7fff, RZ, 0xc0, !PT ;  /* 0xffff7fff20207812 */ /* 0x000fd600078ec0ff */
[----:B------:R-:W-:-:S07]  /*6330*/  @P6 LOP3.LUT R32, R32, 0x8000, RZ, 0xfc, !PT ;  /* 0x0000800020206812 */ /* 0x000fce00078efcff */
.L_x_326:
[----:B------:R-:W-:Y:S05]  /*6340*/  BSYNC.RECONVERGENT B0 ;  /* 0x0000000000007941 */ /* 0x000fea0003800200 */
.L_x_324:
        /* <DEDUP_REMOVED lines=8> */
.L_x_328:
[----:B------:R-:W-:-:S04]  /*63d0*/  LOP3.LUT R32, R32, 0xfffffffe, RZ, 0xc0, !PT ;  /* 0xfffffffe20207812 */ /* 0x000fc800078ec0ff */
[----:B------:R-:W-:-:S07]  /*63e0*/  @P0 LOP3.LUT R32, R32, 0x1, RZ, 0xfc, !PT ;  /* 0x0000000120200812 */ /* 0x000fce00078efcff */
.L_x_329:
[----:B------:R-:W-:Y:S05]  /*63f0*/  BSYNC.RECONVERGENT B0 ;  /* 0x0000000000007941 */ /* 0x000fea0003800200 */
.L_x_327:
        /* <DEDUP_REMOVED lines=10> */
.L_x_331:
[----:B------:R-:W-:-:S04]  /*64a0*/  LOP3.LUT R32, R32, 0xfffffff7, RZ, 0xc0, !PT ;  /* 0xfffffff720207812 */ /* 0x000fc800078ec0ff */
[----:B------:R-:W-:-:S07]  /*64b0*/  @P2 LOP3.LUT R32, R32, 0x8, RZ, 0xfc, !PT ;  /* 0x0000000820202812 */ /* 0x000fce00078efcff */
.L_x_332:
[----:B------:R-:W-:Y:S05]  /*64c0*/  BSYNC.RECONVERGENT B0 ;  /* 0x0000000000007941 */ /* 0x000fea0003800200 */
.L_x_330:
        /* <DEDUP_REMOVED lines=8> */
.L_x_334:
[----:B------:R-:W-:-:S04]  /*6550*/  LOP3.LUT R32, R32, 0xfffffffd, RZ, 0xc0, !PT ;  /* 0xfffffffd20207812 */ /* 0x000fc800078ec0ff */
[----:B------:R-:W-:-:S07]  /*6560*/  @P3 LOP3.LUT R32, R32, 0x2, RZ, 0xfc, !PT ;  /* 0x0000000220203812 */ /* 0x000fce00078efcff */
.L_x_335:
[----:B------:R-:W-:Y:S05]  /*6570*/  BSYNC.RECONVERGENT B0 ;  /* 0x0000000000007941 */ /* 0x000fea0003800200 */
.L_x_333:
        /* <DEDUP_REMOVED lines=8> */
.L_x_337:
[----:B------:R-:W-:-:S04]  /*6600*/  LOP3.LUT R32, R32, 0xfffffffb, RZ, 0xc0, !PT ;  /* 0xfffffffb20207812 */ /* 0x000fc800078ec0ff */
[----:B------:R-:W-:-:S07]  /*6610*/  @P4 LOP3.LUT R32, R32, 0x4, RZ, 0xfc, !PT ;  /* 0x0000000420204812 */ /* 0x000fce00078efcff */
.L_x_338:
[----:B------:R-:W-:Y:S05]  /*6620*/  BSYNC.RECONVERGENT B0 ;  /* 0x0000000000007941 */ /* 0x000fea0003800200 */
.L_x_336:
[----:B------:R-:W-:Y:S04]  /*6630*/  BSSY.RECONVERGENT B0, `(.L_x_339) ;  /* 0x0000007000007945 */ /* 0x000fe80003800200 */
[----:B------:R-:W-:Y:S05]  /*6640*/  @!P0 BRA `(.L_x_340) ;  /* 0x0000000000108947 */ /* 0x000fea0003800000 */
[----:B------:R-:W0:Y:S01]  /*6650*/  LDS.U8 R18, [R31+UR5+0xf0] ;  /* 0x0000f0051f127984 */ /* 0x000e220008000000 */
[----:B------:R-:W-:Y:S02]  /*6660*/  PLOP3.LUT P0, PT, PT, PT, PT, 0x80, 0x8 ;  /* 0x000000000008781c */ /* 0x000fe40003f0f070 */
[----:B0-----:R-:W-:-:S13]  /*6670*/  ISETP.NE.AND P2, PT, R18, RZ, PT ;  /* 0x000000ff1200720c */ /* 0x001fda0003f45270 */
[----:B------:R-:W-:Y:S05]  /*6680*/  @P2 BRA `(.L_x_341) ;  /* 0x0000000000042947 */ /* 0x000fea0003800000 */
.L_x_340:
[----:B------:R-:W-:-:S13]  /*6690*/  PLOP3.LUT P0, PT, P1, PT, PT, 0x80, 0x8 ;  /* 0x000000000008781c */ /* 0x000fda0000f0f070 */
.L_x_341:
[----:B------:R-:W-:Y:S05]  /*66a0*/  BSYNC.RECONVERGENT B0 ;  /* 0x0000000000007941 */ /* 0x000fea0003800200 */
.L_x_339:
        /* <DEDUP_REMOVED lines=8> */
.L_x_343:
[----:B------:R-:W-:-:S13]  /*6730*/  LOP3.LUT P1, RZ, R32, 0x10, RZ, 0xc0, !PT ;  /* 0x0000001020ff7812 */ /* 0x000fda000782c0ff */
.L_x_344:
[----:B------:R-:W-:Y:S05]  /*6740*/  BSYNC.RECONVERGENT B0 ;  /* 0x0000000000007941 */ /* 0x000fea0003800200 */
.L_x_342:
[----:B------:R-:W-:Y:S04]  /*6750*/  BSSY.RECONVERGENT B0, `(.L_x_345) ;  /* 0x0000007000007945 */ /* 0x000fe80003800200 */
[----:B------:R-:W-:Y:S05]  /*6760*/  @!P4 BRA `(.L_x_346) ;  /* 0x000000000010c947 */ /* 0x000fea0003800000 */
[----:B------:R-:W0:Y:S01]  /*6770*/  LDS.U8 R18, [R31+UR5+0xd0] ;  /* 0x0000d0051f127984 */ /* 0x000e220008000000 */
[----:B------:R-:W-:Y:S02]  /*6780*/  PLOP3.LUT P2, PT, PT, PT, PT, 0x80, 0x8 ;  /* 0x000000000008781c */ /* 0x000fe40003f4f070 */
[----:B0-----:R-:W-:-:S13]  /*6790*/  ISETP.NE.AND P3, PT, R18, RZ, PT ;  /* 0x000000ff1200720c */ /* 0x001fda0003f65270 */
[----:B------:R-:W-:Y:S05]  /*67a0*/  @P3 BRA `(.L_x_347) ;  /* 0x0000000000043947 */ /* 0x000fea0003800000 */
.L_x_346:
[----:B------:R-:W-:-:S13]  /*67b0*/  LOP3.LUT P2, RZ, R32, 0x20, RZ, 0xc0, !PT ;  /* 0x0000002020ff7812 */ /* 0x000fda000784c0ff */
.L_x_347:
[----:B------:R-:W-:Y:S05]  /*67c0*/  BSYNC.RECONVERGENT B0 ;  /* 0x0000000000007941 */ /* 0x000fea0003800200 */
.L_x_345:
[----:B------:R-:W-:Y:S04]  /*67d0*/  BSSY.RECONVERGENT B0, `(.L_x_348) ;  /* 0x0000007000007945 */ /* 0x000fe80003800200 */
[----:B------:R-:W-:Y:S05]  /*67e0*/  @!P4 BRA `(.L_x_349) ;  /* 0x000000000010c947 */ /* 0x000fea0003800000 */
[----:B------:R-:W0:Y:S01]  /*67f0*/  LDS.U8 R18, [R31+UR5+0xe0] ;  /* 0x0000e0051f127984 */ /* 0x000e220008000000 */
[----:B------:R-:W-:Y:S02]  /*6800*/  PLOP3.LUT P3, PT, PT, PT, PT, 0x80, 0x8 ;  /* 0x000000000008781c */ /* 0x000fe40003f6f070 */
[----:B0-----:R-:W-:-:S13]  /*6810*/  ISETP.NE.AND P5, PT, R18, RZ, PT ;  /* 0x000000ff1200720c */ /* 0x001fda0003fa5270 */
[----:B------:R-:W-:Y:S05]  /*6820*/  @P5 BRA `(.L_x_350) ;  /* 0x0000000000045947 */ /* 0x000fea0003800000 */
.L_x_349:
[----:B------:R-:W-:-:S13]  /*6830*/  LOP3.LUT P3, RZ, R32, 0x80, RZ, 0xc0, !PT ;  /* 0x0000008020ff7812 */ /* 0x000fda000786c0ff */
.L_x_350:
[----:B------:R-:W-:Y:S05]  /*6840*/  BSYNC.RECONVERGENT B0 ;  /* 0x0000000000007941 */ /* 0x000fea0003800200 */
.L_x_348:
[----:B------:R-:W-:Y:S04]  /*6850*/  BSSY.RECONVERGENT B0, `(.L_x_351) ;  /* 0x0000007000007945 */ /* 0x000fe80003800200 */
[----:B------:R-:W-:Y:S05]  /*6860*/  @!P4 BRA `(.L_x_352) ;  /* 0x000000000010c947 */ /* 0x000fea0003800000 */
[----:B------:R-:W0:Y:S01]  /*6870*/  LDS.U8 R18, [R31+UR5+0xf0] ;  /* 0x0000f0051f127984 */ /* 0x000e220008000000 */
[----:B------:R-:W-:Y:S02]  /*6880*/  PLOP3.LUT P4, PT, PT, PT, PT, 0x80, 0x8 ;  /* 0x000000000008781c */ /* 0x000fe40003f8f070 */
[----:B0-----:R-:W-:-:S13]  /*6890*/  ISETP.NE.AND P5, PT, R18, RZ, PT ;  /* 0x000000ff1200720c */ /* 0x001fda0003fa5270 */
[----:B------:R-:W-:Y:S05]  /*68a0*/  @P5 BRA `(.L_x_353) ;  /* 0x0000000000045947 */ /* 0x000fea0003800000 */
.L_x_352:
[----:B------:R-:W-:-:S13]  /*68b0*/  LOP3.LUT P4, RZ, R32, 0x40, RZ, 0xc0, !PT ;  /* 0x0000004020ff7812 */ /* 0x000fda000788c0ff */
.L_x_353:
[----:B------:R-:W-:Y:S05]  /*68c0*/  BSYNC.RECONVERGENT B0 ;  /* 0x0000000000007941 */ /* 0x000fea0003800200 */
.L_x_351:
        /* <DEDUP_REMOVED lines=10> */
.L_x_355:
[C---:B------:R-:W-:Y:S02]  /*6970*/  LOP3.LUT P6, RZ, R32.reuse, 0x100, RZ, 0xc0, !PT ;  /* 0x0000010020ff7812 */ /* 0x040fe400078cc0ff */
[----:B------:R-:W-:-:S11]  /*6980*/  LOP3.LUT R32, R32, 0xffffffef, RZ, 0xc0, !PT ;  /* 0xffffffef20207812 */ /* 0x000fd600078ec0ff */
[----:B------:R-:W-:-:S07]  /*6990*/  @P6 LOP3.LUT R32, R32, 0x10, RZ, 0xfc, !PT ;  /* 0x0000001020206812 */ /* 0x000fce00078efcff */
.L_x_356:
[----:B------:R-:W-:Y:S05]  /*69a0*/  BSYNC.RECONVERGENT B0 ;  /* 0x0000000000007941 */ /* 0x000fea0003800200 */
.L_x_354:
        /* <DEDUP_REMOVED lines=8> */
.L_x_358:
[C---:B------:R-:W-:Y:S02]  /*6a30*/  LOP3.LUT P6, RZ, R32.reuse, 0x200, RZ, 0xc0, !PT ;  /* 0x0000020020ff7812 */ /* 0x040fe400078cc0ff */
[----:B------:R-:W-:-:S11]  /*6a40*/  LOP3.LUT R32, R32, 0xffffffdf, RZ, 0xc0, !PT ;  /* 0xffffffdf20207812 */ /* 0x000fd600078ec0ff */
[----:B------:R-:W-:-:S07]  /*6a50*/  @P6 LOP3.LUT R32, R32, 0x20, RZ, 0xfc, !PT ;  /* 0x0000002020206812 */ /* 0x000fce00078efcff */
.L_x_359:
[----:B------:R-:W-:Y:S05]  /*6a60*/  BSYNC.RECONVERGENT B0 ;  /* 0x0000000000007941 */ /* 0x000fea0003800200 */
.L_x_357:
        /* <DEDUP_REMOVED lines=8> */
.L_x_361:
[C---:B------:R-:W-:Y:S02]  /*6af0*/  LOP3.LUT P6, RZ, R32.reuse, 0x800, RZ, 0xc0, !PT ;  /* 0x0000080020ff7812 */ /* 0x040fe400078cc0ff */
[----:B------:R-:W-:-:S11]  /*6b00*/  LOP3.LUT R32, R32, 0xffffff7f, RZ, 0xc0, !PT ;  /* 0xffffff7f20207812 */ /* 0x000fd600078ec0ff */
[----:B------:R-:W-:-:S07]  /*6b10*/  @P6 LOP3.LUT R32, R32, 0x80, RZ, 0xfc, !PT ;  /* 0x0000008020206812 */ /* 0x000fce00078efcff */
.L_x_362:
[----:B------:R-:W-:Y:S05]  /*6b20*/  BSYNC.RECONVERGENT B0 ;  /* 0x0000000000007941 */ /* 0x000fea0003800200 */
.L_x_360:
        /* <DEDUP_REMOVED lines=8> */
.L_x_364:
[C---:B------:R-:W-:Y:S02]  /*6bb0*/  LOP3.LUT P5, RZ, R32.reuse, 0x400, RZ, 0xc0, !PT ;  /* 0x0000040020ff7812 */ /* 0x040fe400078ac0ff */
[----:B------:R-:W-:-:S11]  /*6bc0*/  LOP3.LUT R32, R32, 0xffffffbf, RZ, 0xc0, !PT ;  /* 0xffffffbf20207812 */ /* 0x000fd600078ec0ff */
[----:B------:R-:W-:-:S07]  /*6bd0*/  @P5 LOP3.LUT R32, R32, 0x40, RZ, 0xfc, !PT ;  /* 0x0000004020205812 */ /* 0x000fce00078efcff */
.L_x_365:
[----:B------:R-:W-:Y:S05]  /*6be0*/  BSYNC.RECONVERGENT B0 ;  /* 0x0000000000007941 */ /* 0x000fea0003800200 */
.L_x_363:
        /* <DEDUP_REMOVED lines=10> */
.L_x_367:
[C---:B------:R-:W-:Y:S02]  /*6c90*/  LOP3.LUT P6, RZ, R32.reuse, 0x2000, RZ, 0xc0, !PT ;  /* 0x0000200020ff7812 */ /* 0x040fe400078cc0ff */
[----:B------:R-:W-:-:S11]  /*6ca0*/  LOP3.LUT R32, R32, 0xfffffeff, RZ, 0xc0, !PT ;  /* 0xfffffeff20207812 */ /* 0x000fd600078ec0ff */
[----:B------:R-:W-:-:S07]  /*6cb0*/  @P6 LOP3.LUT R32, R32, 0x100, RZ, 0xfc, !PT ;  /* 0x0000010020206812 */ /* 0x000fce00078efcff */
.L_x_368:
[----:B------:R-:W-:Y:S05]  /*6cc0*/  BSYNC.RECONVERGENT B0 ;  /* 0x0000000000007941 */ /* 0x000fea0003800200 */
.L_x_366:
        /* <DEDUP_REMOVED lines=8> */
.L_x_370:
[C---:B------:R-:W-:Y:S02]  /*6d50*/  LOP3.LUT P6, RZ, R32.reuse, 0x200000, RZ, 0xc0, !PT ;  /* 0x0020000020ff7812 */ /* 0x040fe400078cc0ff */
[----:B------:R-:W-:-:S11]  /*6d60*/  LOP3.LUT R32, R32, 0xfffffdff, RZ, 0xc0, !PT ;  /* 0xfffffdff20207812 */ /* 0x000fd600078ec0ff */
[----:B------:R-:W-:-:S07]  /*6d70*/  @P6 LOP3.LUT R32, R32, 0x200, RZ, 0xfc, !PT ;  /* 0x0000020020206812 */ /* 0x000fce00078efcff */
.L_x_371:
[----:B------:R-:W-:Y:S05]  /*6d80*/  BSYNC.RECONVERGENT B0 ;  /* 0x0000000000007941 */ /* 0x000fea0003800200 */
.L_x_369:
        /* <DEDUP_REMOVED lines=8> */
.L_x_373:
[C---:B------:R-:W-:Y:S02]  /*6e10*/  LOP3.LUT P6, RZ, R32.reuse, 0x800000, RZ, 0xc0, !PT ;  /* 0x0080000020ff7812 */ /* 0x040fe400078cc0ff */
[----:B------:R-:W-:-:S11]  /*6e20*/  LOP3.LUT R32, R32, 0xffbfffff, RZ, 0xc0, !PT ;  /* 0xffbfffff20207812 */ /* 0x000fd600078ec0ff */
[----:B------:R-:W-:-:S07]  /*6e30*/  @P6 LOP3.LUT R32, R32, 0x400000, RZ, 0xfc, !PT ;  /* 0x0040000020206812 */ /* 0x000fce00078efcff */
.L_x_374:
[----:B------:R-:W-:Y:S05]  /*6e40*/  BSYNC.RECONVERGENT B0 ;  /* 0x0000000000007941 */ /* 0x000fea0003800200 */
.L_x_372:
        /* <DEDUP_REMOVED lines=8> */
.L_x_376:
[C---:B------:R-:W-:Y:S02]  /*6ed0*/  LOP3.LUT P5, RZ, R32.reuse, 0x1000, RZ, 0xc0, !PT ;  /* 0x0000100020ff7812 */ /* 0x040fe400078ac0ff */
[----:B------:R-:W-:-:S11]  /*6ee0*/  LOP3.LUT R32, R32, 0xffdfffff, RZ, 0xc0, !PT ;  /* 0xffdfffff20207812 */ /* 0x000fd600078ec0ff */
[----:B------:R-:W-:-:S07]  /*6ef0*/  @P5 LOP3.LUT R32, R32, 0x200000, RZ, 0xfc, !PT ;  /* 0x0020000020205812 */ /* 0x000fce00078efcff */
.L_x_377:
[----:B------:R-:W-:Y:S05]  /*6f00*/  BSYNC.RECONVERGENT B0 ;  /* 0x0000000000007941 */ /* 0x000fea0003800200 */
.L_x_375:
        /* <DEDUP_REMOVED lines=10> */
.L_x_379:
[C---:B------:R-:W-:Y:S02]  /*6fb0*/  LOP3.LUT P6, RZ, R32.reuse, 0x4000, RZ, 0xc0, !PT ;  /* 0x0000400020ff7812 */ /* 0x040fe400078cc0ff */
[----:B------:R-:W-:-:S11]  /*6fc0*/  LOP3.LUT R32, R32, 0xff7fffff, RZ, 0xc0, !PT ;  /* 0xff7fffff20207812 */ /* 0x000fd600078ec0ff */
[----:B------:R-:W-:-:S07]  /*6fd0*/  @P6 LOP3.LUT R32, R32, 0x800000, RZ, 0xfc, !PT ;  /* 0x0080000020206812 */ /* 0x000fce00078efcff */
.L_x_380:
[----:B------:R-:W-:Y:S05]  /*6fe0*/  BSYNC.RECONVERGENT B0 ;  /* 0x0000000000007941 */ /* 0x000fea0003800200 */
.L_x_378:
        /* <DEDUP_REMOVED lines=8> */
.L_x_382:
[C---:B------:R-:W-:Y:S02]  /*7070*/  LOP3.LUT P6, RZ, R32.reuse, 0x100000, RZ, 0xc0, !PT ;  /* 0x0010000020ff7812 */ /* 0x040fe400078cc0ff */
[----:B------:R-:W-:-:S11]  /*7080*/  LOP3.LUT R32, R32, 0xffffefff, RZ, 0xc0, !PT ;  /* 0xffffefff20207812 */ /* 0x000fd600078ec0ff */
[----:B------:R-:W-:-:S07]  /*7090*/  @P6 LOP3.LUT R32, R32, 0x1000, RZ, 0xfc, !PT ;  /* 0x0000100020206812 */ /* 0x000fce00078efcff */
.L_x_383:
[----:B------:R-:W-:Y:S05]  /*70a0*/  BSYNC.RECONVERGENT B0 ;  /* 0x0000000000007941 */ /* 0x000fea0003800200 */
.L_x_381:
        /* <DEDUP_REMOVED lines=8> */
.L_x_385:
[C---:B------:R-:W-:Y:S02]  /*7130*/  LOP3.LUT P6, RZ, R32.reuse, 0x80000, RZ, 0xc0, !PT ;  /* 0x0008000020ff7812 */ /* 0x040fe400078cc0ff */
[----:B------:R-:W-:-:S11]  /*7140*/  LOP3.LUT R32, R32, 0xfffff7ff, RZ, 0xc0, !PT ;  /* 0xfffff7ff20207812 */ /* 0x000fd600078ec0ff */
[----:B------:R-:W-:-:S07]  /*7150*/  @P6 LOP3.LUT R32, R32, 0x800, RZ, 0xfc, !PT ;  /* 0x0000080020206812 */ /* 0x000fce00078efcff */
.L_x_386:
[----:B------:R-:W-:Y:S05]  /*7160*/  BSYNC.RECONVERGENT B0 ;  /* 0x0000000000007941 */ /* 0x000fea0003800200 */
.L_x_384:
        /* <DEDUP_REMOVED lines=8> */
.L_x_388:
[C---:B------:R-:W-:Y:S02]  /*71f0*/  LOP3.LUT P5, RZ, R32.reuse, 0x20000, RZ, 0xc0, !PT ;  /* 0x0002000020ff7812 */ /* 0x040fe400078ac0ff */
[----:B------:R-:W-:-:S11]  /*7200*/  LOP3.LUT R32, R32, 0xfffffbff, RZ, 0xc0, !PT ;  /* 0xfffffbff20207812 */ /* 0x000fd600078ec0ff */
[----:B------:R-:W-:-:S07]  /*7210*/  @P5 LOP3.LUT R32, R32, 0x400, RZ, 0xfc, !PT ;  /* 0x0000040020205812 */ /* 0x000fce00078efcff */
.L_x_389:
[----:B------:R-:W-:Y:S05]  /*7220*/  BSYNC.RECONVERGENT B0 ;  /* 0x0000000000007941 */ /* 0x000fea0003800200 */
.L_x_387:
        /* <DEDUP_REMOVED lines=10> */
.L_x_391:
[C---:B------:R-:W-:Y:S02]  /*72d0*/  LOP3.LUT P6, RZ, R32.reuse, 0x40000, RZ, 0xc0, !PT ;  /* 0x0004000020ff7812 */ /* 0x040fe400078cc0ff */
[----:B------:R-:W-:-:S11]  /*72e0*/  LOP3.LUT R32, R32, 0xffffdfff, RZ, 0xc0, !PT ;  /* 0xffffdfff20207812 */ /* 0x000fd600078ec0ff */
[----:B------:R-:W-:-:S07]  /*72f0*/  @P6 LOP3.LUT R32, R32, 0x2000, RZ, 0xfc, !PT ;  /* 0x0000200020206812 */ /* 0x000fce00078efcff */
.L_x_392:
[----:B------:R-:W-:Y:S05]  /*7300*/  BSYNC.RECONVERGENT B0 ;  /* 0x0000000000007941 */ /* 0x000fea0003800200 */
.L_x_390:
        /* <DEDUP_REMOVED lines=8> */
.L_x_394:
[C---:B------:R-:W-:Y:S02]  /*7390*/  LOP3.LUT P6, RZ, R32.reuse, 0x10000, RZ, 0xc0, !PT ;  /* 0x0001000020ff7812 */ /* 0x040fe400078cc0ff */
[----:B------:R-:W-:-:S11]  /*73a0*/  LOP3.LUT R32, R32, 0xfff7ffff, RZ, 0xc0, !PT ;  /* 0xfff7ffff20207812 */ /* 0x000fd600078ec0ff */
[----:B------:R-:W-:-:S07]  /*73b0*/  @P6 LOP3.LUT R32, R32, 0x80000, RZ, 0xfc, !PT ;  /* 0x0008000020206812 */ /* 0x000fce00078efcff */
.L_x_395:
[----:B------:R-:W-:Y:S05]  /*73c0*/  BSYNC.RECONVERGENT B0 ;  /* 0x0000000000007941 */ /* 0x000fea0003800200 */
.L_x_393:
        /* <DEDUP_REMOVED lines=8> */
.L_x_397:
[C---:B------:R-:W-:Y:S02]  /*7450*/  LOP3.LUT P6, RZ, R32.reuse, 0x8000, RZ, 0xc0, !PT ;  /* 0x0000800020ff7812 */ /* 0x040fe400078cc0ff */
[----:B------:R-:W-:-:S11]  /*7460*/  LOP3.LUT R32, R32, 0xfffbffff, RZ, 0xc0, !PT ;  /* 0xfffbffff20207812 */ /* 0x000fd600078ec0ff */
[----:B------:R-:W-:-:S07]  /*7470*/  @P6 LOP3.LUT R32, R32, 0x40000, RZ, 0xfc, !PT ;  /* 0x0004000020206812 */ /* 0x000fce00078efcff */
.L_x_398:
[----:B------:R-:W-:Y:S05]  /*7480*/  BSYNC.RECONVERGENT B0 ;  /* 0x0000000000007941 */ /* 0x000fea0003800200 */
.L_x_396:
        /* <DEDUP_REMOVED lines=8> */
.L_x_400:
[C---:B------:R-:W-:Y:S02]  /*7510*/  LOP3.LUT P5, RZ, R32.reuse, 0x1, RZ, 0xc0, !PT ;  /* 0x0000000120ff7812 */ /* 0x040fe400078ac0ff */
[----:B------:R-:W-:-:S11]  /*7520*/  LOP3.LUT R32, R32, 0xfffeffff, RZ, 0xc0, !PT ;  /* 0xfffeffff20207812 */ /* 0x000fd600078ec0ff */
[----:B------:R-:W-:-:S07]  /*7530*/  @P5 LOP3.LUT R32, R32, 0x10000, RZ, 0xfc, !PT ;  /* 0x0001000020205812 */ /* 0x000fce00078efcff */
.L_x_401:
[----:B------:R-:W-:Y:S05]  /*7540*/  BSYNC.RECONVERGENT B0 ;  /* 0x0000000000007941 */ /* 0x000fea0003800200 */
.L_x_399:
        /* <DEDUP_REMOVED lines=10> */
.L_x_403:
[C---:B------:R-:W-:Y:S02]  /*75f0*/  LOP3.LUT P6, RZ, R32.reuse, 0x8, RZ, 0xc0, !PT ;  /* 0x0000000820ff7812 */ /* 0x040fe400078cc0ff */
[----:B------:R-:W-:-:S11]  /*7600*/  LOP3.LUT R32, R32, 0xfffdffff, RZ, 0xc0, !PT ;  /* 0xfffdffff20207812 */ /* 0x000fd600078ec0ff */
[----:B------:R-:W-:-:S07]  /*7610*/  @P6 LOP3.LUT R32, R32, 0x20000, RZ, 0xfc, !PT ;  /* 0x0002000020206812 */ /* 0x000fce00078efcff */
.L_x_404:
[----:B------:R-:W-:Y:S05]  /*7620*/  BSYNC.RECONVERGENT B0 ;  /* 0x0000000000007941 */ /* 0x000fea0003800200 */
.L_x_402:
        /* <DEDUP_REMOVED lines=8> */
.L_x_406:
[C---:B------:R-:W-:Y:S02]  /*76b0*/  LOP3.LUT P6, RZ, R32.reuse, 0x2, RZ, 0xc0, !PT ;  /* 0x0000000220ff7812 */ /* 0x040fe400078cc0ff */
[----:B------:R-:W-:-:S11]  /*76c0*/  LOP3.LUT R32, R32, 0xffff7fff, RZ, 0xc0, !PT ;  /* 0xffff7fff20207812 */ /* 0x000fd600078ec0ff */
[----:B------:R-:W-:-:S07]  /*76d0*/  @P6 LOP3.LUT R32, R32, 0x8000, RZ, 0xfc, !PT ;  /* 0x0000800020206812 */ /* 0x000fce00078efcff */
.L_x_407:
[----:B------:R-:W-:Y:S05]  /*76e0*/  BSYNC.RECONVERGENT B0 ;  /* 0x0000000000007941 */ /* 0x000fea0003800200 */
.L_x_405:
        /* <DEDUP_REMOVED lines=8> */
.L_x_409:
[C---:B------:R-:W-:Y:S02]  /*7770*/  LOP3.LUT P6, RZ, R32.reuse, 0x4, RZ, 0xc0, !PT ;  /* 0x0000000420ff7812 */ /* 0x040fe400078cc0ff */
[----:B------:R-:W-:-:S11]  /*7780*/  LOP3.LUT R32, R32, 0xffffbfff, RZ, 0xc0, !PT ;  /* 0xffffbfff20207812 */ /* 0x000fd600078ec0ff */
[----:B------:R-:W-:-:S07]  /*7790*/  @P6 LOP3.LUT R32, R32, 0x4000, RZ, 0xfc, !PT ;  /* 0x0000400020206812 */ /* 0x000fce00078efcff */
.L_x_410:
[----:B------:R-:W-:Y:S05]  /*77a0*/  BSYNC.RECONVERGENT B0 ;  /* 0x0000000000007941 */ /* 0x000fea0003800200 */
.L_x_408:
        /* <DEDUP_REMOVED lines=8> */
.L_x_412:
[----:B------:R-:W-:-:S04]  /*7830*/  LOP3.LUT R32, R32, 0xfffffffe, RZ, 0xc0, !PT ;  /* 0xfffffffe20207812 */ /* 0x000fc800078ec0ff */
[----:B------:R-:W-:-:S07]  /*7840*/  @P0 LOP3.LUT R32, R32, 0x1, RZ, 0xfc, !PT ;  /* 0x0000000120200812 */ /* 0x000fce00078efcff */
.L_x_413:
[----:B------:R-:W-:Y:S05]  /*7850*/  BSYNC.RECONVERGENT B0 ;  /* 0x0000000000007941 */ /* 0x000fea0003800200 */
.L_x_411:
        /* <DEDUP_REMOVED lines=10> */
.L_x_415:
[----:B------:R-:W-:-:S04]  /*7900*/  LOP3.LUT R32, R32, 0xfffffff7, RZ, 0xc0, !PT ;  /* 0xfffffff720207812 */ /* 0x000fc800078ec0ff */
[----:B------:R-:W-:-:S07]  /*7910*/  @P1 LOP3.LUT R32, R32, 0x8, RZ, 0xfc, !PT ;  /* 0x0000000820201812 */ /* 0x000fce00078efcff */
.L_x_416:
[----:B------:R-:W-:Y:S05]  /*7920*/  BSYNC.RECONVERGENT B0 ;  /* 0x0000000000007941 */ /* 0x000fea0003800200 */
.L_x_414:
        /* <DEDUP_REMOVED lines=8> */
.L_x_418:
[----:B------:R-:W-:-:S04]  /*79b0*/  LOP3.LUT R32, R32, 0xfffffffd, RZ, 0xc0, !PT ;  /* 0xfffffffd20207812 */ /* 0x000fc800078ec0ff */
[----:B------:R-:W-:-:S07]  /*79c0*/  @P2 LOP3.LUT R32, R32, 0x2, RZ, 0xfc, !PT ;  /* 0x0000000220202812 */ /* 0x000fce00078efcff */
.L_x_419:
[----:B------:R-:W-:Y:S05]  /*79d0*/  BSYNC.RECONVERGENT B0 ;  /* 0x0000000000007941 */ /* 0x000fea0003800200 */
.L_x_417:
        /* <DEDUP_REMOVED lines=8> */
.L_x_421:
[----:B------:R-:W-:-:S04]  /*7a60*/  LOP3.LUT R32, R32, 0xfffffffb, RZ, 0xc0, !PT ;  /* 0xfffffffb20207812 */ /* 0x000fc800078ec0ff */
[----:B------:R-:W-:-:S07]  /*7a70*/  @P3 LOP3.LUT R32, R32, 0x4, RZ, 0xfc, !PT ;  /* 0x0000000420203812 */ /* 0x000fce00078efcff */
.L_x_422:
[----:B------:R-:W-:Y:S05]  /*7a80*/  BSYNC.RECONVERGENT B0 ;  /* 0x0000000000007941 */ /* 0x000fea0003800200 */
.L_x_420:
[----:B------:R-:W-:Y:S04]  /*7a90*/  BSSY.RECONVERGENT B0, `(.L_x_423) ;  /* 0x0000007000007945 */ /* 0x000fe80003800200 */
[----:B------:R-:W-:Y:S05]  /*7aa0*/  @!P0 BRA `(.L_x_424) ;  /* 0x0000000000108947 */ /* 0x000fea0003800000 */
[----:B------:R-:W0:Y:S01]  /*7ab0*/  LDS.U8 R18, [R31+UR5+0x130] ;  /* 0x000130051f127984 */ /* 0x000e220008000000 */
[----:B------:R-:W-:Y:S02]  /*7ac0*/  PLOP3.LUT P0, PT, PT, PT, PT, 0x80, 0x8 ;  /* 0x000000000008781c */ /* 0x000fe40003f0f070 */
[----:B0-----:R-:W-:-:S13]  /*7ad0*/  ISETP.NE.AND P1, PT, R18, RZ, PT ;  /* 0x000000ff1200720c */ /* 0x001fda0003f25270 */
[----:B------:R-:W-:Y:S05]  /*7ae0*/  @P1 BRA `(.L_x_425) ;  /* 0x0000000000041947 */ /* 0x000fea0003800000 */
.L_x_424:
[----:B------:R-:W-:-:S13]  /*7af0*/  PLOP3.LUT P0, PT, P4, PT, PT, 0x80, 0x8 ;  /* 0x000000000008781c */ /* 0x000fda000270f070 */
.L_x_425:
[----:B------:R-:W-:Y:S05]  /*7b00*/  BSYNC.RECONVERGENT B0 ;  /* 0x0000000000007941 */ /* 0x000fea0003800200 */
.L_x_423:
        /* <DEDUP_REMOVED lines=8> */
.L_x_427:
[----:B------:R-:W-:-:S13]  /*7b90*/  LOP3.LUT P2, RZ, R32, 0x10, RZ, 0xc0, !PT ;  /* 0x0000001020ff7812 */ /* 0x000fda000784c0ff */
.L_x_428:
[----:B------:R-:W-:Y:S05]  /*7ba0*/  BSYNC.RECONVERGENT B0 ;  /* 0x0000000000007941 */ /* 0x000fea0003800200 */
.L_x_426:
[----:B------:R-:W-:Y:S04]  /*7bb0*/  BSSY.RECONVERGENT B0, `(.L_x_429) ;  /* 0x0000007000007945 */ /* 0x000fe80003800200 */
[----:B------:R-:W-:Y:S05]  /*7bc0*/  @!P1 BRA `(.L_x_430) ;  /* 0x0000000000109947 */ /* 0x000fea0003800000 */
[----:B------:R-:W0:Y:S01]  /*7bd0*/  LDS.U8 R18, [R31+UR5+0x110] ;  /* 0x000110051f127984 */ /* 0x000e220008000000 */
[----:B------:R-:W-:Y:S02]  /*7be0*/  PLOP3.LUT P3, PT, PT, PT, PT, 0x80, 0x8 ;  /* 0x000000000008781c */ /* 0x000fe40003f6f070 */
[----:B0-----:R-:W-:-:S13]  /*7bf0*/  ISETP.NE.AND P4, PT, R18, RZ, PT ;  /* 0x000000ff1200720c */ /* 0x001fda0003f85270 */
[----:B------:R-:W-:Y:S05]  /*7c00*/  @P4 BRA `(.L_x_431) ;  /* 0x0000000000044947 */ /* 0x000fea0003800000 */
.L_x_430:
[----:B------:R-:W-:-:S13]  /*7c10*/  LOP3.LUT P3, RZ, R32, 0x20, RZ, 0xc0, !PT ;  /* 0x0000002020ff7812 */ /* 0x000fda000786c0ff */
.L_x_431:
[----:B------:R-:W-:Y:S05]  /*7c20*/  BSYNC.RECONVERGENT B0 ;  /* 0x0000000000007941 */ /* 0x000fea0003800200 */
.L_x_429:
[----:B------:R-:W-:Y:S04]  /*7c30*/  BSSY.RECONVERGENT B0, `(.L_x_432) ;  /* 0x0000007000007945 */ /* 0x000fe80003800200 */
[----:B------:R-:W-:Y:S05]  /*7c40*/  @!P1 BRA `(.L_x_433) ;  /* 0x0000000000109947 */ /* 0x000fea0003800000 */
[----:B------:R-:W0:Y:S01]  /*7c50*/  LDS.U8 R18, [R31+UR5+0x120] ;  /* 0x000120051f127984 */ /* 0x000e220008000000 */
[----:B------:R-:W-:Y:S02]  /*7c60*/  PLOP3.LUT P5, PT, PT, PT, PT, 0x80, 0x8 ;  /* 0x000000000008781c */ /* 0x000fe40003faf070 */
[----:B0-----:R-:W-:-:S13]  /*7c70*/  ISETP.NE.AND P4, PT, R18, RZ, PT ;  /* 0x000000ff1200720c */ /* 0x001fda0003f85270 */
[----:B------:R-:W-:Y:S05]  /*7c80*/  @P4 BRA `(.L_x_434) ;  /* 0x0000000000044947 */ /* 0x000fea0003800000 */
.L_x_433:
[----:B------:R-:W-:-:S13]  /*7c90*/  LOP3.LUT P5, RZ, R32, 0x80, RZ, 0xc0, !PT ;  /* 0x0000008020ff7812 */ /* 0x000fda00078ac0ff */
.L_x_434:
[----:B------:R-:W-:Y:S05]  /*7ca0*/  BSYNC.RECONVERGENT B0 ;  /* 0x0000000000007941 */ /* 0x000fea0003800200 */
.L_x_432:
[----:B------:R-:W-:Y:S04]  /*7cb0*/  BSSY.RECONVERGENT B0, `(.L_x_435) ;  /* 0x0000007000007945 */ /* 0x000fe80003800200 */
[----:B------:R-:W-:Y:S05]  /*7cc0*/  @!P1 BRA `(.L_x_436) ;  /* 0x0000000000109947 */ /* 0x000fea0003800000 */
[----:B------:R-:W0:Y:S01]  /*7cd0*/  LDS.U8 R18, [R31+UR5+0x130] ;  /* 0x000130051f127984 */ /* 0x000e220008000000 */
[----:B------:R-:W-:Y:S02]  /*7ce0*/  PLOP3.LUT P1, PT, PT, PT, PT, 0x80, 0x8 ;  /* 0x000000000008781c */ /* 0x000fe40003f2f070 */
[----:B0-----:R-:W-:-:S13]  /*7cf0*/  ISETP.NE.AND P4, PT, R18, RZ, PT ;  /* 0x000000ff1200720c */ /* 0x001fda0003f85270 */
[----:B------:R-:W-:Y:S05]  /*7d00*/  @P4 BRA `(.L_x_437) ;  /* 0x0000000000044947 */ /* 0x000fea0003800000 */
.L_x_436:
[----:B------:R-:W-:-:S13]  /*7d10*/  LOP3.LUT P1, RZ, R32, 0x40, RZ, 0xc0, !PT ;  /* 0x0000004020ff7812 */ /* 0x000fda000782c0ff */
.L_x_437:
[----:B------:R-:W-:Y:S05]  /*7d20*/  BSYNC.RECONVERGENT B0 ;  /* 0x0000000000007941 */ /* 0x000fea0003800200 */
.L_x_435:
        /* <DEDUP_REMOVED lines=10> */
.L_x_439:
[C---:B------:R-:W-:Y:S02]  /*7dd0*/  LOP3.LUT P6, RZ, R32.reuse, 0x100, RZ, 0xc0, !PT ;  /* 0x0000010020ff7812 */ /* 0x040fe400078cc0ff */
[----:B------:R-:W-:-:S11]  /*7de0*/  LOP3.LUT R32, R32, 0xffffffef, RZ, 0xc0, !PT ;  /* 0xffffffef20207812 */ /* 0x000fd600078ec0ff */
[----:B------:R-:W-:-:S07]  /*7df0*/  @P6 LOP3.LUT R32, R32, 0x10, RZ, 0xfc, !PT ;  /* 0x0000001020206812 */ /* 0x000fce00078efcff */
.L_x_440:
[----:B------:R-:W-:Y:S05]  /*7e00*/  BSYNC.RECONVERGENT B0 ;  /* 0x0000000000007941 */ /* 0x000fea0003800200 */
.L_x_438:
        /* <DEDUP_REMOVED lines=8> */
.L_x_442:
[C---:B------:R-:W-:Y:S02]  /*7e90*/  LOP3.LUT P6, RZ, R32.reuse, 0x200, RZ, 0xc0, !PT ;  /* 0x0000020020ff7812 */ /* 0x040fe400078cc0ff */
[----:B------:R-:W-:-:S11]  /*7ea0*/  LOP3.LUT R32, R32, 0xffffffdf, RZ, 0xc0, !PT ;  /* 0xffffffdf20207812 */ /* 0x000fd600078ec0ff */
[----:B------:R-:W-:-:S07]  /*7eb0*/  @P6 LOP3.LUT R32, R32, 0x20, RZ, 0xfc, !PT ;  /* 0x0000002020206812 */ /* 0x000fce00078efcff */
.L_x_443:
[----:B------:R-:W-:Y:S05]  /*7ec0*/  BSYNC.RECONVERGENT B0 ;  /* 0x0000000000007941 */ /* 0x000fea0003800200 */
.L_x_441:
        /* <DEDUP_REMOVED lines=8> */
.L_x_445:
[C---:B------:R-:W-:Y:S02]  /*7f50*/  LOP3.LUT P6, RZ, R32.reuse, 0x400000, RZ, 0xc0, !PT ;  /* 0x0040000020ff7812 */ /* 0x040fe400078cc0ff */
[----:B------:R-:W-:-:S11]  /*7f60*/  LOP3.LUT R32, R32, 0xffffff7f, RZ, 0xc0, !PT ;  /* 0xffffff7f20207812 */ /* 0x000fd600078ec0ff */
[----:B------:R-:W-:-:S07]  /*7f70*/  @P6 LOP3.LUT R32, R32, 0x80, RZ, 0xfc, !PT ;  /* 0x0000008020206812 */ /* 0x000fce00078efcff */
.L_x_446:
[----:B------:R-:W-:Y:S05]  /*7f80*/  BSYNC.RECONVERGENT B0 ;  /* 0x0000000000007941 */ /* 0x000fea0003800200 */
.L_x_444:
        /* <DEDUP_REMOVED lines=8> */
.L_x_448:
[C---:B------:R-:W-:Y:S02]  /*8010*/  LOP3.LUT P4, RZ, R32.reuse, 0x200000, RZ, 0xc0, !PT ;  /* 0x0020000020ff7812 */ /* 0x040fe4000788c0ff */
[----:B------:R-:W-:-:S11]  /*8020*/  LOP3.LUT R32, R32, 0xffffffbf, RZ, 0xc0, !PT ;  /* 0xffffffbf20207812 */ /* 0x000fd600078ec0ff */
[----:B------:R-:W-:-:S07]  /*8030*/  @P4 LOP3.LUT R32, R32, 0x40, RZ, 0xfc, !PT ;  /* 0x0000004020204812 */ /* 0x000fce00078efcff */
.L_x_449:
[----:B------:R-:W-:Y:S05]  /*8040*/  BSYNC.RECONVERGENT B0 ;  /* 0x0000000000007941 */ /* 0x000fea0003800200 */
.L_x_447:
        /* <DEDUP_REMOVED lines=10> */
.L_x_451:
[C---:B------:R-:W-:Y:S02]  /*80f0*/  LOP3.LUT P6, RZ, R32.reuse, 0x800000, RZ, 0xc0, !PT ;  /* 0x0080000020ff7812 */ /* 0x040fe400078cc0ff */
[----:B------:R-:W-:-:S11]  /*8100*/  LOP3.LUT R32, R32, 0xffbfffff, RZ, 0xc0, !PT ;  /* 0xffbfffff20207812 */ /* 0x000fd600078ec0ff */
[----:B------:R-:W-:-:S07]  /*8110*/  @P6 LOP3.LUT R32, R32, 0x400000, RZ, 0xfc, !PT ;  /* 0x0040000020206812 */ /* 0x000fce00078efcff */
.L_x_452:
[----:B------:R-:W-:Y:S05]  /*8120*/  BSYNC.RECONVERGENT B0 ;  /* 0x0000000000007941 */ /* 0x000fea0003800200 */
.L_x_450:
        /* <DEDUP_REMOVED lines=8> */
.L_x_454:
[C---:B------:R-:W-:Y:S02]  /*81b0*/  LOP3.LUT P6, RZ, R32.reuse, 0x1000, RZ, 0xc0, !PT ;  /* 0x0000100020ff7812 */ /* 0x040fe400078cc0ff */
[----:B------:R-:W-:-:S11]  /*81c0*/  LOP3.LUT R32, R32, 0xff7fffff, RZ, 0xc0, !PT ;  /* 0xff7fffff20207812 */ /* 0x000fd600078ec0ff */
[----:B------:R-:W-:-:S07]  /*81d0*/  @P6 LOP3.LUT R32, R32, 0x800000, RZ, 0xfc, !PT ;  /* 0x0080000020206812 */ /* 0x000fce00078efcff */
.L_x_455:
[----:B------:R-:W-:Y:S05]  /*81e0*/  BSYNC.RECONVERGENT B0 ;  /* 0x0000000000007941 */ /* 0x000fea0003800200 */
.L_x_453:
        /* <DEDUP_REMOVED lines=8> */
.L_x_457:
[C---:B------:R-:W-:Y:S02]  /*8270*/  LOP3.LUT P6, RZ, R32.reuse, 0x800, RZ, 0xc0, !PT ;  /* 0x0000080020ff7812 */ /* 0x040fe400078cc0ff */
[----:B------:R-:W-:-:S11]  /*8280*/  LOP3.LUT R32, R32, 0xffdfffff, RZ, 0xc0, !PT ;  /* 0xffdfffff20207812 */ /* 0x000fd600078ec0ff */
[----:B------:R-:W-:-:S07]  /*8290*/  @P6 LOP3.LUT R32, R32, 0x200000, RZ, 0xfc, !PT ;  /* 0x0020000020206812 */ /* 0x000fce00078efcff */
.L_x_458:
[----:B------:R-:W-:Y:S05]  /*82a0*/  BSYNC.RECONVERGENT B0 ;  /* 0x0000000000007941 */ /* 0x000fea0003800200 */
.L_x_456:
        /* <DEDUP_REMOVED lines=8> */
.L_x_460:
[C---:B------:R-:W-:Y:S02]  /*8330*/  LOP3.LUT P4, RZ, R32.reuse, 0x400, RZ, 0xc0, !PT ;  /* 0x0000040020ff7812 */ /* 0x040fe4000788c0ff */
[----:B------:R-:W-:-:S11]  /*8340*/  LOP3.LUT R32, R32, 0xfffffeff, RZ, 0xc0, !PT ;  /* 0xfffffeff20207812 */ /* 0x000fd600078ec0ff */
[----:B------:R-:W-:-:S07]  /*8350*/  @P4 LOP3.LUT R32, R32, 0x100, RZ, 0xfc, !PT ;  /* 0x0000010020204812 */ /* 0x000fce00078efcff */
.L_x_461:
[----:B------:R-:W-:Y:S05]  /*8360*/  BSYNC.RECONVERGENT B0 ;  /* 0x0000000000007941 */ /* 0x000fea0003800200 */
.L_x_459:
        /* <DEDUP_REMOVED lines=10> */
.L_x_463:
[C---:B------:R-:W-:Y:S02]  /*8410*/  LOP3.LUT P6, RZ, R32.reuse, 0x2000, RZ, 0xc0, !PT ;  /* 0x0000200020ff7812 */ /* 0x040fe400078cc0ff */
[----:B------:R-:W-:-:S11]  /*8420*/  LOP3.LUT R32, R32, 0xffefffff, RZ, 0xc0, !PT ;  /* 0xffefffff20207812 */ /* 0x000fd600078ec0ff */
[----:B------:R-:W-:-:S07]  /*8430*/  @P6 LOP3.LUT R32, R32, 0x100000, RZ, 0xfc, !PT ;  /* 0x0010000020206812 */ /* 0x000fce00078efcff */
.L_x_464:
[----:B------:R-:W-:Y:S05]  /*8440*/  BSYNC.RECONVERGENT B0 ;  /* 0x0000000000007941 */ /* 0x000fea0003800200 */
.L_x_462:
        /* <DEDUP_REMOVED lines=8> */
.L_x_466:
[C---:B------:R-:W-:Y:S02]  /*84d0*/  LOP3.LUT P6, RZ, R32.reuse, 0x80000, RZ, 0xc0, !PT ;  /* 0x0008000020ff7812 */ /* 0x040fe400078cc0ff */
[----:B------:R-:W-:-:S11]  /*84e0*/  LOP3.LUT R32, R32, 0xfffff7ff, RZ, 0xc0, !PT ;  /* 0xfffff7ff20207812 */ /* 0x000fd600078ec0ff */
[----:B------:R-:W-:-:S07]  /*84f0*/  @P6 LOP3.LUT R32, R32, 0x800, RZ, 0xfc, !PT ;  /* 0x0000080020206812 */ /* 0x000fce00078efcff */
.L_x_467:
[----:B------:R-:W-:Y:S05]  /*8500*/  BSYNC.RECONVERGENT B0 ;  /* 0x0000000000007941 */ /* 0x000fea0003800200 */
.L_x_465:
        /* <DEDUP_REMOVED lines=8> */
.L_x_469:
[C---:B------:R-:W-:Y:S02]  /*8590*/  LOP3.LUT P6, RZ, R32.reuse, 0x40000, RZ, 0xc0, !PT ;  /* 0x0004000020ff7812 */ /* 0x040fe400078cc0ff */
[----:B------:R-:W-:-:S11]  /*85a0*/  LOP3.LUT R32, R32, 0xfffffbff, RZ, 0xc0, !PT ;  /* 0xfffffbff20207812 */ /* 0x000fd600078ec0ff */
[----:B------:R-:W-:-:S07]  /*85b0*/  @P6 LOP3.LUT R32, R32, 0x400, RZ, 0xfc, !PT ;  /* 0x0000040020206812 */ /* 0x000fce00078efcff */
.L_x_470:
[----:B------:R-:W-:Y:S05]  /*85c0*/  BSYNC.RECONVERGENT B0 ;  /* 0x0000000000007941 */ /* 0x000fea0003800200 */
.L_x_468:
        /* <DEDUP_REMOVED lines=8> */
.L_x_472:
[C---:B------:R-:W-:Y:S02]  /*8650*/  LOP3.LUT P4, RZ, R32.reuse, 0x10000, RZ, 0xc0, !PT ;  /* 0x0001000020ff7812 */ /* 0x040fe4000788c0ff */
[----:B------:R-:W-:-:S11]  /*8660*/  LOP3.LUT R32, R32, 0xfffffdff, RZ, 0xc0, !PT ;  /* 0xfffffdff20207812 */ /* 0x000fd600078ec0ff */
[----:B------:R-:W-:-:S07]  /*8670*/  @P4 LOP3.LUT R32, R32, 0x200, RZ, 0xfc, !PT ;  /* 0x0000020020204812 */ /* 0x000fce00078efcff */
.L_x_473:
[----:B------:R-:W-:Y:S05]  /*8680*/  BSYNC.RECONVERGENT B0 ;  /* 0x0000000000007941 */ /* 0x000fea0003800200 */
.L_x_471:
        /* <DEDUP_REMOVED lines=10> */
.L_x_475:
[C---:B------:R-:W-:Y:S02]  /*8730*/  LOP3.LUT P6, RZ, R32.reuse, 0x20000, RZ, 0xc0, !PT ;  /* 0x0002000020ff7812 */ /* 0x040fe400078cc0ff */
[----:B------:R-:W-:-:S11]  /*8740*/  LOP3.LUT R32, R32, 0xffffefff, RZ, 0xc0, !PT ;  /* 0xffffefff20207812 */ /* 0x000fd600078ec0ff */
[----:B------:R-:W-:-:S07]  /*8750*/  @P6 LOP3.LUT R32, R32, 0x1000, RZ, 0xfc, !PT ;  /* 0x0000100020206812 */ /* 0x000fce00078efcff */
.L_x_476:
[----:B------:R-:W-:Y:S05]  /*8760*/  BSYNC.RECONVERGENT B0 ;  /* 0x0000000000007941 */ /* 0x000fea0003800200 */
.L_x_474:
        /* <DEDUP_REMOVED lines=8> */
.L_x_478:
[C---:B------:R-:W-:Y:S02]  /*87f0*/  LOP3.LUT P6, RZ, R32.reuse, 0x8000, RZ, 0xc0, !PT ;  /* 0x0000800020ff7812 */ /* 0x040fe400078cc0ff */
[----:B------:R-:W-:-:S11]  /*8800*/  LOP3.LUT R32, R32, 0xfffbffff, RZ, 0xc0, !PT ;  /* 0xfffbffff20207812 */ /* 0x000fd600078ec0ff */
[----:B------:R-:W-:-:S07]  /*8810*/  @P6 LOP3.LUT R32, R32, 0x40000, RZ, 0xfc, !PT ;  /* 0x0004000020206812 */ /* 0x000fce00078efcff */
.L_x_479:
[----:B------:R-:W-:Y:S05]  /*8820*/  BSYNC.RECONVERGENT B0 ;  /* 0x0000000000007941 */ /* 0x000fea0003800200 */
.L_x_477:
        /* <DEDUP_REMOVED lines=8> */
.L_x_481:
[C---:B------:R-:W-:Y:S02]  /*88b0*/  LOP3.LUT P6, RZ, R32.reuse, 0x4000, RZ, 0xc0, !PT ;  /* 0x0000400020ff7812 */ /* 0x040fe400078cc0ff */
[----:B------:R-:W-:-:S11]  /*88c0*/  LOP3.LUT R32, R32, 0xfffdffff, RZ, 0xc0, !PT ;  /* 0xfffdffff20207812 */ /* 0x000fd600078ec0ff */
[----:B------:R-:W-:-:S07]  /*88d0*/  @P6 LOP3.LUT R32, R32, 0x20000, RZ, 0xfc, !PT ;  /* 0x0002000020206812 */ /* 0x000fce00078efcff */
.L_x_482:
[----:B------:R-:W-:Y:S05]  /*88e0*/  BSYNC.RECONVERGENT B0 ;  /* 0x0000000000007941 */ /* 0x000fea0003800200 */
.L_x_480:
        /* <DEDUP_REMOVED lines=8> */
.L_x_484:
[C---:B------:R-:W-:Y:S02]  /*8970*/  LOP3.LUT P4, RZ, R32.reuse, 0x1, RZ, 0xc0, !PT ;  /* 0x0000000120ff7812 */ /* 0x040fe4000788c0ff */
[----:B------:R-:W-:-:S11]  /*8980*/  LOP3.LUT R32, R32, 0xffff7fff, RZ, 0xc0, !PT ;  /* 0xffff7fff20207812 */ /* 0x000fd600078ec0ff */
[----:B------:R-:W-:-:S07]  /*8990*/  @P4 LOP3.LUT R32, R32, 0x8000, RZ, 0xfc, !PT ;  /* 0x0000800020204812 */ /* 0x000fce00078efcff */
.L_x_485:
[----:B------:R-:W-:Y:S05]  /*89a0*/  BSYNC.RECONVERGENT B0 ;  /* 0x0000000000007941 */ /* 0x000fea0003800200 */
.L_x_483:
        /* <DEDUP_REMOVED lines=10> */
.L_x_487:
[C---:B------:R-:W-:Y:S02]  /*8a50*/  LOP3.LUT P6, RZ, R32.reuse, 0x8, RZ, 0xc0, !PT ;  /* 0x0000000820ff7812 */ /* 0x040fe400078cc0ff */
[----:B------:R-:W-:-:S11]  /*8a60*/  LOP3.LUT R32, R32, 0xfffeffff, RZ, 0xc0, !PT ;  /* 0xfffeffff20207812 */ /* 0x000fd600078ec0ff */
[----:B------:R-:W-:-:S07]  /*8a70*/  @P6 LOP3.LUT R32, R32, 0x10000, RZ, 0xfc, !PT ;  /* 0x0001000020206812 */ /* 0x000fce00078efcff */
.L_x_488:
[----:B------:R-:W-:Y:S05]  /*8a80*/  BSYNC.RECONVERGENT B0 ;  /* 0x0000000000007941 */ /* 0x000fea0003800200 */
.L_x_486:
        /* <DEDUP_REMOVED lines=8> */
.L_x_490:
[C---:B------:R-:W-:Y:S02]  /*8b10*/  LOP3.LUT P6, RZ, R32.reuse, 0x2, RZ, 0xc0, !PT ;  /* 0x0000000220ff7812 */ /* 0x040fe400078cc0ff */
[----:B------:R-:W-:-:S11]  /*8b20*/  LOP3.LUT R32, R32, 0xffffbfff, RZ, 0xc0, !PT ;  /* 0xffffbfff20207812 */ /* 0x000fd600078ec0ff */
[----:B------:R-:W-:-:S07]  /*8b30*/  @P6 LOP3.LUT R32, R32, 0x4000, RZ, 0xfc, !PT ;  /* 0x0000400020206812 */ /* 0x000fce00078efcff */
.L_x_491:
[----:B------:R-:W-:Y:S05]  /*8b40*/  BSYNC.RECONVERGENT B0 ;  /* 0x0000000000007941 */ /* 0x000fea0003800200 */
.L_x_489:
        /* <DEDUP_REMOVED lines=8> */
.L_x_493:
[C---:B------:R-:W-:Y:S02]  /*8bd0*/  LOP3.LUT P6, RZ, R32.reuse, 0x4, RZ, 0xc0, !PT ;  /* 0x0000000420ff7812 */ /* 0x040fe400078cc0ff */
[----:B------:R-:W-:-:S11]  /*8be0*/  LOP3.LUT R32, R32, 0xffffdfff, RZ, 0xc0, !PT ;  /* 0xffffdfff20207812 */ /* 0x000fd600078ec0ff */
[----:B------:R-:W-:-:S07]  /*8bf0*/  @P6 LOP3.LUT R32, R32, 0x2000, RZ, 0xfc, !PT ;  /* 0x0000200020206812 */ /* 0x000fce00078efcff */
.L_x_494:
[----:B------:R-:W-:Y:S05]  /*8c00*/  BSYNC.RECONVERGENT B0 ;  /* 0x0000000000007941 */ /* 0x000fea0003800200 */
.L_x_492:
[----:B------:R-:W-:Y:S04]  /*8c10*/  BSSY.RECONVERGENT B0, `(.L_x_495) ;  /* 0x0000007000007945 */ /* 0x000fe80003800200 */
[----:B------:R-:W-:Y:S05]  /*8c20*/  @!P4 BRA `(.L_x_496) ;  /* 0x000000000010c947 */ /* 0x000fea0003800000 */
[----:B------:R-:W0:Y:S01]  /*8c30*/  LDS.U8 R18, [R31+UR5+0x170] ;  /* 0x000170051f127984 */ /* 0x000e220008000000 */
[----:B------:R-:W-:Y:S02]  /*8c40*/  PLOP3.LUT P4, PT, PT, PT, PT, 0x80, 0x8 ;  /* 0x000000000008781c */ /* 0x000fe40003f8f070 */
[----:B0-----:R-:W-:-:S13]  /*8c50*/  ISETP.NE.AND P6, PT, R18, RZ, PT ;  /* 0x000000ff1200720c */ /* 0x001fda0003fc5270 */
[----:B------:R-:W-:Y:S05]  /*8c60*/  @P6 BRA `(.L_x_497) ;  /* 0x0000000000046947 */ /* 0x000fea0003800000 */
.L_x_496:
[----:B------:R-:W-:-:S13]  /*8c70*/  PLOP3.LUT P4, PT, P0, PT, PT, 0x80, 0x8 ;  /* 0x000000000008781c */ /* 0x000fda000078f070 */
.L_x_497:
[----:B------:R-:W-:Y:S05]  /*8c80*/  BSYNC.RECONVERGENT B0 ;  /* 0x0000000000007941 */ /* 0x000fea0003800200 */
.L_x_495:
        /* <DEDUP_REMOVED lines=10> */
.L_x_499:
[----:B------:R-:W-:-:S04]  /*8d30*/  LOP3.LUT R32, R32, 0xfffffff7, RZ, 0xc0, !PT ;  /* 0xfffffff720207812 */ /* 0x000fc800078ec0ff */
[----:B------:R-:W-:-:S07]  /*8d40*/  @P2 LOP3.LUT R32, R32, 0x8, RZ, 0xfc, !PT ;  /* 0x0000000820202812 */ /* 0x000fce00078efcff */
.L_x_500:
[----:B------:R-:W-:Y:S05]  /*8d50*/  BSYNC.RECONVERGENT B0 ;  /* 0x0000000000007941 */ /* 0x000fea0003800200 */
.L_x_498:
        /* <DEDUP_REMOVED lines=8> */
.L_x_502:
[----:B------:R-:W-:-:S04]  /*8de0*/  LOP3.LUT R32, R32, 0xfffffffe, RZ, 0xc0, !PT ;  /* 0xfffffffe20207812 */ /* 0x000fc800078ec0ff */
[----:B------:R-:W-:-:S07]  /*8df0*/  @P3 LOP3.LUT R32, R32, 0x1, RZ, 0xfc, !PT ;  /* 0x0000000120203812 */ /* 0x000fce00078efcff */
.L_x_503:
[----:B------:R-:W-:Y:S05]  /*8e00*/  BSYNC.RECONVERGENT B0 ;  /* 0x0000000000007941 */ /* 0x000fea0003800200 */
.L_x_501:
        /* <DEDUP_REMOVED lines=8> */
.L_x_505:
[----:B------:R-:W-:-:S04]  /*8e90*/  LOP3.LUT R32, R32, 0xfffffffb, RZ, 0xc0, !PT ;  /* 0xfffffffb20207812 */ /* 0x000fc800078ec0ff */
[----:B------:R-:W-:-:S07]  /*8ea0*/  @P5 LOP3.LUT R32, R32, 0x4, RZ, 0xfc, !PT ;  /* 0x0000000420205812 */ /* 0x000fce00078efcff */
.L_x_506:
[----:B------:R-:W-:Y:S05]  /*8eb0*/  BSYNC.RECONVERGENT B0 ;  /* 0x0000000000007941 */ /* 0x000fea0003800200 */
.L_x_504:
[----:B------:R-:W-:Y:S04]  /*8ec0*/  BSSY.RECONVERGENT B0, `(.L_x_507) ;  /* 0x0000007000007945 */ /* 0x000fe80003800200 */
[----:B------:R-:W-:Y:S05]  /*8ed0*/  @!P0 BRA `(.L_x_508) ;  /* 0x0000000000108947 */ /* 0x000fea0003800000 */
[----:B------:R-:W0:Y:S01]  /*8ee0*/  LDS.U8 R18, [R31+UR5+0x170] ;  /* 0x000170051f127984 */ /* 0x000e220008000000 */
[----:B------:R-:W-:Y:S02]  /*8ef0*/  PLOP3.LUT P0, PT, PT, PT, PT, 0x80, 0x8 ;  /* 0x000000000008781c */ /* 0x000fe40003f0f070 */
[----:B0-----:R-:W-:-:S13]  /*8f00*/  ISETP.NE.AND P2, PT, R18, RZ, PT ;  /* 0x000000ff1200720c */ /* 0x001fda0003f45270 */
[----:B------:R-:W-:Y:S05]  /*8f10*/  @P2 BRA `(.L_x_509) ;  /* 0x0000000000042947 */ /* 0x000fea0003800000 */
.L_x_508:
[----:B------:R-:W-:-:S13]  /*8f20*/  PLOP3.LUT P0, PT, P1, PT, PT, 0x80, 0x8 ;  /* 0x000000000008781c */ /* 0x000fda0000f0f070 */
.L_x_509:
[----:B------:R-:W-:Y:S05]  /*8f30*/  BSYNC.RECONVERGENT B0 ;  /* 0x0000000000007941 */ /* 0x000fea0003800200 */
.L_x_507:
        /* <DEDUP_REMOVED lines=8> */
.L_x_511:
[----:B------:R-:W-:-:S13]  /*8fc0*/  LOP3.LUT P1, RZ, R32, 0x10, RZ, 0xc0, !PT ;  /* 0x0000001020ff7812 */ /* 0x000fda000782c0ff */
.L_x_512:
[----:B------:R-:W-:Y:S05]  /*8fd0*/  BSYNC.RECONVERGENT B0 ;  /* 0x0000000000007941 */ /* 0x000fea0003800200 */
.L_x_510:
[----:B------:R-:W-:Y:S04]  /*8fe0*/  BSSY.RECONVERGENT B0, `(.L_x_513) ;  /* 0x0000007000007945 */ /* 0x000fe80003800200 */
[----:B------:R-:W-:Y:S05]  /*8ff0*/  @!P5 BRA `(.L_x_514) ;  /* 0x000000000010d947 */ /* 0x000fea0003800000 */
[----:B------:R-:W0:Y:S01]  /*9000*/  LDS.U8 R18, [R31+UR5+0x190] ;  /* 0x000190051f127984 */ /* 0x000e220008000000 */
[----:B------:R-:W-:Y:S02]  /*9010*/  PLOP3.LUT P2, PT, PT, PT, PT, 0x80, 0x8 ;  /* 0x000000000008781c */ /* 0x000fe40003f4f070 */
[----:B0-----:R-:W-:-:S13]  /*9020*/  ISETP.NE.AND P3, PT, R18, RZ, PT ;  /* 0x000000ff1200720c */ /* 0x001fda0003f65270 */
[----:B------:R-:W-:Y:S05]  /*9030*/  @P3 BRA `(.L_x_515) ;  /* 0x0000000000043947 */ /* 0x000fea0003800000 */
.L_x_514:
[----:B------:R-:W-:-:S13]  /*9040*/  LOP3.LUT P2, RZ, R32, 0x20, RZ, 0xc0, !PT ;  /* 0x0000002020ff7812 */ /* 0x000fda000784c0ff */
.L_x_515:
[----:B------:R-:W-:Y:S05]  /*9050*/  BSYNC.RECONVERGENT B0 ;  /* 0x0000000000007941 */ /* 0x000fea0003800200 */
.L_x_513:
[----:B------:R-:W-:Y:S04]  /*9060*/  BSSY.RECONVERGENT B0, `(.L_x_516) ;  /* 0x0000007000007945 */ /* 0x000fe80003800200 */
[----:B------:R-:W-:Y:S05]  /*9070*/  @!P5 BRA `(.L_x_517) ;  /* 0x000000000010d947 */ /* 0x000fea0003800000 */
[----:B------:R-:W0:Y:S01]  /*9080*/  LDS.U8 R18, [R31+UR5+0x1a0] ;  /* 0x0001a0051f127984 */ /* 0x000e220008000000 */
[----:B------:R-:W-:Y:S02]  /*9090*/  PLOP3.LUT P3, PT, PT, PT, PT, 0x80, 0x8 ;  /* 0x000000000008781c */ /* 0x000fe40003f6f070 */
[----:B0-----:R-:W-:-:S13]  /*90a0*/  ISETP.NE.AND P6, PT, R18, RZ, PT ;  /* 0x000000ff1200720c */ /* 0x001fda0003fc5270 */
[----:B------:R-:W-:Y:S05]  /*90b0*/  @P6 BRA `(.L_x_518) ;  /* 0x0000000000046947 */ /* 0x000fea0003800000 */
.L_x_517:
[----:B------:R-:W-:-:S13]  /*90c0*/  LOP3.LUT P3, RZ, R32, 0x80, RZ, 0xc0, !PT ;  /* 0x0000008020ff7812 */ /* 0x000fda000786c0ff */
.L_x_518:
[----:B------:R-:W-:Y:S05]  /*90d0*/  BSYNC.RECONVERGENT B0 ;  /* 0x0000000000007941 */ /* 0x000fea0003800200 */
.L_x_516:
        /* <DEDUP_REMOVED lines=8> */
.L_x_520:
[C---:B------:R-:W-:Y:S02]  /*9160*/  LOP3.LUT P5, RZ, R32.reuse, 0x40, RZ, 0xc0, !PT ;  /* 0x0000004020ff7812 */ /* 0x040fe400078ac0ff */
[----:B------:R-:W-:-:S11]  /*9170*/  LOP3.LUT R32, R32, 0xfffffffd, RZ, 0xc0, !PT ;  /* 0xfffffffd20207812 */ /* 0x000fd600078ec0ff */
[----:B------:R-:W-:-:S07]  /*9180*/  @P5 LOP3.LUT R32, R32, 0x2, RZ, 0xfc, !PT ;  /* 0x0000000220205812 */ /* 0x000fce00078efcff */
.L_x_521:
[----:B------:R-:W-:Y:S05]  /*9190*/  BSYNC.RECONVERGENT B0 ;  /* 0x0000000000007941 */ /* 0x000fea0003800200 */
.L_x_519:
        /* <DEDUP_REMOVED lines=10> */
.L_x_523:
[C---:B------:R-:W-:Y:S02]  /*9240*/  LOP3.LUT P6, RZ, R32.reuse, 0x400000, RZ, 0xc0, !PT ;  /* 0x0040000020ff7812 */ /* 0x040fe400078cc0ff */
[----:B------:R-:W-:-:S11]  /*9250*/  LOP3.LUT R32, R32, 0xffffffbf, RZ, 0xc0, !PT ;  /* 0xffffffbf20207812 */ /* 0x000fd600078ec0ff */
[----:B------:R-:W-:-:S07]  /*9260*/  @P6 LOP3.LUT R32, R32, 0x40, RZ, 0xfc, !PT ;  /* 0x0000004020206812 */ /* 0x000fce00078efcff */
.L_x_524:
[----:B------:R-:W-:Y:S05]  /*9270*/  BSYNC.RECONVERGENT B0 ;  /* 0x0000000000007941 */ /* 0x000fea0003800200 */
.L_x_522:
        /* <DEDUP_REMOVED lines=8> */
.L_x_526:
[C---:B------:R-:W-:Y:S02]  /*9300*/  LOP3.LUT P6, RZ, R32.reuse, 0x800000, RZ, 0xc0, !PT ;  /* 0x0080000020ff7812 */ /* 0x040fe400078cc0ff */
[----:B------:R-:W-:-:S11]  /*9310*/  LOP3.LUT R32, R32, 0xffbfffff, RZ, 0xc0, !PT ;  /* 0xffbfffff20207812 */ /* 0x000fd600078ec0ff */
[----:B------:R-:W-:-:S07]  /*9320*/  @P6 LOP3.LUT R32, R32, 0x400000, RZ, 0xfc, !PT ;  /* 0x0040000020206812 */ /* 0x000fce00078efcff */
.L_x_527:
[----:B------:R-:W-:Y:S05]  /*9330*/  BSYNC.RECONVERGENT B0 ;  /* 0x0000000000007941 */ /* 0x000fea0003800200 */
.L_x_525:
        /* <DEDUP_REMOVED lines=8> */
.L_x_529:
[C---:B------:R-:W-:Y:S02]  /*93c0*/  LOP3.LUT P6, RZ, R32.reuse, 0x200000, RZ, 0xc0, !PT ;  /* 0x0020000020ff7812 */ /* 0x040fe400078cc0ff */
[----:B------:R-:W-:-:S11]  /*93d0*/  LOP3.LUT R32, R32, 0xfeffffff, RZ, 0xc0, !PT ;  /* 0xfeffffff20207812 */ /* 0x000fd600078ec0ff */
[----:B------:R-:W-:-:S07]  /*93e0*/  @P6 LOP3.LUT R32, R32, 0x1000000, RZ, 0xfc, !PT ;  /* 0x0100000020206812 */ /* 0x000fce00078efcff */
.L_x_530:
[----:B------:R-:W-:Y:S05]  /*93f0*/  BSYNC.RECONVERGENT B0 ;  /* 0x0000000000007941 */ /* 0x000fea0003800200 */
.L_x_528:
        /* <DEDUP_REMOVED lines=8> */
.L_x_532:
[C---:B------:R-:W-:Y:S02]  /*9480*/  LOP3.LUT P5, RZ, R32.reuse, 0x100, RZ, 0xc0, !PT ;  /* 0x0000010020ff7812 */ /* 0x040fe400078ac0ff */
[----:B------:R-:W-:-:S11]  /*9490*/  LOP3.LUT R32, R32, 0xffffffdf, RZ, 0xc0, !PT ;  /* 0xffffffdf20207812 */ /* 0x000fd600078ec0ff */
[----:B------:R-:W-:-:S07]  /*94a0*/  @P5 LOP3.LUT R32, R32, 0x20, RZ, 0xfc, !PT ;  /* 0x0000002020205812 */ /* 0x000fce00078efcff */
.L_x_533:
[----:B------:R-:W-:Y:S05]  /*94b0*/  BSYNC.RECONVERGENT B0 ;  /* 0x0000000000007941 */ /* 0x000fea0003800200 */
.L_x_531:
        /* <DEDUP_REMOVED lines=10> */
.L_x_535:
[C---:B------:R-:W-:Y:S02]  /*9560*/  LOP3.LUT P6, RZ, R32.reuse, 0x100000, RZ, 0xc0, !PT ;  /* 0x0010000020ff7812 */ /* 0x040fe400078cc0ff */
[----:B------:R-:W-:-:S11]  /*9570*/  LOP3.LUT R32, R32, 0xffffff7f, RZ, 0xc0, !PT ;  /* 0xffffff7f20207812 */ /* 0x000fd600078ec0ff */
[----:B------:R-:W-:-:S07]  /*9580*/  @P6 LOP3.LUT R32, R32, 0x80, RZ, 0xfc, !PT ;  /* 0x0000008020206812 */ /* 0x000fce00078efcff */
.L_x_536:
[----:B------:R-:W-:Y:S05]  /*9590*/  BSYNC.RECONVERGENT B0 ;  /* 0x0000000000007941 */ /* 0x000fea0003800200 */
.L_x_534:
        /* <DEDUP_REMOVED lines=8> */
.L_x_538:
[C---:B------:R-:W-:Y:S02]  /*9620*/  LOP3.LUT P6, RZ, R32.reuse, 0x800, RZ, 0xc0, !PT ;  /* 0x0000080020ff7812 */ /* 0x040fe400078cc0ff */
[----:B------:R-:W-:-:S11]  /*9630*/  LOP3.LUT R32, R32, 0xffdfffff, RZ, 0xc0, !PT ;  /* 0xffdfffff20207812 */ /* 0x000fd600078ec0ff */
[----:B------:R-:W-:-:S07]  /*9640*/  @P6 LOP3.LUT R32, R32, 0x200000, RZ, 0xfc, !PT ;  /* 0x0020000020206812 */ /* 0x000fce00078efcff */
.L_x_539:
[----:B------:R-:W-:Y:S05]  /*9650*/  BSYNC.RECONVERGENT B0 ;  /* 0x0000000000007941 */ /* 0x000fea0003800200 */
.L_x_537:
        /* <DEDUP_REMOVED lines=8> */
.L_x_541:
[C---:B------:R-:W-:Y:S02]  /*96e0*/  LOP3.LUT P6, RZ, R32.reuse, 0x400, RZ, 0xc0, !PT ;  /* 0x0000040020ff7812 */ /* 0x040fe400078cc0ff */
[----:B------:R-:W-:-:S11]  /*96f0*/  LOP3.LUT R32, R32, 0xffefffff, RZ, 0xc0, !PT ;  /* 0xffefffff20207812 */ /* 0x000fd600078ec0ff */
[----:B------:R-:W-:-:S07]  /*9700*/  @P6 LOP3.LUT R32, R32, 0x100000, RZ, 0xfc, !PT ;  /* 0x0010000020206812 */ /* 0x000fce00078efcff */
.L_x_542:
[----:B------:R-:W-:Y:S05]  /*9710*/  BSYNC.RECONVERGENT B0 ;  /* 0x0000000000007941 */ /* 0x000fea0003800200 */
.L_x_540:
        /* <DEDUP_REMOVED lines=8> */
.L_x_544:
[C---:B------:R-:W-:Y:S02]  /*97a0*/  LOP3.LUT P5, RZ, R32.reuse, 0x200, RZ, 0xc0, !PT ;  /* 0x0000020020ff7812 */ /* 0x040fe400078ac0ff */
[----:B------:R-:W-:-:S11]  /*97b0*/  LOP3.LUT R32, R32, 0xfffffeff, RZ, 0xc0, !PT ;  /* 0xfffffeff20207812 */ /* 0x000fd600078ec0ff */
[----:B------:R-:W-:-:S07]  /*97c0*/  @P5 LOP3.LUT R32, R32, 0x100, RZ, 0xfc, !PT ;  /* 0x0000010020205812 */ /* 0x000fce00078efcff */
.L_x_545:
[----:B------:R-:W-:Y:S05]  /*97d0*/  BSYNC.RECONVERGENT B0 ;  /* 0x0000000000007941 */ /* 0x000fea0003800200 */
.L_x_543:
        /* <DEDUP_REMOVED lines=10> */
.L_x_547:
[C---:B------:R-:W-:Y:S02]  /*9880*/  LOP3.LUT P6, RZ, R32.reuse, 0x1000, RZ, 0xc0, !PT ;  /* 0x0000100020ff7812 */ /* 0x040fe400078cc0ff */
[----:B------:R-:W-:-:S11]  /*9890*/  LOP3.LUT R32, R32, 0xfff7ffff, RZ, 0xc0, !PT ;  /* 0xfff7ffff20207812 */ /* 0x000fd600078ec0ff */
[----:B------:R-:W-:-:S07]  /*98a0*/  @P6 LOP3.LUT R32, R32, 0x80000, RZ, 0xfc, !PT ;  /* 0x0008000020206812 */ /* 0x000fce00078efcff */
.L_x_548:
[----:B------:R-:W-:Y:S05]  /*98b0*/  BSYNC.RECONVERGENT B0 ;  /* 0x0000000000007941 */ /* 0x000fea0003800200 */
.L_x_546:
        /* <DEDUP_REMOVED lines=8> */
.L_x_550:
[C---:B------:R-:W-:Y:S02]  /*9940*/  LOP3.LUT P6, RZ, R32.reuse, 0x40000, RZ, 0xc0, !PT ;  /* 0x0004000020ff7812 */ /* 0x040fe400078cc0ff */
[----:B------:R-:W-:-:S11]  /*9950*/  LOP3.LUT R32, R32, 0xfffff7ff, RZ, 0xc0, !PT ;  /* 0xfffff7ff20207812 */ /* 0x000fd600078ec0ff */
[----:B------:R-:W-:-:S07]  /*9960*/  @P6 LOP3.LUT R32, R32, 0x800, RZ, 0xfc, !PT ;  /* 0x0000080020206812 */ /* 0x000fce00078efcff */
.L_x_551:
[----:B------:R-:W-:Y:S05]  /*9970*/  BSYNC.RECONVERGENT B0 ;  /* 0x0000000000007941 */ /* 0x000fea0003800200 */
.L_x_549:
        /* <DEDUP_REMOVED lines=8> */
.L_x_553:
[C---:B------:R-:W-:Y:S02]  /*9a00*/  LOP3.LUT P6, RZ, R32.reuse, 0x20000, RZ, 0xc0, !PT ;  /* 0x0002000020ff7812 */ /* 0x040fe400078cc0ff */
[----:B------:R-:W-:-:S11]  /*9a10*/  LOP3.LUT R32, R32, 0xfffffbff, RZ, 0xc0, !PT ;  /* 0xfffffbff20207812 */ /* 0x000fd600078ec0ff */
[----:B------:R-:W-:-:S07]  /*9a20*/  @P6 LOP3.LUT R32, R32, 0x400, RZ, 0xfc, !PT ;  /* 0x0000040020206812 */ /* 0x000fce00078efcff */
.L_x_554:
[----:B------:R-:W-:Y:S05]  /*9a30*/  BSYNC.RECONVERGENT B0 ;  /* 0x0000000000007941 */ /* 0x000fea0003800200 */
.L_x_552:
        /* <DEDUP_REMOVED lines=8> */
.L_x_556:
[C---:B------:R-:W-:Y:S02]  /*9ac0*/  LOP3.LUT P5, RZ, R32.reuse, 0x8000, RZ, 0xc0, !PT ;  /* 0x0000800020ff7812 */ /* 0x040fe400078ac0ff */
[----:B------:R-:W-:-:S11]  /*9ad0*/  LOP3.LUT R32, R32, 0xfffffdff, RZ, 0xc0, !PT ;  /* 0xfffffdff20207812 */ /* 0x000fd600078ec0ff */
[----:B------:R-:W-:-:S07]  /*9ae0*/  @P5 LOP3.LUT R32, R32, 0x200, RZ, 0xfc, !PT ;  /* 0x0000020020205812 */ /* 0x000fce00078efcff */
.L_x_557:
[----:B------:R-:W-:Y:S05]  /*9af0*/  BSYNC.RECONVERGENT B0 ;  /* 0x0000000000007941 */ /* 0x000fea0003800200 */
.L_x_555:
        /* <DEDUP_REMOVED lines=10> */
.L_x_559:
[C---:B------:R-:W-:Y:S02]  /*9ba0*/  LOP3.LUT P6, RZ, R32.reuse, 0x10000, RZ, 0xc0, !PT ;  /* 0x0001000020ff7812 */ /* 0x040fe400078cc0ff */
[----:B------:R-:W-:-:S11]  /*9bb0*/  LOP3.LUT R32, R32, 0xffffefff, RZ, 0xc0, !PT ;  /* 0xffffefff20207812 */ /* 0x000fd600078ec0ff */
[----:B------:R-:W-:-:S07]  /*9bc0*/  @P6 LOP3.LUT R32, R32, 0x1000, RZ, 0xfc, !PT ;  /* 0x0000100020206812 */ /* 0x000fce00078efcff */
.L_x_560:
[----:B------:R-:W-:Y:S05]  /*9bd0*/  BSYNC.RECONVERGENT B0 ;  /* 0x0000000000007941 */ /* 0x000fea0003800200 */
.L_x_558:
        /* <DEDUP_REMOVED lines=8> */
.L_x_562:
[C---:B------:R-:W-:Y:S02]  /*9c60*/  LOP3.LUT P6, RZ, R32.reuse, 0x4000, RZ, 0xc0, !PT ;  /* 0x0000400020ff7812 */ /* 0x040fe400078cc0ff */
[----:B------:R-:W-:-:S11]  /*9c70*/  LOP3.LUT R32, R32, 0xfffbffff, RZ, 0xc0, !PT ;  /* 0xfffbffff20207812 */ /* 0x000fd600078ec0ff */
[----:B------:R-:W-:-:S07]  /*9c80*/  @P6 LOP3.LUT R32, R32, 0x40000, RZ, 0xfc, !PT ;  /* 0x0004000020206812 */ /* 0x000fce00078efcff */
.L_x_563:
[----:B------:R-:W-:Y:S05]  /*9c90*/  BSYNC.RECONVERGENT B0 ;  /* 0x0000000000007941 */ /* 0x000fea0003800200 */
.L_x_561:
        /* <DEDUP_REMOVED lines=8> */
.L_x_565:
[C---:B------:R-:W-:Y:S02]  /*9d20*/  LOP3.LUT P6, RZ, R32.reuse, 0x2000, RZ, 0xc0, !PT ;  /* 0x0000200020ff7812 */ /* 0x040fe400078cc0ff */
[----:B------:R-:W-:-:S11]  /*9d30*/  LOP3.LUT R32, R32, 0xfffdffff, RZ, 0xc0, !PT ;  /* 0xfffdffff20207812 */ /* 0x000fd600078ec0ff */
[----:B------:R-:W-:-:S07]  /*9d40*/  @P6 LOP3.LUT R32, R32, 0x20000, RZ, 0xfc, !PT ;  /* 0x0002000020206812 */ /* 0x000fce00078efcff */
.L_x_566:
[----:B------:R-:W-:Y:S05]  /*9d50*/  BSYNC.RECONVERGENT B0 ;  /* 0x0000000000007941 */ /* 0x000fea0003800200 */
.L_x_564:
        /* <DEDUP_REMOVED lines=8> */
.L_x_568:
[----:B------:R-:W-:-:S04]  /*9de0*/  LOP3.LUT R32, R32, 0xffff7fff, RZ, 0xc0, !PT ;  /* 0xffff7fff20207812 */ /* 0x000fc800078ec0ff */
[----:B------:R-:W-:-:S07]  /*9df0*/  @P4 LOP3.LUT R32, R32, 0x8000, RZ, 0xfc, !PT ;  /* 0x0000800020204812 */ /* 0x000fce00078efcff */
.L_x_569:
[----:B------:R-:W-:Y:S05]  /*9e00*/  BSYNC.RECONVERGENT B0 ;  /* 0x0000000000007941 */ /* 0x000fea0003800200 */
.L_x_567:
        /* <DEDUP_REMOVED lines=10> */
.L_x_571:
[C---:B------:R-:W-:Y:S02]  /*9eb0*/  LOP3.LUT P5, RZ, R32.reuse, 0x8, RZ, 0xc0, !PT ;  /* 0x0000000820ff7812 */ /* 0x040fe400078ac0ff */
[----:B------:R-:W-:-:S11]  /*9ec0*/  LOP3.LUT R32, R32, 0xfffeffff, RZ, 0xc0, !PT ;  /* 0xfffeffff20207812 */ /* 0x000fd600078ec0ff */
[----:B------:R-:W-:-:S07]  /*9ed0*/  @P5 LOP3.LUT R32, R32, 0x10000, RZ, 0xfc, !PT ;  /* 0x0001000020205812 */ /* 0x000fce00078efcff */
.L_x_572:
[----:B------:R-:W-:Y:S05]  /*9ee0*/  BSYNC.RECONVERGENT B0 ;  /* 0x0000000000007941 */ /* 0x000fea0003800200 */
.L_x_570:
        /* <DEDUP_REMOVED lines=8> */
.L_x_574:
[C---:B------:R-:W-:Y:S02]  /*9f70*/  LOP3.LUT P5, RZ, R32.reuse, 0x1, RZ, 0xc0, !PT ;  /* 0x0000000120ff7812 */ /* 0x040fe400078ac0ff */
[----:B------:R-:W-:-:S11]  /*9f80*/  LOP3.LUT R32, R32, 0xffffbfff, RZ, 0xc0, !PT ;  /* 0xffffbfff20207812 */ /* 0x000fd600078ec0ff */
[----:B------:R-:W-:-:S07]  /*9f90*/  @P5 LOP3.LUT R32, R32, 0x4000, RZ, 0xfc, !PT ;  /* 0x0000400020205812 */ /* 0x000fce00078efcff */
.L_x_575:
[----:B------:R-:W-:Y:S05]  /*9fa0*/  BSYNC.RECONVERGENT B0 ;  /* 0x0000000000007941 */ /* 0x000fea0003800200 */
.L_x_573:
        /* <DEDUP_REMOVED lines=8> */
.L_x_577:
[C---:B------:R-:W-:Y:S02]  /*a030*/  LOP3.LUT P5, RZ, R32.reuse, 0x4, RZ, 0xc0, !PT ;  /* 0x0000000420ff7812 */ /* 0x040fe400078ac0ff */
[----:B------:R-:W-:-:S11]  /*a040*/  LOP3.LUT R32, R32, 0xffffdfff, RZ, 0xc0, !PT ;  /* 0xffffdfff20207812 */ /* 0x000fd600078ec0ff */
[----:B------:R-:W-:-:S07]  /*a050*/  @P5 LOP3.LUT R32, R32, 0x2000, RZ, 0xfc, !PT ;  /* 0x0000200020205812 */ /* 0x000fce00078efcff */
.L_x_578:
[----:B------:R-:W-:Y:S05]  /*a060*/  BSYNC.RECONVERGENT B0 ;  /* 0x0000000000007941 */ /* 0x000fea0003800200 */
.L_x_576:
        /* <DEDUP_REMOVED lines=8> */
.L_x_580:
[----:B------:R-:W-:-:S04]  /*a0f0*/  LOP3.LUT R32, R32, 0xfffffffe, RZ, 0xc0, !PT ;  /* 0xfffffffe20207812 */ /* 0x000fc800078ec0ff */
[----:B------:R-:W-:-:S07]  /*a100*/  @P0 LOP3.LUT R32, R32, 0x1, RZ, 0xfc, !PT ;  /* 0x0000000120200812 */ /* 0x000fce00078efcff */
.L_x_581:
[----:B------:R-:W-:Y:S05]  /*a110*/  BSYNC.RECONVERGENT B0 ;  /* 0x0000000000007941 */ /* 0x000fea0003800200 */
.L_x_579:
        /* <DEDUP_REMOVED lines=10> */
.L_x_583:
[----:B------:R-:W-:-:S04]  /*a1c0*/  LOP3.LUT R32, R32, 0xffffffef, RZ, 0xc0, !PT ;  /* 0xffffffef20207812 */ /* 0x000fc800078ec0ff */
[----:B------:R-:W-:-:S07]  /*a1d0*/  @P1 LOP3.LUT R32, R32, 0x10, RZ, 0xfc, !PT ;  /* 0x0000001020201812 */ /* 0x000fce00078efcff */
.L_x_584:
[----:B------:R-:W-:Y:S05]  /*a1e0*/  BSYNC.RECONVERGENT B0 ;  /* 0x0000000000007941 */ /* 0x000fea0003800200 */
.L_x_582:
        /* <DEDUP_REMOVED lines=8> */
.L_x_586:
[----:B------:R-:W-:-:S04]  /*a270*/  LOP3.LUT R32, R32, 0xfffffffb, RZ, 0xc0, !PT ;  /* 0xfffffffb20207812 */ /* 0x000fc800078ec0ff */
[----:B------:R-:W-:-:S07]  /*a280*/  @P2 LOP3.LUT R32, R32, 0x4, RZ, 0xfc, !PT ;  /* 0x0000000420202812 */ /* 0x000fce00078efcff */
.L_x_587:
[----:B------:R-:W-:Y:S05]  /*a290*/  BSYNC.RECONVERGENT B0 ;  /* 0x0000000000007941 */ /* 0x000fea0003800200 */
.L_x_585:
        /* <DEDUP_REMOVED lines=8> */
.L_x_589:
[----:B------:R-:W-:-:S04]  /*a320*/  LOP3.LUT R32, R32, 0xfffffff7, RZ, 0xc0, !PT ;  /* 0xfffffff720207812 */ /* 0x000fc800078ec0ff */
[----:B------:R-:W-:-:S07]  /*a330*/  @P3 LOP3.LUT R32, R32, 0x8, RZ, 0xfc, !PT ;  /* 0x0000000820203812 */ /* 0x000fce00078efcff */
.L_x_590:
[----:B------:R-:W-:Y:S05]  /*a340*/  BSYNC.RECONVERGENT B0 ;  /* 0x0000000000007941 */ /* 0x000fea0003800200 */
.L_x_588:
[----:B------:R-:W-:Y:S04]  /*a350*/  BSSY.RECONVERGENT B0, `(.L_x_591) ;  /* 0x0000007000007945 */ /* 0x000fe80003800200 */
[----:B------:R-:W-:Y:S05]  /*a360*/  @!P0 BRA `(.L_x_592) ;  /* 0x0000000000108947 */ /* 0x000fea0003800000 */
[----:B------:R-:W0:Y:S01]  /*a370*/  LDS.U8 R18, [R31+UR5+0x1f0] ;  /* 0x0001f0051f127984 */ /* 0x000e220008000000 */
[----:B------:R-:W-:Y:S02]  /*a380*/  PLOP3.LUT P0, PT, PT, PT, PT, 0x80, 0x8 ;  /* 0x000000000008781c */ /* 0x000fe40003f0f070 */
[----:B0-----:R-:W-:-:S13]  /*a390*/  ISETP.NE.AND P1, PT, R18, RZ, PT ;  /* 0x000000ff1200720c */ /* 0x001fda0003f25270 */
[----:B------:R-:W-:Y:S05]  /*a3a0*/  @P1 BRA `(.L_x_593) ;  /* 0x0000000000041947 */ /* 0x000fea0003800000 */
.L_x_592:
[----:B------:R-:W-:-:S13]  /*a3b0*/  LOP3.LUT P0, RZ, R32, 0x2, RZ, 0xc0, !PT ;  /* 0x0000000220ff7812 */ /* 0x000fda000780c0ff */
.L_x_593:
[----:B------:R-:W-:Y:S05]  /*a3c0*/  BSYNC.RECONVERGENT B0 ;  /* 0x0000000000007941 */ /* 0x000fea0003800200 */
.L_x_591:
        /* <DEDUP_REMOVED lines=8> */
.L_x_595:
[----:B------:R-:W-:-:S13]  /*a450*/  LOP3.LUT P1, RZ, R32, 0x40, RZ, 0xc0, !PT ;  /* 0x0000004020ff7812 */ /* 0x000fda000782c0ff */
.L_x_596:
[----:B------:R-:W-:Y:S05]  /*a460*/  BSYNC.RECONVERGENT B0 ;  /* 0x0000000000007941 */ /* 0x000fea0003800200 */
.L_x_594:
[----:B------:R-:W-:Y:S04]  /*a470*/  BSSY.RECONVERGENT B0, `(.L_x_597) ;  /* 0x0000007000007945 */ /* 0x000fe80003800200 */
[----:B------:R-:W-:Y:S05]  /*a480*/  @!P3 BRA `(.L_x_598) ;  /* 0x000000000010b947 */ /* 0x000fea0003800000 */
[----:B------:R-:W0:Y:S01]  /*a490*/  LDS.U8 R18, [R31+UR5+0x1d0] ;  /* 0x0001d0051f127984 */ /* 0x000e220008000000 */
[----:B------:R-:W-:Y:S02]  /*a4a0*/  PLOP3.LUT P2, PT, PT, PT, PT, 0x80, 0x8 ;  /* 0x000000000008781c */ /* 0x000fe40003f4f070 */
[----:B0-----:R-:W-:-:S13]  /*a4b0*/  ISETP.NE.AND P4, PT, R18, RZ, PT ;  /* 0x000000ff1200720c */ /* 0x001fda0003f85270 */
[----:B------:R-:W-:Y:S05]  /*a4c0*/  @P4 BRA `(.L_x_599) ;  /* 0x0000000000044947 */ /* 0x000fea0003800000 */
.L_x_598:
[----:B------:R-:W-:-:S13]  /*a4d0*/  LOP3.LUT P2, RZ, R32, 0x400000, RZ, 0xc0, !PT ;  /* 0x0040000020ff7812 */ /* 0x000fda000784c0ff */
.L_x_599:
[----:B------:R-:W-:Y:S05]  /*a4e0*/  BSYNC.RECONVERGENT B0 ;  /* 0x0000000000007941 */ /* 0x000fea0003800200 */
.L_x_597:
        /* <DEDUP_REMOVED lines=8> */
.L_x_601:
[C---:B------:R-:W-:Y:S02]  /*a570*/  LOP3.LUT P4, RZ, R32.reuse, 0x1000000, RZ, 0xc0, !PT ;  /* 0x0100000020ff7812 */ /* 0x040fe4000788c0ff */
[----:B------:R-:W-:-:S11]  /*a580*/  LOP3.LUT R32, R32, 0xff7fffff, RZ, 0xc0, !PT ;  /* 0xff7fffff20207812 */ /* 0x000fd600078ec0ff */
[----:B------:R-:W-:-:S07]  /*a590*/  @P4 LOP3.LUT R32, R32, 0x800000, RZ, 0xfc, !PT ;  /* 0x0080000020204812 */ /* 0x000fce00078efcff */
.L_x_602:
[----:B------:R-:W-:Y:S05]  /*a5a0*/  BSYNC.RECONVERGENT B0 ;  /* 0x0000000000007941 */ /* 0x000fea0003800200 */
.L_x_600:
        /* <DEDUP_REMOVED lines=8> */
.L_x_604:
[C---:B------:R-:W-:Y:S02]  /*a630*/  LOP3.LUT P3, RZ, R32.reuse, 0x20, RZ, 0xc0, !PT ;  /* 0x0000002020ff7812 */ /* 0x040fe4000786c0ff */
[----:B------:R-:W-:-:S11]  /*a640*/  LOP3.LUT R32, R32, 0xffbfffff, RZ, 0xc0, !PT ;  /* 0xffbfffff20207812 */ /* 0x000fd600078ec0ff */
[----:B------:R-:W-:-:S07]  /*a650*/  @P3 LOP3.LUT R32, R32, 0x400000, RZ, 0xfc, !PT ;  /* 0x0040000020203812 */ /* 0x000fce00078efcff */
.L_x_605:
[----:B------:R-:W-:Y:S05]  /*a660*/  BSYNC.RECONVERGENT B0 ;  /* 0x0000000000007941 */ /* 0x000fea0003800200 */
.L_x_603:
        /* <DEDUP_REMOVED lines=10> */
.L_x_607:
[C---:B------:R-:W-:Y:S02]  /*a710*/  LOP3.LUT P3, RZ, R32.reuse, 0x80, RZ, 0xc0, !PT ;  /* 0x0000008020ff7812 */ /* 0x040fe4000786c0ff */
[----:B------:R-:W-:-:S11]  /*a720*/  LOP3.LUT R32, R32, 0xfdffffff, RZ, 0xc0, !PT ;  /* 0xfdffffff20207812 */ /* 0x000fd600078ec0ff */
[----:B------:R-:W-:-:S07]  /*a730*/  @P3 LOP3.LUT R32, R32, 0x2000000, RZ, 0xfc, !PT ;  /* 0x0200000020203812 */ /* 0x000fce00078efcff */
.L_x_608:
[----:B------:R-:W-:Y:S05]  /*a740*/  BSYNC.RECONVERGENT B0 ;  /* 0x0000000000007941 */ /* 0x000fea0003800200 */
.L_x_606:
        /* <DEDUP_REMOVED lines=8> */
.L_x_610:
[C---:B------:R-:W-:Y:S02]  /*a7d0*/  LOP3.LUT P3, RZ, R32.reuse, 0x200000, RZ, 0xc0, !PT ;  /* 0x0020000020ff7812 */ /* 0x040fe4000786c0ff */
[----:B------:R-:W-:-:S11]  /*a7e0*/  LOP3.LUT R32, R32, 0xffffffdf, RZ, 0xc0, !PT ;  /* 0xffffffdf20207812 */ /* 0x000fd600078ec0ff */
[----:B------:R-:W-:-:S07]  /*a7f0*/  @P3 LOP3.LUT R32, R32, 0x20, RZ, 0xfc, !PT ;  /* 0x0000002020203812 */ /* 0x000fce00078efcff */
.L_x_611:
[----:B------:R-:W-:Y:S05]  /*a800*/  BSYNC.RECONVERGENT B0 ;  /* 0x0000000000007941 */ /* 0x000fea0003800200 */
.L_x_609:
[----:B------:R-:W-:Y:S04]  /*a810*/  BSSY.RECONVERGENT B0, `(.L_x_612) ;  /* 0x0000007000007945 */ /* 0x000fe80003800200 */
[----:B------:R-:W-:Y:S05]  /*a820*/  @!P4 BRA `(.L_x_613) ;  /* 0x000000000010c947 */ /* 0x000fea0003800000 */
[----:B------:R-:W0:Y:S01]  /*a830*/  LDS.U8 R18, [R31+UR5+0x1e0] ;  /* 0x0001e0051f127984 */ /* 0x000e220008000000 */
[----:B------:R-:W-:Y:S02]  /*a840*/  PLOP3.LUT P3, PT, PT, PT, PT, 0x80, 0x8 ;  /* 0x000000000008781c */ /* 0x000fe40003f6f070 */
[----:B0-----:R-:W-:-:S13]  /*a850*/  ISETP.NE.AND P5, PT, R18, RZ, PT ;  /* 0x000000ff1200720c */ /* 0x001fda0003fa5270 */
[----:B------:R-:W-:Y:S05]  /*a860*/  @P5 BRA `(.L_x_614) ;  /* 0x0000000000045947 */ /* 0x000fea0003800000 */
.L_x_613:
[----:B------:R-:W-:-:S13]  /*a870*/  LOP3.LUT P3, RZ, R32, 0x100000, RZ, 0xc0, !PT ;  /* 0x0010000020ff7812 */ /* 0x000fda000786c0ff */
.L_x_614:
[----:B------:R-:W-:Y:S05]  /*a880*/  BSYNC.RECONVERGENT B0 ;  /* 0x0000000000007941 */ /* 0x000fea0003800200 */
.L_x_612:
[----:B------:R-:W-:Y:S04]  /*a890*/  BSSY.RECONVERGENT B0, `(.L_x_615) ;  /* 0x0000007000007945 */ /* 0x000fe80003800200 */
[----:B------:R-:W-:Y:S05]  /*a8a0*/  @!P4 BRA `(.L_x_616) ;  /* 0x000000000010c947 */ /* 0x000fea0003800000 */
[----:B------:R-:W0:Y:S01]  /*a8b0*/  LDS.U8 R18, [R31+UR5+0x1f0] ;  /* 0x0001f0051f127984 */ /* 0x000e220008000000 */
[----:B------:R-:W-:Y:S02]  /*a8c0*/  PLOP3.LUT P4, PT, PT, PT, PT, 0x80, 0x8 ;  /* 0x000000000008781c */ /* 0x000fe40003f8f070 */
[----:B0-----:R-:W-:-:S13]  /*a8d0*/  ISETP.NE.AND P5, PT, R18, RZ, PT ;  /* 0x000000ff1200720c */ /* 0x001fda0003fa5270 */
[----:B------:R-:W-:Y:S05]  /*a8e0*/  @P5 BRA `(.L_x_617) ;  /* 0x0000000000045947 */ /* 0x000fea0003800000 */
.L_x_616:
[----:B------:R-:W-:-:S13]  /*a8f0*/  LOP3.LUT P4, RZ, R32, 0x100, RZ, 0xc0, !PT ;  /* 0x0000010020ff7812 */ /* 0x000fda000788c0ff */
.L_x_617:
[----:B------:R-:W-:Y:S05]  /*a900*/  BSYNC.RECONVERGENT B0 ;  /* 0x0000000000007941 */ /* 0x000fea0003800200 */
.L_x_615:
        /* <DEDUP_REMOVED lines=10> */
.L_x_619:
[C---:B------:R-:W-:Y:S02]  /*a9b0*/  LOP3.LUT P6, RZ, R32.reuse, 0x80000, RZ, 0xc0, !PT ;  /* 0x0008000020ff7812 */ /* 0x040fe400078cc0ff */
[----:B------:R-:W-:-:S11]  /*a9c0*/  LOP3.LUT R32, R32, 0xffffffbf, RZ, 0xc0, !PT ;  /* 0xffffffbf20207812 */ /* 0x000fd600078ec0ff */
[----:B------:R-:W-:-:S07]  /*a9d0*/  @P6 LOP3.LUT R32, R32, 0x40, RZ, 0xfc, !PT ;  /* 0x0000004020206812 */ /* 0x000fce00078efcff */
.L_x_620:
[----:B------:R-:W-:Y:S05]  /*a9e0*/  BSYNC.RECONVERGENT B0 ;  /* 0x0000000000007941 */ /* 0x000fea0003800200 */
.L_x_618:
        /* <DEDUP_REMOVED lines=8> */
.L_x_622:
[C---:B------:R-:W-:Y:S02]  /*aa70*/  LOP3.LUT P6, RZ, R32.reuse, 0x800, RZ, 0xc0, !PT ;  /* 0x0000080020ff7812 */ /* 0x040fe400078cc0ff */
[----:B------:R-:W-:-:S11]  /*aa80*/  LOP3.LUT R32, R32, 0xffdfffff, RZ, 0xc0, !PT ;  /* 0xffdfffff20207812 */ /* 0x000fd600078ec0ff */
[----:B------:R-:W-:-:S07]  /*aa90*/  @P6 LOP3.LUT R32, R32, 0x200000, RZ, 0xfc, !PT ;  /* 0x0020000020206812 */ /* 0x000fce00078efcff */
.L_x_623:
[----:B------:R-:W-:Y:S05]  /*aaa0*/  BSYNC.RECONVERGENT B0 ;  /* 0x0000000000007941 */ /* 0x000fea0003800200 */
.L_x_621:
        /* <DEDUP_REMOVED lines=8> */
.L_x_625:
[C---:B------:R-:W-:Y:S02]  /*ab30*/  LOP3.LUT P6, RZ, R32.reuse, 0x400, RZ, 0xc0, !PT ;  /* 0x0000040020ff7812 */ /* 0x040fe400078cc0ff */
[----:B------:R-:W-:-:S11]  /*ab40*/  LOP3.LUT R32, R32, 0xffefffff, RZ, 0xc0, !PT ;  /* 0xffefffff20207812 */ /* 0x000fd600078ec0ff */
[----:B------:R-:W-:-:S07]  /*ab50*/  @P6 LOP3.LUT R32, R32, 0x100000, RZ, 0xfc, !PT ;  /* 0x0010000020206812 */ /* 0x000fce00078efcff */
.L_x_626:
[----:B------:R-:W-:Y:S05]  /*ab60*/  BSYNC.RECONVERGENT B0 ;  /* 0x0000000000007941 */ /* 0x000fea0003800200 */
.L_x_624:
        /* <DEDUP_REMOVED lines=8> */
.L_x_628:
[C---:B------:R-:W-:Y:S02]  /*abf0*/  LOP3.LUT P5, RZ, R32.reuse, 0x200, RZ, 0xc0, !PT ;  /* 0x0000020020ff7812 */ /* 0x040fe400078ac0ff */
[----:B------:R-:W-:-:S11]  /*ac00*/  LOP3.LUT R32, R32, 0xffffff7f, RZ, 0xc0, !PT ;  /* 0xffffff7f20207812 */ /* 0x000fd600078ec0ff */
[----:B------:R-:W-:-:S07]  /*ac10*/  @P5 LOP3.LUT R32, R32, 0x80, RZ, 0xfc, !PT ;  /* 0x0000008020205812 */ /* 0x000fce00078efcff */
.L_x_629:
[----:B------:R-:W-:Y:S05]  /*ac20*/  BSYNC.RECONVERGENT B0 ;  /* 0x0000000000007941 */ /* 0x000fea0003800200 */
.L_x_627:
        /* <DEDUP_REMOVED lines=10> */
.L_x_631:
[C---:B------:R-:W-:Y:S02]  /*acd0*/  LOP3.LUT P6, RZ, R32.reuse, 0x1000, RZ, 0xc0, !PT ;  /* 0x0000100020ff7812 */ /* 0x040fe400078cc0ff */
[----:B------:R-:W-:-:S11]  /*ace0*/  LOP3.LUT R32, R32, 0xfff7ffff, RZ, 0xc0, !PT ;  /* 0xfff7ffff20207812 */ /* 0x000fd600078ec0ff */
[----:B------:R-:W-:-:S07]  /*acf0*/  @P6 LOP3.LUT R32, R32, 0x80000, RZ, 0xfc, !PT ;  /* 0x0008000020206812 */ /* 0x000fce00078efcff */
.L_x_632:
[----:B------:R-:W-:Y:S05]  /*ad00*/  BSYNC.RECONVERGENT B0 ;  /* 0x0000000000007941 */ /* 0x000fea0003800200 */
.L_x_630:
        /* <DEDUP_REMOVED lines=8> */
.L_x_634:
[C---:B------:R-:W-:Y:S02]  /*ad90*/  LOP3.LUT P6, RZ, R32.reuse, 0x40000, RZ, 0xc0, !PT ;  /* 0x0004000020ff7812 */ /* 0x040fe400078cc0ff */
[----:B------:R-:W-:-:S11]  /*ada0*/  LOP3.LUT R32, R32, 0xfffffbff, RZ, 0xc0, !PT ;  /* 0xfffffbff20207812 */ /* 0x000fd600078ec0ff */
[----:B------:R-:W-:-:S07]  /*adb0*/  @P6 LOP3.LUT R32, R32, 0x400, RZ, 0xfc, !PT ;  /* 0x0000040020206812 */ /* 0x000fce00078efcff */
.L_x_635:
[----:B------:R-:W-:Y:S05]  /*adc0*/  BSYNC.RECONVERGENT B0 ;  /* 0x0000000000007941 */ /* 0x000fea0003800200 */
.L_x_633:
        /* <DEDUP_REMOVED lines=8> */
.L_x_637:
[C---:B------:R-:W-:Y:S02]  /*ae50*/  LOP3.LUT P6, RZ, R32.reuse, 0x20000, RZ, 0xc0, !PT ;  /* 0x0002000020ff7812 */ /* 0x040fe400078cc0ff */
[----:B------:R-:W-:-:S11]  /*ae60*/  LOP3.LUT R32, R32, 0xfffffdff, RZ, 0xc0, !PT ;  /* 0xfffffdff20207812 */ /* 0x000fd600078ec0ff */
[----:B------:R-:W-:-:S07]  /*ae70*/  @P6 LOP3.LUT R32, R32, 0x200, RZ, 0xfc, !PT ;  /* 0x0000020020206812 */ /* 0x000fce00078efcff */
.L_x_638:
[----:B------:R-:W-:Y:S05]  /*ae80*/  BSYNC.RECONVERGENT B0 ;  /* 0x0000000000007941 */ /* 0x000fea0003800200 */
.L_x_636:
        /* <DEDUP_REMOVED lines=8> */
.L_x_640:
[C---:B------:R-:W-:Y:S02]  /*af10*/  LOP3.LUT P5, RZ, R32.reuse, 0x8000, RZ, 0xc0, !PT ;  /* 0x0000800020ff7812 */ /* 0x040fe400078ac0ff */
[----:B------:R-:W-:-:S11]  /*af20*/  LOP3.LUT R32, R32, 0xfffffeff, RZ, 0xc0, !PT ;  /* 0xfffffeff20207812 */ /* 0x000fd600078ec0ff */
[----:B------:R-:W-:-:S07]  /*af30*/  @P5 LOP3.LUT R32, R32, 0x100, RZ, 0xfc, !PT ;  /* 0x0000010020205812 */ /* 0x000fce00078efcff */
.L_x_641:
[----:B------:R-:W-:Y:S05]  /*af40*/  BSYNC.RECONVERGENT B0 ;  /* 0x0000000000007941 */ /* 0x000fea0003800200 */
.L_x_639:
        /* <DEDUP_REMOVED lines=10> */
.L_x_643:
[C---:B------:R-:W-:Y:S02]  /*aff0*/  LOP3.LUT P6, RZ, R32.reuse, 0x10000, RZ, 0xc0, !PT ;  /* 0x0001000020ff7812 */ /* 0x040fe400078cc0ff */
[----:B------:R-:W-:-:S11]  /*b000*/  LOP3.LUT R32, R32, 0xfffff7ff, RZ, 0xc0, !PT ;  /* 0xfffff7ff20207812 */ /* 0x000fd600078ec0ff */
[----:B------:R-:W-:-:S07]  /*b010*/  @P6 LOP3.LUT R32, R32, 0x800, RZ, 0xfc, !PT ;  /* 0x0000080020206812 */ /* 0x000fce00078efcff */
.L_x_644:
[----:B------:R-:W-:Y:S05]  /*b020*/  BSYNC.RECONVERGENT B0 ;  /* 0x0000000000007941 */ /* 0x000fea0003800200 */
.L_x_642:
        /* <DEDUP_REMOVED lines=8> */
.L_x_646:
[C---:B------:R-:W-:Y:S02]  /*b0b0*/  LOP3.LUT P6, RZ, R32.reuse, 0x4000, RZ, 0xc0, !PT ;  /* 0x0000400020ff7812 */ /* 0x040fe400078cc0ff */
[----:B------:R-:W-:-:S11]  /*b0c0*/  LOP3.LUT R32, R32, 0xfffdffff, RZ, 0xc0, !PT ;  /* 0xfffdffff20207812 */ /* 0x000fd600078ec0ff */
[----:B------:R-:W-:-:S07]  /*b0d0*/  @P6 LOP3.LUT R32, R32, 0x20000, RZ, 0xfc, !PT ;  /* 0x0002000020206812 */ /* 0x000fce00078efcff */
.L_x_647:
[----:B------:R-:W-:Y:S05]  /*b0e0*/  BSYNC.RECONVERGENT B0 ;  /* 0x0000000000007941 */ /* 0x000fea0003800200 */
.L_x_645:
        /* <DEDUP_REMOVED lines=8> */
.L_x_649:
[C---:B------:R-:W-:Y:S02]  /*b170*/  LOP3.LUT P6, RZ, R32.reuse, 0x2000, RZ, 0xc0, !PT ;  /* 0x0000200020ff7812 */ /* 0x040fe400078cc0ff */
[----:B------:R-:W-:-:S11]  /*b180*/  LOP3.LUT R32, R32, 0xfffeffff, RZ, 0xc0, !PT ;  /* 0xfffeffff20207812 */ /* 0x000fd600078ec0ff */
[----:B------:R-:W-:-:S07]  /*b190*/  @P6 LOP3.LUT R32, R32, 0x10000, RZ, 0xfc, !PT ;  /* 0x0001000020206812 */ /* 0x000fce00078efcff */
.L_x_650:
[----:B------:R-:W-:Y:S05]  /*b1a0*/  BSYNC.RECONVERGENT B0 ;  /* 0x0000000000007941 */ /* 0x000fea0003800200 */
.L_x_648:
        /* <DEDUP_REMOVED lines=8> */
.L_x_652:
[C---:B------:R-:W-:Y:S02]  /*b230*/  LOP3.LUT P5, RZ, R32.reuse, 0x1, RZ, 0xc0, !PT ;  /* 0x0000000120ff7812 */ /* 0x040fe400078ac0ff */
[----:B------:R-:W-:-:S11]  /*b240*/  LOP3.LUT R32, R32, 0xffffbfff, RZ, 0xc0, !PT ;  /* 0xffffbfff20207812 */ /* 0x000fd600078ec0ff */
[----:B------:R-:W-:-:S07]  /*b250*/  @P5 LOP3.LUT R32, R32, 0x4000, RZ, 0xfc, !PT ;  /* 0x0000400020205812 */ /* 0x000fce00078efcff */
.L_x_653:
[----:B------:R-:W-:Y:S05]  /*b260*/  BSYNC.RECONVERGENT B0 ;  /* 0x0000000000007941 */ /* 0x000fea0003800200 */
.L_x_651:
        /* <DEDUP_REMOVED lines=10> */
.L_x_655:
[C---:B------:R-:W-:Y:S02]  /*b310*/  LOP3.LUT P6, RZ, R32.reuse, 0x10, RZ, 0xc0, !PT ;  /* 0x0000001020ff7812 */ /* 0x040fe400078cc0ff */
[----:B------:R-:W-:-:S11]  /*b320*/  LOP3.LUT R32, R32, 0xffff7fff, RZ, 0xc0, !PT ;  /* 0xffff7fff20207812 */ /* 0x000fd600078ec0ff */
[----:B------:R-:W-:-:S07]  /*b330*/  @P6 LOP3.LUT R32, R32, 0x8000, RZ, 0xfc, !PT ;  /* 0x0000800020206812 */ /* 0x000fce00078efcff */
.L_x_656:
[----:B------:R-:W-:Y:S05]  /*b340*/  BSYNC.RECONVERGENT B0 ;  /* 0x0000000000007941 */ /* 0x000fea0003800200 */
.L_x_654:
        /* <DEDUP_REMOVED lines=8> */
.L_x_658:
[C---:B------:R-:W-:Y:S02]  /*b3d0*/  LOP3.LUT P6, RZ, R32.reuse, 0x4, RZ, 0xc0, !PT ;  /* 0x0000000420ff7812 */ /* 0x040fe400078cc0ff */
[----:B------:R-:W-:-:S11]  /*b3e0*/  LOP3.LUT R32, R32, 0xffffdfff, RZ, 0xc0, !PT ;  /* 0xffffdfff20207812 */ /* 0x000fd600078ec0ff */
[----:B------:R-:W-:-:S07]  /*b3f0*/  @P6 LOP3.LUT R32, R32, 0x2000, RZ, 0xfc, !PT ;  /* 0x0000200020206812 */ /* 0x000fce00078efcff */
.L_x_659:
[----:B------:R-:W-:Y:S05]  /*b400*/  BSYNC.RECONVERGENT B0 ;  /* 0x0000000000007941 */ /* 0x000fea0003800200 */
.L_x_657:
        /* <DEDUP_REMOVED lines=8> */
.L_x_661:
[C---:B------:R-:W-:Y:S02]  /*b490*/  LOP3.LUT P6, RZ, R32.reuse, 0x8, RZ, 0xc0, !PT ;  /* 0x0000000820ff7812 */ /* 0x040fe400078cc0ff */
[----:B------:R-:W-:-:S11]  /*b4a0*/  LOP3.LUT R32, R32, 0xffffefff, RZ, 0xc0, !PT ;  /* 0xffffefff20207812 */ /* 0x000fd600078ec0ff */
[----:B------:R-:W-:-:S07]  /*b4b0*/  @P6 LOP3.LUT R32, R32, 0x1000, RZ, 0xfc, !PT ;  /* 0x0000100020206812 */ /* 0x000fce00078efcff */
.L_x_662:
[----:B------:R-:W-:Y:S05]  /*b4c0*/  BSYNC.RECONVERGENT B0 ;  /* 0x0000000000007941 */ /* 0x000fea0003800200 */
.L_x_660:
        /* <DEDUP_REMOVED lines=8> */
.L_x_664:
[----:B------:R-:W-:-:S04]  /*b550*/  LOP3.LUT R32, R32, 0xfffffffe, RZ, 0xc0, !PT ;  /* 0xfffffffe20207812 */ /* 0x000fc800078ec0ff */
[----:B------:R-:W-:-:S07]  /*b560*/  @P0 LOP3.LUT R32, R32, 0x1, RZ, 0xfc, !PT ;  /* 0x0000000120200812 */ /* 0x000fce00078efcff */
.L_x_665:
[----:B------:R-:W-:Y:S05]  /*b570*/  BSYNC.RECONVERGENT B0 ;  /* 0x0000000000007941 */ /* 0x000fea0003800200 */
.L_x_663:
        /* <DEDUP_REMOVED lines=10> */
.L_x_667:
[----:B------:R-:W-:-:S04]  /*b620*/  LOP3.LUT R32, R32, 0xfffffff7, RZ, 0xc0, !PT ;  /* 0xfffffff720207812 */ /* 0x000fc800078ec0ff */
[----:B------:R-:W-:-:S07]  /*b630*/  @P1 LOP3.LUT R32, R32, 0x8, RZ, 0xfc, !PT ;  /* 0x0000000820201812 */ /* 0x000fce00078efcff */
.L_x_668:
[----:B------:R-:W-:Y:S05]  /*b640*/  BSYNC.RECONVERGENT B0 ;  /* 0x0000000000007941 */ /* 0x000fea0003800200 */
.L_x_666:
        /* <DEDUP_REMOVED lines=8> */
.L_x_670:
[----:B------:R-:W-:-:S04]  /*b6d0*/  LOP3.LUT R32, R32, 0xfffffffd, RZ, 0xc0, !PT ;  /* 0xfffffffd20207812 */ /* 0x000fc800078ec0ff */
[----:B------:R-:W-:-:S07]  /*b6e0*/  @P2 LOP3.LUT R32, R32, 0x2, RZ, 0xfc, !PT ;  /* 0x0000000220202812 */ /* 0x000fce00078efcff */
.L_x_671:
[----:B------:R-:W-:Y:S05]  /*b6f0*/  BSYNC.RECONVERGENT B0 ;  /* 0x0000000000007941 */ /* 0x000fea0003800200 */
.L_x_669:
        /* <DEDUP_REMOVED lines=8> */
.L_x_673:
[C---:B------:R-:W-:Y:S02]  /*b780*/  LOP3.LUT P1, RZ, R32.reuse, 0x800000, RZ, 0xc0, !PT ;  /* 0x0080000020ff7812 */ /* 0x040fe4000782c0ff */
[----:B------:R-:W-:-:S11]  /*b790*/  LOP3.LUT R32, R32, 0xfffffffb, RZ, 0xc0, !PT ;  /* 0xfffffffb20207812 */ /* 0x000fd600078ec0ff */
[----:B------:R-:W-:-:S07]  /*b7a0*/  @P1 LOP3.LUT R32, R32, 0x4, RZ, 0xfc, !PT ;  /* 0x0000000420201812 */ /* 0x000fce00078efcff */
.L_x_674:
[----:B------:R-:W-:Y:S05]  /*b7b0*/  BSYNC.RECONVERGENT B0 ;  /* 0x0000000000007941 */ /* 0x000fea0003800200 */
.L_x_672:
[----:B------:R-:W-:Y:S04]  /*b7c0*/  BSSY.RECONVERGENT B0, `(.L_x_675) ;  /* 0x0000007000007945 */ /* 0x000fe80003800200 */
[----:B------:R-:W-:Y:S05]  /*b7d0*/  @!P0 BRA `(.L_x_676) ;  /* 0x0000000000108947 */ /* 0x000fea0003800000 */
[----:B------:R-:W0:Y:S01]  /*b7e0*/  LDS.U8 R18, [R31+UR5+0x230] ;  /* 0x000230051f127984 */ /* 0x000e220008000000 */
[----:B------:R-:W-:Y:S02]  /*b7f0*/  PLOP3.LUT P0, PT, PT, PT, PT, 0x80, 0x8 ;  /* 0x000000000008781c */ /* 0x000fe40003f0f070 */
[----:B0-----:R-:W-:-:S13]  /*b800*/  ISETP.NE.AND P1, PT, R18, RZ, PT ;  /* 0x000000ff1200720c */ /* 0x001fda0003f25270 */
[----:B------:R-:W-:Y:S05]  /*b810*/  @P1 BRA `(.L_x_677) ;  /* 0x0000000000041947 */ /* 0x000fea0003800000 */
.L_x_676:
[----:B------:R-:W-:-:S13]  /*b820*/  LOP3.LUT P0, RZ, R32, 0x400000, RZ, 0xc0, !PT ;  /* 0x0040000020ff7812 */ /* 0x000fda000780c0ff */
.L_x_677:
[----:B------:R-:W-:Y:S05]  /*b830*/  BSYNC.RECONVERGENT B0 ;  /* 0x0000000000007941 */ /* 0x000fea0003800200 */
.L_x_675:
        /* <DEDUP_REMOVED lines=10> */
.L_x_679:
[C---:B------:R-:W-:Y:S02]  /*b8e0*/  LOP3.LUT P2, RZ, R32.reuse, 0x2000000, RZ, 0xc0, !PT ;  /* 0x0200000020ff7812 */ /* 0x040fe4000784c0ff */
[----:B------:R-:W-:-:S11]  /*b8f0*/  LOP3.LUT R32, R32, 0xfeffffff, RZ, 0xc0, !PT ;  /* 0xfeffffff20207812 */ /* 0x000fd600078ec0ff */
[----:B------:R-:W-:-:S07]  /*b900*/  @P2 LOP3.LUT R32, R32, 0x1000000, RZ, 0xfc, !PT ;  /* 0x0100000020202812 */ /* 0x000fce00078efcff */
.L_x_680:
[----:B------:R-:W-:Y:S05]  /*b910*/  BSYNC.RECONVERGENT B0 ;  /* 0x0000000000007941 */ /* 0x000fea0003800200 */
.L_x_678:
        /* <DEDUP_REMOVED lines=8> */
.L_x_682:
[C---:B------:R-:W-:Y:S02]  /*b9a0*/  LOP3.LUT P2, RZ, R32.reuse, 0x20, RZ, 0xc0, !PT ;  /* 0x0000002020ff7812 */ /* 0x040fe4000784c0ff */
[----:B------:R-:W-:-:S11]  /*b9b0*/  LOP3.LUT R32, R32, 0xfdffffff, RZ, 0xc0, !PT ;  /* 0xfdffffff20207812 */ /* 0x000fd600078ec0ff */
[----:B------:R-:W-:-:S07]  /*b9c0*/  @P2 LOP3.LUT R32, R32, 0x2000000, RZ, 0xfc, !PT ;  /* 0x0200000020202812 */ /* 0x000fce00078efcff */
.L_x_683:
[----:B------:R-:W-:Y:S05]  /*b9d0*/  BSYNC.RECONVERGENT B0 ;  /* 0x0000000000007941 */ /* 0x000fea0003800200 */
.L_x_681:
        /* <DEDUP_REMOVED lines=8> */
.L_x_685:
[----:B------:R-:W-:-:S04]  /*ba60*/  LOP3.LUT R32, R32, 0xff7fffff, RZ, 0xc0, !PT ;  /* 0xff7fffff20207812 */ /* 0x000fc800078ec0ff */
[----:B------:R-:W-:-:S07]  /*ba70*/  @P3 LOP3.LUT R32, R32, 0x800000, RZ, 0xfc, !PT ;  /* 0x0080000020203812 */ /* 0x000fce00078efcff */
.L_x_686:
[----:B------:R-:W-:Y:S05]  /*ba80*/  BSYNC.RECONVERGENT B0 ;  /* 0x0000000000007941 */ /* 0x000fea0003800200 */
.L_x_684:
[----:B------:R-:W-:Y:S04]  /*ba90*/  BSSY.RECONVERGENT B0, `(.L_x_687) ;  /* 0x0000007000007945 */ /* 0x000fe80003800200 */
[----:B------:R-:W-:Y:S05]  /*baa0*/  @!P1 BRA `(.L_x_688) ;  /* 0x0000000000109947 */ /* 0x000fea0003800000 */
[----:B------:R-:W0:Y:S01]  /*bab0*/  LDS.U8 R18, [R31+UR5+0x230] ;  /* 0x000230051f127984 */ /* 0x000e220008000000 */
[----:B------:R-:W-:Y:S02]  /*bac0*/  PLOP3.LUT P5, PT, PT, PT, PT, 0x80, 0x8 ;  /* 0x000000000008781c */ /* 0x000fe40003faf070 */
[----:B0-----:R-:W-:-:S13]  /*bad0*/  ISETP.NE.AND P1, PT, R18, RZ, PT ;  /* 0x000000ff1200720c */ /* 0x001fda0003f25270 */
[----:B------:R-:W-:Y:S05]  /*bae0*/  @P1 BRA `(.L_x_689) ;  /* 0x0000000000041947 */ /* 0x000fea0003800000 */
.L_x_688:
[----:B------:R-:W-:-:S13]  /*baf0*/  PLOP3.LUT P5, PT, P4, PT, PT, 0x80, 0x8 ;  /* 0x000000000008781c */ /* 0x000fda00027af070 */
.L_x_689:
[----:B------:R-:W-:Y:S05]  /*bb00*/  BSYNC.RECONVERGENT B0 ;  /* 0x0000000000007941 */ /* 0x000fea0003800200 */
.L_x_687:
        /* <DEDUP_REMOVED lines=10> */
.L_x_691:
[C---:B------:R-:W-:Y:S02]  /*bbb0*/  LOP3.LUT P1, RZ, R32.reuse, 0x40, RZ, 0xc0, !PT ;  /* 0x0000004020ff7812 */ /* 0x040fe4000782c0ff */
[----:B------:R-:W-:-:S11]  /*bbc0*/  LOP3.LUT R32, R32, 0xffbfffff, RZ, 0xc0, !PT ;  /* 0xffbfffff20207812 */ /* 0x000fd600078ec0ff */
[----:B------:R-:W-:-:S07]  /*bbd0*/  @P1 LOP3.LUT R32, R32, 0x400000, RZ, 0xfc, !PT ;  /* 0x0040000020201812 */ /* 0x000fce00078efcff */
.L_x_692:
[----:B------:R-:W-:Y:S05]  /*bbe0*/  BSYNC.RECONVERGENT B0 ;  /* 0x0000000000007941 */ /* 0x000fea0003800200 */
.L_x_690:
        /* <DEDUP_REMOVED lines=8> */
.L_x_694:
[C---:B------:R-:W-:Y:S02]  /*bc70*/  LOP3.LUT P1, RZ, R32.reuse, 0x200000, RZ, 0xc0, !PT ;  /* 0x0020000020ff7812 */ /* 0x040fe4000782c0ff */
[----:B------:R-:W-:-:S11]  /*bc80*/  LOP3.LUT R32, R32, 0xffffffef, RZ, 0xc0, !PT ;  /* 0xffffffef20207812 */ /* 0x000fd600078ec0ff */
[----:B------:R-:W-:-:S07]  /*bc90*/  @P1 LOP3.LUT R32, R32, 0x10, RZ, 0xfc, !PT ;  /* 0x0000001020201812 */ /* 0x000fce00078efcff */
.L_x_695:
[----:B------:R-:W-:Y:S05]  /*bca0*/  BSYNC.RECONVERGENT B0 ;  /* 0x0000000000007941 */ /* 0x000fea0003800200 */
.L_x_693:
[----:B------:R-:W-:Y:S04]  /*bcb0*/  BSSY.RECONVERGENT B0, `(.L_x_696) ;  /* 0x0000007000007945 */ /* 0x000fe80003800200 */
[----:B------:R-:W-:Y:S05]  /*bcc0*/  @!P2 BRA `(.L_x_697) ;  /* 0x000000000010a947 */ /* 0x000fea0003800000 */
[----:B------:R-:W0:Y:S01]  /*bcd0*/  LDS.U8 R18, [R31+UR5+0x220] ;  /* 0x000220051f127984 */ /* 0x000e220008000000 */
[----:B------:R-:W-:Y:S02]  /*bce0*/  PLOP3.LUT P1, PT, PT, PT, PT, 0x80, 0x8 ;  /* 0x000000000008781c */ /* 0x000fe40003f2f070 */
[----:B0-----:R-:W-:-:S13]  /*bcf0*/  ISETP.NE.AND P3, PT, R18, RZ, PT ;  /* 0x000000ff1200720c */ /* 0x001fda0003f65270 */
[----:B------:R-:W-:Y:S05]  /*bd00*/  @P3 BRA `(.L_x_698) ;  /* 0x0000000000043947 */ /* 0x000fea0003800000 */
.L_x_697:
[----:B------:R-:W-:-:S13]  /*bd10*/  LOP3.LUT P1, RZ, R32, 0x100000, RZ, 0xc0, !PT ;  /* 0x0010000020ff7812 */ /* 0x000fda000782c0ff */
.L_x_698:
[----:B------:R-:W-:Y:S05]  /*bd20*/  BSYNC.RECONVERGENT B0 ;  /* 0x0000000000007941 */ /* 0x000fea0003800200 */
.L_x_696:
[----:B------:R-:W-:Y:S04]  /*bd30*/  BSSY.RECONVERGENT B0, `(.L_x_699) ;  /* 0x0000007000007945 */ /* 0x000fe80003800200 */
[----:B------:R-:W-:Y:S05]  /*bd40*/  @!P2 BRA `(.L_x_700) ;  /* 0x000000000010a947 */ /* 0x000fea0003800000 */
[----:B------:R-:W0:Y:S01]  /*bd50*/  LDS.U8 R18, [R31+UR5+0x230] ;  /* 0x000230051f127984 */ /* 0x000e220008000000 */
[----:B------:R-:W-:Y:S02]  /*bd60*/  PLOP3.LUT P2, PT, PT, PT, PT, 0x80, 0x8 ;  /* 0x000000000008781c */ /* 0x000fe40003f4f070 */
[----:B0-----:R-:W-:-:S13]  /*bd70*/  ISETP.NE.AND P3, PT, R18, RZ, PT ;  /* 0x000000ff1200720c */ /* 0x001fda0003f65270 */
[----:B------:R-:W-:Y:S05]  /*bd80*/  @P3 BRA `(.L_x_701) ;  /* 0x0000000000043947 */ /* 0x000fea0003800000 */
.L_x_700:
[----:B------:R-:W-:-:S13]  /*bd90*/  LOP3.LUT P2, RZ, R32, 0x80, RZ, 0xc0, !PT ;  /* 0x0000008020ff7812 */ /* 0x000fda000784c0ff */
.L_x_701:
[----:B------:R-:W-:Y:S05]  /*bda0*/  BSYNC.RECONVERGENT B0 ;  /* 0x0000000000007941 */ /* 0x000fea0003800200 */
.L_x_699:
        /* <DEDUP_REMOVED lines=8> */
.L_x_703:
[----:B------:R-:W-:-:S13]  /*be30*/  LOP3.LUT P3, RZ, R32, 0x80000, RZ, 0xc0, !PT ;  /* 0x0008000020ff7812 */ /* 0x000fda000786c0ff */
.L_x_704:
[----:B------:R-:W-:Y:S05]  /*be40*/  BSYNC.RECONVERGENT B0 ;  /* 0x0000000000007941 */ /* 0x000fea0003800200 */
.L_x_702:
        /* <DEDUP_REMOVED lines=8> */
.L_x_706:
[C---:B------:R-:W-:Y:S02]  /*bed0*/  LOP3.LUT P6, RZ, R32.reuse, 0x400, RZ, 0xc0, !PT ;  /* 0x0000040020ff7812 */ /* 0x040fe400078cc0ff */
[----:B------:R-:W-:-:S11]  /*bee0*/  LOP3.LUT R32, R32, 0xffefffff, RZ, 0xc0, !PT ;  /* 0xffefffff20207812 */ /* 0x000fd600078ec0ff */
[----:B------:R-:W-:-:S07]  /*bef0*/  @P6 LOP3.LUT R32, R32, 0x100000, RZ, 0xfc, !PT ;  /* 0x0010000020206812 */ /* 0x000fce00078efcff */
.L_x_707:
[----:B------:R-:W-:Y:S05]  /*bf00*/  BSYNC.RECONVERGENT B0 ;  /* 0x0000000000007941 */ /* 0x000fea0003800200 */
.L_x_705:
        /* <DEDUP_REMOVED lines=8> */
.L_x_709:
[C---:B------:R-:W-:Y:S02]  /*bf90*/  LOP3.LUT P6, RZ, R32.reuse, 0x200, RZ, 0xc0, !PT ;  /* 0x0000020020ff7812 */ /* 0x040fe400078cc0ff */
[----:B------:R-:W-:-:S11]  /*bfa0*/  LOP3.LUT R32, R32, 0xfff7ffff, RZ, 0xc0, !PT ;  /* 0xfff7ffff20207812 */ /* 0x000fd600078ec0ff */
[----:B------:R-:W-:-:S07]  /*bfb0*/  @P6 LOP3.LUT R32, R32, 0x80000, RZ, 0xfc, !PT ;  /* 0x0008000020206812 */ /* 0x000fce00078efcff */
.L_x_710:
[----:B------:R-:W-:Y:S05]  /*bfc0*/  BSYNC.RECONVERGENT B0 ;  /* 0x0000000000007941 */ /* 0x000fea0003800200 */
.L_x_708:
        /* <DEDUP_REMOVED lines=8> */
.L_x_712:
[C---:B------:R-:W-:Y:S02]  /*c050*/  LOP3.LUT P4, RZ, R32.reuse, 0x100, RZ, 0xc0, !PT ;  /* 0x0000010020ff7812 */ /* 0x040fe4000788c0ff */
[----:B------:R-:W-:-:S11]  /*c060*/  LOP3.LUT R32, R32, 0xffffffdf, RZ, 0xc0, !PT ;  /* 0xffffffdf20207812 */ /* 0x000fd600078ec0ff */
[----:B------:R-:W-:-:S07]  /*c070*/  @P4 LOP3.LUT R32, R32, 0x20, RZ, 0xfc, !PT ;  /* 0x0000002020204812 */ /* 0x000fce00078efcff */
.L_x_713:
[----:B------:R-:W-:Y:S05]  /*c080*/  BSYNC.RECONVERGENT B0 ;  /* 0x0000000000007941 */ /* 0x000fea0003800200 */
.L_x_711:
        /* <DEDUP_REMOVED lines=10> */
.L_x_715:
[C---:B------:R-:W-:Y:S02]  /*c130*/  LOP3.LUT P6, RZ, R32.reuse, 0x800, RZ, 0xc0, !PT ;  /* 0x0000080020ff7812 */ /* 0x040fe400078cc0ff */
[----:B------:R-:W-:-:S11]  /*c140*/  LOP3.LUT R32, R32, 0xfffbffff, RZ, 0xc0, !PT ;  /* 0xfffbffff20207812 */ /* 0x000fd600078ec0ff */
[----:B------:R-:W-:-:S07]  /*c150*/  @P6 LOP3.LUT R32, R32, 0x40000, RZ, 0xfc, !PT ;  /* 0x0004000020206812 */ /* 0x000fce00078efcff */
.L_x_716:
[----:B------:R-:W-:Y:S05]  /*c160*/  BSYNC.RECONVERGENT B0 ;  /* 0x0000000000007941 */ /* 0x000fea0003800200 */
.L_x_714:
        /* <DEDUP_REMOVED lines=8> */
.L_x_718:
[C---:B------:R-:W-:Y:S02]  /*c1f0*/  LOP3.LUT P6, RZ, R32.reuse, 0x20000, RZ, 0xc0, !PT ;  /* 0x0002000020ff7812 */ /* 0x040fe400078cc0ff */
[----:B------:R-:W-:-:S11]  /*c200*/  LOP3.LUT R32, R32, 0xfffffeff, RZ, 0xc0, !PT ;  /* 0xfffffeff20207812 */ /* 0x000fd600078ec0ff */
[----:B------:R-:W-:-:S07]  /*c210*/  @P6 LOP3.LUT R32, R32, 0x100, RZ, 0xfc, !PT ;  /* 0x0000010020206812 */ /* 0x000fce00078efcff */
.L_x_719:
[----:B------:R-:W-:Y:S05]  /*c220*/  BSYNC.RECONVERGENT B0 ;  /* 0x0000000000007941 */ /* 0x000fea0003800200 */
.L_x_717:
        /* <DEDUP_REMOVED lines=8> */
.L_x_721:
[C---:B------:R-:W-:Y:S02]  /*c2b0*/  LOP3.LUT P6, RZ, R32.reuse, 0x10000, RZ, 0xc0, !PT ;  /* 0x0001000020ff7812 */ /* 0x040fe400078cc0ff */
[----:B------:R-:W-:-:S11]  /*c2c0*/  LOP3.LUT R32, R32, 0xffffff7f, RZ, 0xc0, !PT ;  /* 0xffffff7f20207812 */ /* 0x000fd600078ec0ff */
[----:B------:R-:W-:-:S07]  /*c2d0*/  @P6 LOP3.LUT R32, R32, 0x80, RZ, 0xfc, !PT ;  /* 0x0000008020206812 */ /* 0x000fce00078efcff */
.L_x_722:
[----:B------:R-:W-:Y:S05]  /*c2e0*/  BSYNC.RECONVERGENT B0 ;  /* 0x0000000000007941 */ /* 0x000fea0003800200 */
.L_x_720:
        /* <DEDUP_REMOVED lines=8> */
.L_x_724:
[C---:B------:R-:W-:Y:S02]  /*c370*/  LOP3.LUT P4, RZ, R32.reuse, 0x4000, RZ, 0xc0, !PT ;  /* 0x0000400020ff7812 */ /* 0x040fe4000788c0ff */
[----:B------:R-:W-:-:S11]  /*c380*/  LOP3.LUT R32, R32, 0xffffffbf, RZ, 0xc0, !PT ;  /* 0xffffffbf20207812 */ /* 0x000fd600078ec0ff */
[----:B------:R-:W-:-:S07]  /*c390*/  @P4 LOP3.LUT R32, R32, 0x40, RZ, 0xfc, !PT ;  /* 0x0000004020204812 */ /* 0x000fce00078efcff */
.L_x_725:
[----:B------:R-:W-:Y:S05]  /*c3a0*/  BSYNC.RECONVERGENT B0 ;  /* 0x0000000000007941 */ /* 0x000fea0003800200 */
.L_x_723:
        /* <DEDUP_REMOVED lines=10> */
.L_x_727:
[C---:B------:R-:W-:Y:S02]  /*c450*/  LOP3.LUT P6, RZ, R32.reuse, 0x8000, RZ, 0xc0, !PT ;  /* 0x0000800020ff7812 */ /* 0x040fe400078cc0ff */
[----:B------:R-:W-:-:S11]  /*c460*/  LOP3.LUT R32, R32, 0xfffffdff, RZ, 0xc0, !PT ;  /* 0xfffffdff20207812 */ /* 0x000fd600078ec0ff */
[----:B------:R-:W-:-:S07]  /*c470*/  @P6 LOP3.LUT R32, R32, 0x200, RZ, 0xfc, !PT ;  /* 0x0000020020206812 */ /* 0x000fce00078efcff */
.L_x_728:
[----:B------:R-:W-:Y:S05]  /*c480*/  BSYNC.RECONVERGENT B0 ;  /* 0x0000000000007941 */ /* 0x000fea0003800200 */
.L_x_726:
        /* <DEDUP_REMOVED lines=8> */
.L_x_730:
[C---:B------:R-:W-:Y:S02]  /*c510*/  LOP3.LUT P6, RZ, R32.reuse, 0x2000, RZ, 0xc0, !PT ;  /* 0x0000200020ff7812 */ /* 0x040fe400078cc0ff */
[----:B------:R-:W-:-:S11]  /*c520*/  LOP3.LUT R32, R32, 0xffff7fff, RZ, 0xc0, !PT ;  /* 0xffff7fff20207812 */ /* 0x000fd600078ec0ff */
[----:B------:R-:W-:-:S07]  /*c530*/  @P6 LOP3.LUT R32, R32, 0x8000, RZ, 0xfc, !PT ;  /* 0x0000800020206812 */ /* 0x000fce00078efcff */
.L_x_731:
[----:B------:R-:W-:Y:S05]  /*c540*/  BSYNC.RECONVERGENT B0 ;  /* 0x0000000000007941 */ /* 0x000fea0003800200 */
.L_x_729:
        /* <DEDUP_REMOVED lines=8> */
.L_x_733:
[C---:B------:R-:W-:Y:S02]  /*c5d0*/  LOP3.LUT P6, RZ, R32.reuse, 0x1000, RZ, 0xc0, !PT ;  /* 0x0000100020ff7812 */ /* 0x040fe400078cc0ff */
[----:B------:R-:W-:-:S11]  /*c5e0*/  LOP3.LUT R32, R32, 0xffffbfff, RZ, 0xc0, !PT ;  /* 0xffffbfff20207812 */ /* 0x000fd600078ec0ff */
[----:B------:R-:W-:-:S07]  /*c5f0*/  @P6 LOP3.LUT R32, R32, 0x4000, RZ, 0xfc, !PT ;  /* 0x0000400020206812 */ /* 0x000fce00078efcff */
.L_x_734:
[----:B------:R-:W-:Y:S05]  /*c600*/  BSYNC.RECONVERGENT B0 ;  /* 0x0000000000007941 */ /* 0x000fea0003800200 */
.L_x_732:
        /* <DEDUP_REMOVED lines=8> */
.L_x_736:
[C---:B------:R-:W-:Y:S02]  /*c690*/  LOP3.LUT P4, RZ, R32.reuse, 0x1, RZ, 0xc0, !PT ;  /* 0x0000000120ff7812 */ /* 0x040fe4000788c0ff */
[----:B------:R-:W-:-:S11]  /*c6a0*/  LOP3.LUT R32, R32, 0xffffefff, RZ, 0xc0, !PT ;  /* 0xffffefff20207812 */ /* 0x000fd600078ec0ff */
[----:B------:R-:W-:-:S07]  /*c6b0*/  @P4 LOP3.LUT R32, R32, 0x1000, RZ, 0xfc, !PT ;  /* 0x0000100020204812 */ /* 0x000fce00078efcff */
.L_x_737:
[----:B------:R-:W-:Y:S05]  /*c6c0*/  BSYNC.RECONVERGENT B0 ;  /* 0x0000000000007941 */ /* 0x000fea0003800200 */
.L_x_735:
        /* <DEDUP_REMOVED lines=10> */
.L_x_739:
[C---:B------:R-:W-:Y:S02]  /*c770*/  LOP3.LUT P6, RZ, R32.reuse, 0x8, RZ, 0xc0, !PT ;  /* 0x0000000820ff7812 */ /* 0x040fe400078cc0ff */
[----:B------:R-:W-:-:S11]  /*c780*/  LOP3.LUT R32, R32, 0xffffdfff, RZ, 0xc0, !PT ;  /* 0xffffdfff20207812 */ /* 0x000fd600078ec0ff */
[----:B------:R-:W-:-:S07]  /*c790*/  @P6 LOP3.LUT R32, R32, 0x2000, RZ, 0xfc, !PT ;  /* 0x0000200020206812 */ /* 0x000fce00078efcff */
.L_x_740:
[----:B------:R-:W-:Y:S05]  /*c7a0*/  BSYNC.RECONVERGENT B0 ;  /* 0x0000000000007941 */ /* 0x000fea0003800200 */
.L_x_738:
        /* <DEDUP_REMOVED lines=8> */
.L_x_742:
[C---:B------:R-:W-:Y:S02]  /*c830*/  LOP3.LUT P6, RZ, R32.reuse, 0x2, RZ, 0xc0, !PT ;  /* 0x0000000220ff7812 */ /* 0x040fe400078cc0ff */
[----:B------:R-:W-:-:S11]  /*c840*/  LOP3.LUT R32, R32, 0xfffff7ff, RZ, 0xc0, !PT ;  /* 0xfffff7ff20207812 */ /* 0x000fd600078ec0ff */
[----:B------:R-:W-:-:S07]  /*c850*/  @P6 LOP3.LUT R32, R32, 0x800, RZ, 0xfc, !PT ;  /* 0x0000080020206812 */ /* 0x000fce00078efcff */
.L_x_743:
[----:B------:R-:W-:Y:S05]  /*c860*/  BSYNC.RECONVERGENT B0 ;  /* 0x0000000000007941 */ /* 0x000fea0003800200 */
.L_x_741:
        /* <DEDUP_REMOVED lines=8> */
.L_x_745:
[C---:B------:R-:W-:Y:S02]  /*c8f0*/  LOP3.LUT P6, RZ, R32.reuse, 0x4, RZ, 0xc0, !PT ;  /* 0x0000000420ff7812 */ /* 0x040fe400078cc0ff */
[----:B------:R-:W-:-:S11]  /*c900*/  LOP3.LUT R32, R32, 0xfffffbff, RZ, 0xc0, !PT ;  /* 0xfffffbff20207812 */ /* 0x000fd600078ec0ff */
[----:B------:R-:W-:-:S07]  /*c910*/  @P6 LOP3.LUT R32, R32, 0x400, RZ, 0xfc, !PT ;  /* 0x0000040020206812 */ /* 0x000fce00078efcff */
.L_x_746:
[----:B------:R-:W-:Y:S05]  /*c920*/  BSYNC.RECONVERGENT B0 ;  /* 0x0000000000007941 */ /* 0x000fea0003800200 */
.L_x_744:
        /* <DEDUP_REMOVED lines=8> */
.L_x_748:
[----:B------:R-:W-:-:S04]  /*c9b0*/  LOP3.LUT R32, R32, 0xfffffffe, RZ, 0xc0, !PT ;  /* 0xfffffffe20207812 */ /* 0x000fc800078ec0ff */
[----:B------:R-:W-:-:S07]  /*c9c0*/  @P0 LOP3.LUT R32, R32, 0x1, RZ, 0xfc, !PT ;  /* 0x0000000120200812 */ /* 0x000fce00078efcff */
.L_x_749:
[----:B------:R-:W-:Y:S05]  /*c9d0*/  BSYNC.RECONVERGENT B0 ;  /* 0x0000000000007941 */ /* 0x000fea0003800200 */
.L_x_747:
        /* <DEDUP_REMOVED lines=10> */
.L_x_751:
[C---:B------:R-:W-:Y:S02]  /*ca80*/  LOP3.LUT P4, RZ, R32.reuse, 0x1000000, RZ, 0xc0, !PT ;  /* 0x0100000020ff7812 */ /* 0x040fe4000788c0ff */
[----:B------:R-:W-:-:S11]  /*ca90*/  LOP3.LUT R32, R32, 0xfffffff7, RZ, 0xc0, !PT ;  /* 0xfffffff720207812 */ /* 0x000fd600078ec0ff */
[----:B------:R-:W-:-:S07]  /*caa0*/  @P4 LOP3.LUT R32, R32, 0x8, RZ, 0xfc, !PT ;  /* 0x0000000820204812 */ /* 0x000fce00078efcff */
.L_x_752:
[----:B------:R-:W-:Y:S05]  /*cab0*/  BSYNC.RECONVERGENT B0 ;  /* 0x0000000000007941 */ /* 0x000fea0003800200 */
.L_x_750:
        /* <DEDUP_REMOVED lines=8> */
.L_x_754:
[C---:B------:R-:W-:Y:S02]  /*cb40*/  LOP3.LUT P4, RZ, R32.reuse, 0x2000000, RZ, 0xc0, !PT ;  /* 0x0200000020ff7812 */ /* 0x040fe4000788c0ff */
[----:B------:R-:W-:-:S11]  /*cb50*/  LOP3.LUT R32, R32, 0xfeffffff, RZ, 0xc0, !PT ;  /* 0xfeffffff20207812 */ /* 0x000fd600078ec0ff */
[----:B------:R-:W-:-:S07]  /*cb60*/  @P4 LOP3.LUT R32, R32, 0x1000000, RZ, 0xfc, !PT ;  /* 0x0100000020204812 */ /* 0x000fce00078efcff */
.L_x_755:
[----:B------:R-:W-:Y:S05]  /*cb70*/  BSYNC.RECONVERGENT B0 ;  /* 0x0000000000007941 */ /* 0x000fea0003800200 */
.L_x_753:
        /* <DEDUP_REMOVED lines=8> */
.L_x_757:
[C---:B------:R-:W-:Y:S02]  /*cc00*/  LOP3.LUT P4, RZ, R32.reuse, 0x800000, RZ, 0xc0, !PT ;  /* 0x0080000020ff7812 */ /* 0x040fe4000788c0ff */
[----:B------:R-:W-:-:S11]  /*cc10*/  LOP3.LUT R32, R32, 0xfbffffff, RZ, 0xc0, !PT ;  /* 0xfbffffff20207812 */ /* 0x000fd600078ec0ff */
[----:B------:R-:W-:-:S07]  /*cc20*/  @P4 LOP3.LUT R32, R32, 0x4000000, RZ, 0xfc, !PT ;  /* 0x0400000020204812 */ /* 0x000fce00078efcff */
.L_x_758:
[----:B------:R-:W-:Y:S05]  /*cc30*/  BSYNC.RECONVERGENT B0 ;  /* 0x0000000000007941 */ /* 0x000fea0003800200 */
.L_x_756:
        /* <DEDUP_REMOVED lines=8> */
.L_x_760:
[----:B------:R-:W-:-:S04]  /*ccc0*/  LOP3.LUT R32, R32, 0xfffffffd, RZ, 0xc0, !PT ;  /* 0xfffffffd20207812 */ /* 0x000fc800078ec0ff */
[----:B------:R-:W-:-:S07]  /*ccd0*/  @P5 LOP3.LUT R32, R32, 0x2, RZ, 0xfc, !PT ;  /* 0x0000000220205812 */ /* 0x000fce00078efcff */
.L_x_761:
[----:B------:R-:W-:Y:S05]  /*cce0*/  BSYNC.RECONVERGENT B0 ;  /* 0x0000000000007941 */ /* 0x000fea0003800200 */
.L_x_759:
        /* <DEDUP_REMOVED lines=8> */
.L_x_763:
[----:B------:R-:W-:-:S13]  /*cd70*/  LOP3.LUT P0, RZ, R32, 0x400000, RZ, 0xc0, !PT ;  /* 0x0040000020ff7812 */ /* 0x000fda000780c0ff */
.L_x_764:
[----:B------:R-:W-:Y:S05]  /*cd80*/  BSYNC.RECONVERGENT B0 ;  /* 0x0000000000007941 */ /* 0x000fea0003800200 */
.L_x_762:
        /* <DEDUP_REMOVED lines=8> */
.L_x_766:
[C---:B------:R-:W-:Y:S02]  /*ce10*/  LOP3.LUT P5, RZ, R32.reuse, 0x10, RZ, 0xc0, !PT ;  /* 0x0000001020ff7812 */ /* 0x040fe400078ac0ff */
[----:B------:R-:W-:-:S11]  /*ce20*/  LOP3.LUT R32, R32, 0xff7fffff, RZ, 0xc0, !PT ;  /* 0xff7fffff20207812 */ /* 0x000fd600078ec0ff */
[----:B------:R-:W-:-:S07]  /*ce30*/  @P5 LOP3.LUT R32, R32, 0x800000, RZ, 0xfc, !PT ;  /* 0x0080000020205812 */ /* 0x000fce00078efcff */
.L_x_767:
[----:B------:R-:W-:Y:S05]  /*ce40*/  BSYNC.RECONVERGENT B0 ;  /* 0x0000000000007941 */ /* 0x000fea0003800200 */
.L_x_765:
        /* <DEDUP_REMOVED lines=8> */
.L_x_769:
[----:B------:R-:W-:-:S04]  /*ced0*/  LOP3.LUT R32, R32, 0xffbfffff, RZ, 0xc0, !PT ;  /* 0xffbfffff20207812 */ /* 0x000fc800078ec0ff */
[----:B------:R-:W-:-:S07]  /*cee0*/  @P1 LOP3.LUT R32, R32, 0x400000, RZ, 0xfc, !PT ;  /* 0x0040000020201812 */ /* 0x000fce00078efcff */
.L_x_770:
[----:B------:R-:W-:Y:S05]  /*cef0*/  BSYNC.RECONVERGENT B0 ;  /* 0x0000000000007941 */ /* 0x000fea0003800200 */
.L_x_768:
[----:B------:R-:W-:Y:S04]  /*cf00*/  BSSY.RECONVERGENT B0, `(.L_x_771) ;  /* 0x0000007000007945 */ /* 0x000fe80003800200 */
[----:B------:R-:W-:Y:S05]  /*cf10*/  @!P4 BRA `(.L_x_772) ;  /* 0x000000000010c947 */ /* 0x000fea0003800000 */
[----:B------:R-:W0:Y:S01]  /*cf20*/  LDS.U8 R18, [R31+UR5+0x270] ;  /* 0x000270051f127984 */ /* 0x000e220008000000 */
[----:B------:R-:W-:Y:S02]  /*cf30*/  PLOP3.LUT P1, PT, PT, PT, PT, 0x80, 0x8 ;  /* 0x000000000008781c */ /* 0x000fe40003f2f070 */
[----:B0-----:R-:W-:-:S13]  /*cf40*/  ISETP.NE.AND P4, PT, R18, RZ, PT ;  /* 0x000000ff1200720c */ /* 0x001fda0003f85270 */
[----:B------:R-:W-:Y:S05]  /*cf50*/  @P4 BRA `(.L_x_773) ;  /* 0x0000000000044947 */ /* 0x000fea0003800000 */
.L_x_772:
[----:B------:R-:W-:-:S13]  /*cf60*/  PLOP3.LUT P1, PT, P2, PT, PT, 0x80, 0x8 ;  /* 0x000000000008781c */ /* 0x000fda000172f070 */
.L_x_773:
[----:B------:R-:W-:Y:S05]  /*cf70*/  BSYNC.RECONVERGENT B0 ;  /* 0x0000000000007941 */ /* 0x000fea0003800200 */
.L_x_771:
        /* <DEDUP_REMOVED lines=10> */
.L_x_775:
[----:B------:R-:W-:-:S04]  /*d020*/  LOP3.LUT R32, R32, 0xffdfffff, RZ, 0xc0, !PT ;  /* 0xffdfffff20207812 */ /* 0x000fc800078ec0ff */
[----:B------:R-:W-:-:S07]  /*d030*/  @P3 LOP3.LUT R32, R32, 0x200000, RZ, 0xfc, !PT ;  /* 0x0020000020203812 */ /* 0x000fce00078efcff */
.L_x_776:
[----:B------:R-:W-:Y:S05]  /*d040*/  BSYNC.RECONVERGENT B0 ;  /* 0x0000000000007941 */ /* 0x000fea0003800200 */
.L_x_774:
[----:B------:R-:W-:Y:S04]  /*d050*/  BSSY.RECONVERGENT B0, `(.L_x_777) ;  /* 0x0000007000007945 */ /* 0x000fe80003800200 */
[----:B------:R-:W-:Y:S05]  /*d060*/  @!P4 BRA `(.L_x_778) ;  /* 0x000000000010c947 */ /* 0x000fea0003800000 */
[----:B------:R-:W0:Y:S01]  /*d070*/  LDS.U8 R18, [R31+UR5+0x250] ;  /* 0x000250051f127984 */ /* 0x000e220008000000 */
[----:B------:R-:W-:Y:S02]  /*d080*/  PLOP3.LUT P2, PT, PT, PT, PT, 0x80, 0x8 ;  /* 0x000000000008781c */ /* 0x000fe40003f4f070 */
[----:B0-----:R-:W-:-:S13]  /*d090*/  ISETP.NE.AND P3, PT, R18, RZ, PT ;  /* 0x000000ff1200720c */ /* 0x001fda0003f65270 */
[----:B------:R-:W-:Y:S05]  /*d0a0*/  @P3 BRA `(.L_x_779) ;  /* 0x0000000000043947 */ /* 0x000fea0003800000 */
.L_x_778:
[----:B------:R-:W-:-:S13]  /*d0b0*/  LOP3.LUT P2, RZ, R32, 0x100000, RZ, 0xc0, !PT ;  /* 0x0010000020ff7812 */ /* 0x000fda000784c0ff */
.L_x_779:
[----:B------:R-:W-:Y:S05]  /*d0c0*/  BSYNC.RECONVERGENT B0 ;  /* 0x0000000000007941 */ /* 0x000fea0003800200 */
.L_x_777:
        /* <DEDUP_REMOVED lines=8> */
.L_x_781:
[C---:B------:R-:W-:Y:S02]  /*d150*/  LOP3.LUT P3, RZ, R32.reuse, 0x80000, RZ, 0xc0, !PT ;  /* 0x0008000020ff7812 */ /* 0x040fe4000786c0ff */
[----:B------:R-:W-:-:S11]  /*d160*/  LOP3.LUT R32, R32, 0xfffffffb, RZ, 0xc0, !PT ;  /* 0xfffffffb20207812 */ /* 0x000fd600078ec0ff */
[----:B------:R-:W-:-:S07]  /*d170*/  @P3 LOP3.LUT R32, R32, 0x4, RZ, 0xfc, !PT ;  /* 0x0000000420203812 */ /* 0x000fce00078efcff */
.L_x_782:
[----:B------:R-:W-:Y:S05]  /*d180*/  BSYNC.RECONVERGENT B0 ;  /* 0x0000000000007941 */ /* 0x000fea0003800200 */
.L_x_780:
[----:B------:R-:W-:Y:S04]  /*d190*/  BSSY.RECONVERGENT B0, `(.L_x_783) ;  /* 0x0000007000007945 */ /* 0x000fe80003800200 */
[----:B------:R-:W-:Y:S05]  /*d1a0*/  @!P4 BRA `(.L_x_784) ;  /* 0x000000000010c947 */ /* 0x000fea0003800000 */
[----:B------:R-:W0:Y:S01]  /*d1b0*/  LDS.U8 R18, [R31+UR5+0x270] ;  /* 0x000270051f127984 */ /* 0x000e220008000000 */
[----:B------:R-:W-:Y:S02]  /*d1c0*/  PLOP3.LUT P3, PT, PT, PT, PT, 0x80, 0x8 ;  /* 0x000000000008781c */ /* 0x000fe40003f6f070 */
[----:B0-----:R-:W-:-:S13]  /*d1d0*/  ISETP.NE.AND P4, PT, R18, RZ, PT ;  /* 0x000000ff1200720c */ /* 0x001fda0003f85270 */
[----:B------:R-:W-:Y:S05]  /*d1e0*/  @P4 BRA `(.L_x_785) ;  /* 0x0000000000044947 */ /* 0x000fea0003800000 */
.L_x_784:
[----:B------:R-:W-:-:S13]  /*d1f0*/  LOP3.LUT P3, RZ, R32, 0x20, RZ, 0xc0, !PT ;  /* 0x0000002020ff7812 */ /* 0x000fda000786c0ff */
.L_x_785:
[----:B------:R-:W-:Y:S05]  /*d200*/  BSYNC.RECONVERGENT B0 ;  /* 0x0000000000007941 */ /* 0x000fea0003800200 */
.L_x_783:
        /* <DEDUP_REMOVED lines=8> */
.L_x_787:
[----:B------:R-:W-:-:S13]  /*d290*/  LOP3.LUT P4, RZ, R32, 0x40000, RZ, 0xc0, !PT ;  /* 0x0004000020ff7812 */ /* 0x000fda000788c0ff */
.L_x_788:
[----:B------:R-:W-:Y:S05]  /*d2a0*/  BSYNC.RECONVERGENT B0 ;  /* 0x0000000000007941 */ /* 0x000fea0003800200 */
.L_x_786:
        /* <DEDUP_REMOVED lines=8> */
.L_x_790:
[C---:B------:R-:W-:Y:S02]  /*d330*/  LOP3.LUT P6, RZ, R32.reuse, 0x100, RZ, 0xc0, !PT ;  /* 0x0000010020ff7812 */ /* 0x040fe400078cc0ff */
[----:B------:R-:W-:-:S11]  /*d340*/  LOP3.LUT R32, R32, 0xfffbffff, RZ, 0xc0, !PT ;  /* 0xfffbffff20207812 */ /* 0x000fd600078ec0ff */
[----:B------:R-:W-:-:S07]  /*d350*/  @P6 LOP3.LUT R32, R32, 0x40000, RZ, 0xfc, !PT ;  /* 0x0004000020206812 */ /* 0x000fce00078efcff */
.L_x_791:
[----:B------:R-:W-:Y:S05]  /*d360*/  BSYNC.RECONVERGENT B0 ;  /* 0x0000000000007941 */ /* 0x000fea0003800200 */
.L_x_789:
        /* <DEDUP_REMOVED lines=8> */
.L_x_793:
[C---:B------:R-:W-:Y:S02]  /*d3f0*/  LOP3.LUT P6, RZ, R32.reuse, 0x80, RZ, 0xc0, !PT ;  /* 0x0000008020ff7812 */ /* 0x040fe400078cc0ff */
[----:B------:R-:W-:-:S11]  /*d400*/  LOP3.LUT R32, R32, 0xfffdffff, RZ, 0xc0, !PT ;  /* 0xfffdffff20207812 */ /* 0x000fd600078ec0ff */
[----:B------:R-:W-:-:S07]  /*d410*/  @P6 LOP3.LUT R32, R32, 0x20000, RZ, 0xfc, !PT ;  /* 0x0002000020206812 */ /* 0x000fce00078efcff */
.L_x_794:
[----:B------:R-:W-:Y:S05]  /*d420*/  BSYNC.RECONVERGENT B0 ;  /* 0x0000000000007941 */ /* 0x000fea0003800200 */
.L_x_792:
        /* <DEDUP_REMOVED lines=8> */
.L_x_796:
[C---:B------:R-:W-:Y:S02]  /*d4b0*/  LOP3.LUT P5, RZ, R32.reuse, 0x40, RZ, 0xc0, !PT ;  /* 0x0000004020ff7812 */ /* 0x040fe400078ac0ff */
[----:B------:R-:W-:-:S11]  /*d4c0*/  LOP3.LUT R32, R32, 0xffffffdf, RZ, 0xc0, !PT ;  /* 0xffffffdf20207812 */ /* 0x000fd600078ec0ff */
[----:B------:R-:W-:-:S07]  /*d4d0*/  @P5 LOP3.LUT R32, R32, 0x20, RZ, 0xfc, !PT ;  /* 0x0000002020205812 */ /* 0x000fce00078efcff */
.L_x_797:
[----:B------:R-:W-:Y:S05]  /*d4e0*/  BSYNC.RECONVERGENT B0 ;  /* 0x0000000000007941 */ /* 0x000fea0003800200 */
.L_x_795:
        /* <DEDUP_REMOVED lines=10> */
.L_x_799:
[C---:B------:R-:W-:Y:S02]  /*d590*/  LOP3.LUT P6, RZ, R32.reuse, 0x200, RZ, 0xc0, !PT ;  /* 0x0000020020ff7812 */ /* 0x040fe400078cc0ff */
[----:B------:R-:W-:-:S11]  /*d5a0*/  LOP3.LUT R32, R32, 0xfffeffff, RZ, 0xc0, !PT ;  /* 0xfffeffff20207812 */ /* 0x000fd600078ec0ff */
[----:B------:R-:W-:-:S07]  /*d5b0*/  @P6 LOP3.LUT R32, R32, 0x10000, RZ, 0xfc, !PT ;  /* 0x0001000020206812 */ /* 0x000fce00078efcff */
.L_x_800:
[----:B------:R-:W-:Y:S05]  /*d5c0*/  BSYNC.RECONVERGENT B0 ;  /* 0x0000000000007941 */ /* 0x000fea0003800200 */
.L_x_798:
        /* <DEDUP_REMOVED lines=8> */
.L_x_802:
[C---:B------:R-:W-:Y:S02]  /*d650*/  LOP3.LUT P6, RZ, R32.reuse, 0x8000, RZ, 0xc0, !PT ;  /* 0x0000800020ff7812 */ /* 0x040fe400078cc0ff */
[----:B------:R-:W-:-:S11]  /*d660*/  LOP3.LUT R32, R32, 0xfffffeff, RZ, 0xc0, !PT ;  /* 0xfffffeff20207812 */ /* 0x000fd600078ec0ff */
[----:B------:R-:W-:-:S07]  /*d670*/  @P6 LOP3.LUT R32, R32, 0x100, RZ, 0xfc, !PT ;  /* 0x0000010020206812 */ /* 0x000fce00078efcff */
.L_x_803:
[----:B------:R-:W-:Y:S05]  /*d680*/  BSYNC.RECONVERGENT B0 ;  /* 0x0000000000007941 */ /* 0x000fea0003800200 */
.L_x_801:
        /* <DEDUP_REMOVED lines=8> */
.L_x_805:
[C---:B------:R-:W-:Y:S02]  /*d710*/  LOP3.LUT P6, RZ, R32.reuse, 0x4000, RZ, 0xc0, !PT ;  /* 0x0000400020ff7812 */ /* 0x040fe400078cc0ff */
[----:B------:R-:W-:-:S11]  /*d720*/  LOP3.LUT R32, R32, 0xffffff7f, RZ, 0xc0, !PT ;  /* 0xffffff7f20207812 */ /* 0x000fd600078ec0ff */
[----:B------:R-:W-:-:S07]  /*d730*/  @P6 LOP3.LUT R32, R32, 0x80, RZ, 0xfc, !PT ;  /* 0x0000008020206812 */ /* 0x000fce00078efcff */
.L_x_806:
[----:B------:R-:W-:Y:S05]  /*d740*/  BSYNC.RECONVERGENT B0 ;  /* 0x0000000000007941 */ /* 0x000fea0003800200 */
.L_x_804:
        /* <DEDUP_REMOVED lines=8> */
.L_x_808:
[C---:B------:R-:W-:Y:S02]  /*d7d0*/  LOP3.LUT P5, RZ, R32.reuse, 0x1000, RZ, 0xc0, !PT ;  /* 0x0000100020ff7812 */ /* 0x040fe400078ac0ff */
[----:B------:R-:W-:-:S11]  /*d7e0*/  LOP3.LUT R32, R32, 0xffffffbf, RZ, 0xc0, !PT ;  /* 0xffffffbf20207812 */ /* 0x000fd600078ec0ff */
[----:B------:R-:W-:-:S07]  /*d7f0*/  @P5 LOP3.LUT R32, R32, 0x40, RZ, 0xfc, !PT ;  /* 0x0000004020205812 */ /* 0x000fce00078efcff */
.L_x_809:
[----:B------:R-:W-:Y:S05]  /*d800*/  BSYNC.RECONVERGENT B0 ;  /* 0x0000000000007941 */ /* 0x000fea0003800200 */
.L_x_807:
        /* <DEDUP_REMOVED lines=10> */
.L_x_811:
[C---:B------:R-:W-:Y:S02]  /*d8b0*/  LOP3.LUT P6, RZ, R32.reuse, 0x2000, RZ, 0xc0, !PT ;  /* 0x0000200020ff7812 */ /* 0x040fe400078cc0ff */
[----:B------:R-:W-:-:S11]  /*d8c0*/  LOP3.LUT R32, R32, 0xfffffdff, RZ, 0xc0, !PT ;  /* 0xfffffdff20207812 */ /* 0x000fd600078ec0ff */
[----:B------:R-:W-:-:S07]  /*d8d0*/  @P6 LOP3.LUT R32, R32, 0x200, RZ, 0xfc, !PT ;  /* 0x0000020020206812 */ /* 0x000fce00078efcff */
.L_x_812:
[----:B------:R-:W-:Y:S05]  /*d8e0*/  BSYNC.RECONVERGENT B0 ;  /* 0x0000000000007941 */ /* 0x000fea0003800200 */
.L_x_810:
        /* <DEDUP_REMOVED lines=8> */
.L_x_814:
[C---:B------:R-:W-:Y:S02]  /*d970*/  LOP3.LUT P6, RZ, R32.reuse, 0x800, RZ, 0xc0, !PT ;  /* 0x0000080020ff7812 */ /* 0x040fe400078cc0ff */
[----:B------:R-:W-:-:S11]  /*d980*/  LOP3.LUT R32, R32, 0xffffbfff, RZ, 0xc0, !PT ;  /* 0xffffbfff20207812 */ /* 0x000fd600078ec0ff */
[----:B------:R-:W-:-:S07]  /*d990*/  @P6 LOP3.LUT R32, R32, 0x4000, RZ, 0xfc, !PT ;  /* 0x0000400020206812 */ /* 0x000fce00078efcff */
.L_x_815:
[----:B------:R-:W-:Y:S05]  /*d9a0*/  BSYNC.RECONVERGENT B0 ;  /* 0x0000000000007941 */ /* 0x000fea0003800200 */
.L_x_813:
        /* <DEDUP_REMOVED lines=8> */
.L_x_817:
[C---:B------:R-:W-:Y:S02]  /*da30*/  LOP3.LUT P6, RZ, R32.reuse, 0x400, RZ, 0xc0, !PT ;  /* 0x0000040020ff7812 */ /* 0x040fe400078cc0ff */
[----:B------:R-:W-:-:S11]  /*da40*/  LOP3.LUT R32, R32, 0xffffdfff, RZ, 0xc0, !PT ;  /* 0xffffdfff20207812 */ /* 0x000fd600078ec0ff */
[----:B------:R-:W-:-:S07]  /*da50*/  @P6 LOP3.LUT R32, R32, 0x2000, RZ, 0xfc, !PT ;  /* 0x0000200020206812 */ /* 0x000fce00078efcff */
.L_x_818:
[----:B------:R-:W-:Y:S05]  /*da60*/  BSYNC.RECONVERGENT B0 ;  /* 0x0000000000007941 */ /* 0x000fea0003800200 */
.L_x_816:
        /* <DEDUP_REMOVED lines=8> */
.L_x_820:
[C---:B------:R-:W-:Y:S02]  /*daf0*/  LOP3.LUT P5, RZ, R32.reuse, 0x1, RZ, 0xc0, !PT ;  /* 0x0000000120ff7812 */ /* 0x040fe400078ac0ff */
[----:B------:R-:W-:-:S11]  /*db00*/  LOP3.LUT R32, R32, 0xfffff7ff, RZ, 0xc0, !PT ;  /* 0xfffff7ff20207812 */ /* 0x000fd600078ec0ff */
[----:B------:R-:W-:-:S07]  /*db10*/  @P5 LOP3.LUT R32, R32, 0x800, RZ, 0xfc, !PT ;  /* 0x0000080020205812 */ /* 0x000fce00078efcff */
.L_x_821:
[----:B------:R-:W-:Y:S05]  /*db20*/  BSYNC.RECONVERGENT B0 ;  /* 0x0000000000007941 */ /* 0x000fea0003800200 */
.L_x_819:
        /* <DEDUP_REMOVED lines=10> */
.L_x_823:
[C---:B------:R-:W-:Y:S02]  /*dbd0*/  LOP3.LUT P6, RZ, R32.reuse, 0x8, RZ, 0xc0, !PT ;  /* 0x0000000820ff7812 */ /* 0x040fe400078cc0ff */
[----:B------:R-:W-:-:S11]  /*dbe0*/  LOP3.LUT R32, R32, 0xffffefff, RZ, 0xc0, !PT ;  /* 0xffffefff20207812 */ /* 0x000fd600078ec0ff */
[----:B------:R-:W-:-:S07]  /*dbf0*/  @P6 LOP3.LUT R32, R32, 0x1000, RZ, 0xfc, !PT ;  /* 0x0000100020206812 */ /* 0x000fce00078efcff */
.L_x_824:
[----:B------:R-:W-:Y:S05]  /*dc00*/  BSYNC.RECONVERGENT B0 ;  /* 0x0000000000007941 */ /* 0x000fea0003800200 */
.L_x_822:
        /* <DEDUP_REMOVED lines=8> */
.L_x_826:
[C---:B------:R-:W-:Y:S02]  /*dc90*/  LOP3.LUT P6, RZ, R32.reuse, 0x1000000, RZ, 0xc0, !PT ;  /* 0x0100000020ff7812 */ /* 0x040fe400078cc0ff */
[----:B------:R-:W-:-:S11]  /*dca0*/  LOP3.LUT R32, R32, 0xfffffbff, RZ, 0xc0, !PT ;  /* 0xfffffbff20207812 */ /* 0x000fd600078ec0ff */
[----:B------:R-:W-:-:S07]  /*dcb0*/  @P6 LOP3.LUT R32, R32, 0x400, RZ, 0xfc, !PT ;  /* 0x0000040020206812 */ /* 0x000fce00078efcff */
.L_x_827:
[----:B------:R-:W-:Y:S05]  /*dcc0*/  BSYNC.RECONVERGENT B0 ;  /* 0x0000000000007941 */ /* 0x000fea0003800200 */
.L_x_825:
        /* <DEDUP_REMOVED lines=8> */
.L_x_829:
[C---:B------:R-:W-:Y:S02]  /*dd50*/  LOP3.LUT P6, RZ, R32.reuse, 0x4000000, RZ, 0xc0, !PT ;  /* 0x0400000020ff7812 */ /* 0x040fe400078cc0ff */
[----:B------:R-:W-:-:S11]  /*dd60*/  LOP3.LUT R32, R32, 0xfdffffff, RZ, 0xc0, !PT ;  /* 0xfdffffff20207812 */ /* 0x000fd600078ec0ff */
[----:B------:R-:W-:-:S07]  /*dd70*/  @P6 LOP3.LUT R32, R32, 0x2000000, RZ, 0xfc, !PT ;  /* 0x0200000020206812 */ /* 0x000fce00078efcff */
.L_x_830:
[----:B------:R-:W-:Y:S05]  /*dd80*/  BSYNC.RECONVERGENT B0 ;  /* 0x0000000000007941 */ /* 0x000fea0003800200 */
.L_x_828:
        /* <DEDUP_REMOVED lines=8> */
.L_x_832:
[C---:B------:R-:W-:Y:S02]  /*de10*/  LOP3.LUT P5, RZ, R32.reuse, 0x2, RZ, 0xc0, !PT ;  /* 0x0000000220ff7812 */ /* 0x040fe400078ac0ff */
[----:B------:R-:W-:-:S11]  /*de20*/  LOP3.LUT R32, R32, 0xfeffffff, RZ, 0xc0, !PT ;  /* 0xfeffffff20207812 */ /* 0x000fd600078ec0ff */
[----:B------:R-:W-:-:S07]  /*de30*/  @P5 LOP3.LUT R32, R32, 0x1000000, RZ, 0xfc, !PT ;  /* 0x0100000020205812 */ /* 0x000fce00078efcff */
.L_x_833:
[----:B------:R-:W-:Y:S05]  /*de40*/  BSYNC.RECONVERGENT B0 ;  /* 0x0000000000007941 */ /* 0x000fea0003800200 */
.L_x_831:
        /* <DEDUP_REMOVED lines=10> */
.L_x_835:
[----:B------:R-:W-:-:S04]  /*def0*/  LOP3.LUT R32, R32, 0xfbffffff, RZ, 0xc0, !PT ;  /* 0xfbffffff20207812 */ /* 0x000fc800078ec0ff */
[----:B------:R-:W-:-:S07]  /*df00*/  @P0 LOP3.LUT R32, R32, 0x4000000, RZ, 0xfc, !PT ;  /* 0x0400000020200812 */ /* 0x000fce00078efcff */
.L_x_836:
[----:B------:R-:W-:Y:S05]  /*df10*/  BSYNC.RECONVERGENT B0 ;  /* 0x0000000000007941 */ /* 0x000fea0003800200 */
.L_x_834:
        /* <DEDUP_REMOVED lines=8> */
.L_x_838:
[C---:B------:R-:W-:Y:S02]  /*dfa0*/  LOP3.LUT P0, RZ, R32.reuse, 0x800000, RZ, 0xc0, !PT ;  /* 0x0080000020ff7812 */ /* 0x040fe4000780c0ff */
[----:B------:R-:W-:-:S11]  /*dfb0*/  LOP3.LUT R32, R32, 0xffffffef, RZ, 0xc0, !PT ;  /* 0xffffffef20207812 */ /* 0x000fd600078ec0ff */
[----:B------:R-:W-:-:S07]  /*dfc0*/  @P0 LOP3.LUT R32, R32, 0x10, RZ, 0xfc, !PT ;  /* 0x0000001020200812 */ /* 0x000fce00078efcff */
.L_x_839:
[----:B------:R-:W-:Y:S05]  /*dfd0*/  BSYNC.RECONVERGENT B0 ;  /* 0x0000000000007941 */ /* 0x000fea0003800200 */
.L_x_837:
        /* <DEDUP_REMOVED lines=8> */
.L_x_841:
[C---:B------:R-:W-:Y:S02]  /*e060*/  LOP3.LUT P0, RZ, R32.reuse, 0x400000, RZ, 0xc0, !PT ;  /* 0x0040000020ff7812 */ /* 0x040fe4000780c0ff */
[----:B------:R-:W-:-:S11]  /*e070*/  LOP3.LUT R32, R32, 0xfffffffe, RZ, 0xc0, !PT ;  /* 0xfffffffe20207812 */ /* 0x000fd600078ec0ff */
[----:B------:R-:W-:-:S07]  /*e080*/  @P0 LOP3.LUT R32, R32, 0x1, RZ, 0xfc, !PT ;  /* 0x0000000120200812 */ /* 0x000fce00078efcff */
.L_x_842:
[----:B------:R-:W-:Y:S05]  /*e090*/  BSYNC.RECONVERGENT B0 ;  /* 0x0000000000007941 */ /* 0x000fea0003800200 */
.L_x_840:
[----:B------:R-:W-:Y:S04]  /*e0a0*/  BSSY.RECONVERGENT B0, `(.L_x_843) ;  /* 0x0000007000007945 */ /* 0x000fe80003800200 */
[----:B------:R-:W-:Y:S05]  /*e0b0*/  @!P5 BRA `(.L_x_844) ;  /* 0x000000000010d947 */ /* 0x000fea0003800000 */
[----:B------:R-:W0:Y:S01]  /*e0c0*/  LDS.U8 R18, [R31+UR5+0x2b0] ;  /* 0x0002b0051f127984 */ /* 0x000e220008000000 */
[----:B------:R-:W-:Y:S02]  /*e0d0*/  PLOP3.LUT P0, PT, PT, PT, PT, 0x80, 0x8 ;  /* 0x000000000008781c */ /* 0x000fe40003f0f070 */
[----:B0-----:R-:W-:-:S13]  /*e0e0*/  ISETP.NE.AND P5, PT, R18, RZ, PT ;  /* 0x000000ff1200720c */ /* 0x001fda0003fa5270 */
[----:B------:R-:W-:Y:S05]  /*e0f0*/  @P5 BRA `(.L_x_845) ;  /* 0x0000000000045947 */ /* 0x000fea0003800000 */
.L_x_844:
[----:B------:R-:W-:-:S13]  /*e100*/  PLOP3.LUT P0, PT, P1, PT, PT, 0x80, 0x8 ;  /* 0x000000000008781c */ /* 0x000fda0000f0f070 */
.L_x_845:
[----:B------:R-:W-:Y:S05]  /*e110*/  BSYNC.RECONVERGENT B0 ;  /* 0x0000000000007941 */ /* 0x000fea0003800200 */
.L_x_843:
        /* <DEDUP_REMOVED lines=10> */
.L_x_847:
[C---:B------:R-:W-:Y:S02]  /*e1c0*/  LOP3.LUT P5, RZ, R32.reuse, 0x200000, RZ, 0xc0, !PT ;  /* 0x0020000020ff7812 */ /* 0x040fe400078ac0ff */
[----:B------:R-:W-:-:S11]  /*e1d0*/  LOP3.LUT R32, R32, 0xfffffffd, RZ, 0xc0, !PT ;  /* 0xfffffffd20207812 */ /* 0x000fd600078ec0ff */
[----:B------:R-:W-:-:S07]  /*e1e0*/  @P5 LOP3.LUT R32, R32, 0x2, RZ, 0xfc, !PT ;  /* 0x0000000220205812 */ /* 0x000fce00078efcff */
.L_x_848:
[----:B------:R-:W-:Y:S05]  /*e1f0*/  BSYNC.RECONVERGENT B0 ;  /* 0x0000000000007941 */ /* 0x000fea0003800200 */
.L_x_846:
        /* <DEDUP_REMOVED lines=8> */
.L_x_850:
[----:B------:R-:W-:-:S04]  /*e280*/  LOP3.LUT R32, R32, 0xffdfffff, RZ, 0xc0, !PT ;  /* 0xffdfffff20207812 */ /* 0x000fc800078ec0ff */
[----:B------:R-:W-:-:S07]  /*e290*/  @P2 LOP3.LUT R32, R32, 0x200000, RZ, 0xfc, !PT ;  /* 0x0020000020202812 */ /* 0x000fce00078efcff */
.L_x_851:
[----:B------:R-:W-:Y:S05]  /*e2a0*/  BSYNC.RECONVERGENT B0 ;  /* 0x0000000000007941 */ /* 0x000fea0003800200 */
.L_x_849:
        /* <DEDUP_REMOVED lines=8> */
.L_x_853:
[C---:B------:R-:W-:Y:S02]  /*e330*/  LOP3.LUT P2, RZ, R32.reuse, 0x4, RZ, 0xc0, !PT ;  /* 0x0000000420ff7812 */ /* 0x040fe4000784c0ff */
[----:B------:R-:W-:-:S11]  /*e340*/  LOP3.LUT R32, R32, 0xffefffff, RZ, 0xc0, !PT ;  /* 0xffefffff20207812 */ /* 0x000fd600078ec0ff */
[----:B------:R-:W-:-:S07]  /*e350*/  @P2 LOP3.LUT R32, R32, 0x100000, RZ, 0xfc, !PT ;  /* 0x0010000020202812 */ /* 0x000fce00078efcff */
.L_x_854:
[----:B------:R-:W-:Y:S05]  /*e360*/  BSYNC.RECONVERGENT B0 ;  /* 0x0000000000007941 */ /* 0x000fea0003800200 */
.L_x_852:
[----:B------:R-:W-:Y:S04]  /*e370*/  BSSY.RECONVERGENT B0, `(.L_x_855) ;  /* 0x0000007000007945 */ /* 0x000fe80003800200 */
[----:B------:R-:W-:Y:S05]  /*e380*/  @!P1 BRA `(.L_x_856) ;  /* 0x0000000000109947 */ /* 0x000fea0003800000 */
[----:B------:R-:W0:Y:S01]  /*e390*/  LDS.U8 R18, [R31+UR5+0x2b0] ;  /* 0x0002b0051f127984 */ /* 0x000e220008000000 */
[----:B------:R-:W-:Y:S02]  /*e3a0*/  PLOP3.LUT P1, PT, PT, PT, PT, 0x80, 0x8 ;  /* 0x000000000008781c */ /* 0x000fe40003f2f070 */
[----:B0-----:R-:W-:-:S13]  /*e3b0*/  ISETP.NE.AND P2, PT, R18, RZ, PT ;  /* 0x000000ff1200720c */ /* 0x001fda0003f45270 */
[----:B------:R-:W-:Y:S05]  /*e3c0*/  @P2 BRA `(.L_x_857) ;  /* 0x0000000000042947 */ /* 0x000fea0003800000 */
.L_x_856:
[----:B------:R-:W-:-:S13]  /*e3d0*/  PLOP3.LUT P1, PT, P3, PT, PT, 0x80, 0x8 ;  /* 0x000000000008781c */ /* 0x000fda0001f2f070 */
.L_x_857:
[----:B------:R-:W-:Y:S05]  /*e3e0*/  BSYNC.RECONVERGENT B0 ;  /* 0x0000000000007941 */ /* 0x000fea0003800200 */
.L_x_855:
        /* <DEDUP_REMOVED lines=10> */
.L_x_859:
[----:B------:R-:W-:-:S04]  /*e490*/  LOP3.LUT R32, R32, 0xfff7ffff, RZ, 0xc0, !PT ;  /* 0xfff7ffff20207812 */ /* 0x000fc800078ec0ff */
[----:B------:R-:W-:-:S07]  /*e4a0*/  @P4 LOP3.LUT R32, R32, 0x80000, RZ, 0xfc, !PT ;  /* 0x0008000020204812 */ /* 0x000fce00078efcff */
.L_x_860:
[----:B------:R-:W-:Y:S05]  /*e4b0*/  BSYNC.RECONVERGENT B0 ;  /* 0x0000000000007941 */ /* 0x000fea0003800200 */
.L_x_858:
[----:B------:R-:W-:Y:S04]  /*e4c0*/  BSSY.RECONVERGENT B0, `(.L_x_861) ;  /* 0x0000007000007945 */ /* 0x000fe80003800200 */
[----:B------:R-:W-:Y:S05]  /*e4d0*/  @!P2 BRA `(.L_x_862) ;  /* 0x000000000010a947 */ /* 0x000fea0003800000 */
[----:B------:R-:W0:Y:S01]  /*e4e0*/  LDS.U8 R18, [R31+UR5+0x290] ;  /* 0x000290051f127984 */ /* 0x000e220008000000 */
[----:B------:R-:W-:Y:S02]  /*e4f0*/  PLOP3.LUT P4, PT, PT, PT, PT, 0x80, 0x8 ;  /* 0x000000000008781c */ /* 0x000fe40003f8f070 */
[----:B0-----:R-:W-:-:S13]  /*e500*/  ISETP.NE.AND P3, PT, R18, RZ, PT ;  /* 0x000000ff1200720c */ /* 0x001fda0003f65270 */
[----:B------:R-:W-:Y:S05]  /*e510*/  @P3 BRA `(.L_x_863) ;  /* 0x0000000000043947 */ /* 0x000fea0003800000 */
.L_x_862:
[----:B------:R-:W-:-:S13]  /*e520*/  LOP3.LUT P4, RZ, R32, 0x40000, RZ, 0xc0, !PT ;  /* 0x0004000020ff7812 */ /* 0x000fda000788c0ff */
.L_x_863:
[----:B------:R-:W-:Y:S05]  /*e530*/  BSYNC.RECONVERGENT B0 ;  /* 0x0000000000007941 */ /* 0x000fea0003800200 */
.L_x_861:
        /* <DEDUP_REMOVED lines=8> */
.L_x_865:
[C---:B------:R-:W-:Y:S02]  /*e5c0*/  LOP3.LUT P3, RZ, R32.reuse, 0x20000, RZ, 0xc0, !PT ;  /* 0x0002000020ff7812 */ /* 0x040fe4000786c0ff */
[----:B------:R-:W-:-:S11]  /*e5d0*/  LOP3.LUT R32, R32, 0xfffffff7, RZ, 0xc0, !PT ;  /* 0xfffffff720207812 */ /* 0x000fd600078ec0ff */
[----:B------:R-:W-:-:S07]  /*e5e0*/  @P3 LOP3.LUT R32, R32, 0x8, RZ, 0xfc, !PT ;  /* 0x0000000820203812 */ /* 0x000fce00078efcff */
.L_x_866:
[----:B------:R-:W-:Y:S05]  /*e5f0*/  BSYNC.RECONVERGENT B0 ;  /* 0x0000000000007941 */ /* 0x000fea0003800200 */
.L_x_864:
        /* <DEDUP_REMOVED lines=8> */
.L_x_868:
[C---:B------:R-:W-:Y:S02]  /*e680*/  LOP3.LUT P2, RZ, R32.reuse, 0x20, RZ, 0xc0, !PT ;  /* 0x0000002020ff7812 */ /* 0x040fe4000784c0ff */
[----:B------:R-:W-:-:S11]  /*e690*/  LOP3.LUT R32, R32, 0xfffffffb, RZ, 0xc0, !PT ;  /* 0xfffffffb20207812 */ /* 0x000fd600078ec0ff */
[----:B------:R-:W-:-:S07]  /*e6a0*/  @P2 LOP3.LUT R32, R32, 0x4, RZ, 0xfc, !PT ;  /* 0x0000000420202812 */ /* 0x000fce00078efcff */
.L_x_869:
[----:B------:R-:W-:Y:S05]  /*e6b0*/  BSYNC.RECONVERGENT B0 ;  /* 0x0000000000007941 */ /* 0x000fea0003800200 */
.L_x_867:
        /* <DEDUP_REMOVED lines=8> */
.L_x_871:
[----:B------:R-:W-:-:S13]  /*e740*/  LOP3.LUT P3, RZ, R32, 0x10000, RZ, 0xc0, !PT ;  /* 0x0001000020ff7812 */ /* 0x000fda000786c0ff */
.L_x_872:
[----:B------:R-:W-:Y:S05]  /*e750*/  BSYNC.RECONVERGENT B0 ;  /* 0x0000000000007941 */ /* 0x000fea0003800200 */
.L_x_870:
        /* <DEDUP_REMOVED lines=8> */
.L_x_874:
[C---:B------:R-:W-:Y:S02]  /*e7e0*/  LOP3.LUT P5, RZ, R32.reuse, 0x100, RZ, 0xc0, !PT ;  /* 0x0000010020ff7812 */ /* 0x040fe400078ac0ff */
[----:B------:R-:W-:-:S11]  /*e7f0*/  LOP3.LUT R32, R32, 0xfffdffff, RZ, 0xc0, !PT ;  /* 0xfffdffff20207812 */ /* 0x000fd600078ec0ff */
[----:B------:R-:W-:-:S07]  /*e800*/  @P5 LOP3.LUT R32, R32, 0x20000, RZ, 0xfc, !PT ;  /* 0x0002000020205812 */ /* 0x000fce00078efcff */
.L_x_875:
[----:B------:R-:W-:Y:S05]  /*e810*/  BSYNC.RECONVERGENT B0 ;  /* 0x0000000000007941 */ /* 0x000fea0003800200 */
.L_x_873:
        /* <DEDUP_REMOVED lines=8> */
.L_x_877:
[C---:B------:R-:W-:Y:S02]  /*e8a0*/  LOP3.LUT P5, RZ, R32.reuse, 0x80, RZ, 0xc0, !PT ;  /* 0x0000008020ff7812 */ /* 0x040fe400078ac0ff */
[----:B------:R-:W-:-:S11]  /*e8b0*/  LOP3.LUT R32, R32, 0xfffeffff, RZ, 0xc0, !PT ;  /* 0xfffeffff20207812 */ /* 0x000fd600078ec0ff */
[----:B------:R-:W-:-:S07]  /*e8c0*/  @P5 LOP3.LUT R32, R32, 0x10000, RZ, 0xfc, !PT ;  /* 0x0001000020205812 */ /* 0x000fce00078efcff */
.L_x_878:
[----:B------:R-:W-:Y:S05]  /*e8d0*/  BSYNC.RECONVERGENT B0 ;  /* 0x0000000000007941 */ /* 0x000fea0003800200 */
.L_x_876:
[----:B------:R-:W-:Y:S04]  /*e8e0*/  BSSY.RECONVERGENT B0, `(.L_x_879) ;  /* 0x0000007000007945 */ /* 0x000fe80003800200 */
[----:B------:R-:W-:Y:S05]  /*e8f0*/  @!P2 BRA `(.L_x_880) ;  /* 0x000000000010a947 */ /* 0x000fea0003800000 */
[----:B------:R-:W0:Y:S01]  /*e900*/  LDS.U8 R18, [R31+UR5+0x2f0] ;  /* 0x0002f0051f127984 */ /* 0x000e220008000000 */
[----:B------:R-:W-:Y:S02]  /*e910*/  PLOP3.LUT P2, PT, PT, PT, PT, 0x80, 0x8 ;  /* 0x000000000008781c */ /* 0x000fe40003f4f070 */
[----:B0-----:R-:W-:-:S13]  /*e920*/  ISETP.NE.AND P5, PT, R18, RZ, PT ;  /* 0x000000ff1200720c */ /* 0x001fda0003fa5270 */
[----:B------:R-:W-:Y:S05]  /*e930*/  @P5 BRA `(.L_x_881) ;  /* 0x0000000000045947 */ /* 0x000fea0003800000 */
.L_x_880:
[----:B------:R-:W-:-:S13]  /*e940*/  LOP3.LUT P2, RZ, R32, 0x40, RZ, 0xc0, !PT ;  /* 0x0000004020ff7812 */ /* 0x000fda000784c0ff */
.L_x_881:
[----:B------:R-:W-:Y:S05]  /*e950*/  BSYNC.RECONVERGENT B0 ;  /* 0x0000000000007941 */ /* 0x000fea0003800200 */
.L_x_879:
        /* <DEDUP_REMOVED lines=10> */
.L_x_883:
[C---:B------:R-:W-:Y:S02]  /*ea00*/  LOP3.LUT P6, RZ, R32.reuse, 0x200, RZ, 0xc0, !PT ;  /* 0x0000020020ff7812 */ /* 0x040fe400078cc0ff */
[----:B------:R-:W-:-:S11]  /*ea10*/  LOP3.LUT R32, R32, 0xffff7fff, RZ, 0xc0, !PT ;  /* 0xffff7fff20207812 */ /* 0x000fd600078ec0ff */
[----:B------:R-:W-:-:S07]  /*ea20*/  @P6 LOP3.LUT R32, R32, 0x8000, RZ, 0xfc, !PT ;  /* 0x0000800020206812 */ /* 0x000fce00078efcff */
.L_x_884:
[----:B------:R-:W-:Y:S05]  /*ea30*/  BSYNC.RECONVERGENT B0 ;  /* 0x0000000000007941 */ /* 0x000fea0003800200 */
.L_x_882:
        /* <DEDUP_REMOVED lines=8> */
.L_x_886:
[C---:B------:R-:W-:Y:S02]  /*eac0*/  LOP3.LUT P6, RZ, R32.reuse, 0x4000, RZ, 0xc0, !PT ;  /* 0x0000400020ff7812 */ /* 0x040fe400078cc0ff */
[----:B------:R-:W-:-:S11]  /*ead0*/  LOP3.LUT R32, R32, 0xfffffdff, RZ, 0xc0, !PT ;  /* 0xfffffdff20207812 */ /* 0x000fd600078ec0ff */
[----:B------:R-:W-:-:S07]  /*eae0*/  @P6 LOP3.LUT R32, R32, 0x200, RZ, 0xfc, !PT ;  /* 0x0000020020206812 */ /* 0x000fce00078efcff */
.L_x_887:
[----:B------:R-:W-:Y:S05]  /*eaf0*/  BSYNC.RECONVERGENT B0 ;  /* 0x0000000000007941 */ /* 0x000fea0003800200 */
.L_x_885:
        /* <DEDUP_REMOVED lines=8> */
.L_x_889:
[C---:B------:R-:W-:Y:S02]  /*eb80*/  LOP3.LUT P6, RZ, R32.reuse, 0x2000, RZ, 0xc0, !PT ;  /* 0x0000200020ff7812 */ /* 0x040fe400078cc0ff */
[----:B------:R-:W-:-:S11]  /*eb90*/  LOP3.LUT R32, R32, 0xfffffeff, RZ, 0xc0, !PT ;  /* 0xfffffeff20207812 */ /* 0x000fd600078ec0ff */
[----:B------:R-:W-:-:S07]  /*eba0*/  @P6 LOP3.LUT R32, R32, 0x100, RZ, 0xfc, !PT ;  /* 0x0000010020206812 */ /* 0x000fce00078efcff */
.L_x_890:
[----:B------:R-:W-:Y:S05]  /*ebb0*/  BSYNC.RECONVERGENT B0 ;  /* 0x0000000000007941 */ /* 0x000fea0003800200 */
.L_x_888:
        /* <DEDUP_REMOVED lines=8> */
.L_x_892:
[C---:B------:R-:W-:Y:S02]  /*ec40*/  LOP3.LUT P5, RZ, R32.reuse, 0x800, RZ, 0xc0, !PT ;  /* 0x0000080020ff7812 */ /* 0x040fe400078ac0ff */
[----:B------:R-:W-:-:S11]  /*ec50*/  LOP3.LUT R32, R32, 0xffffffdf, RZ, 0xc0, !PT ;  /* 0xffffffdf20207812 */ /* 0x000fd600078ec0ff */
[----:B------:R-:W-:-:S07]  /*ec60*/  @P5 LOP3.LUT R32, R32, 0x20, RZ, 0xfc, !PT ;  /* 0x0000002020205812 */ /* 0x000fce00078efcff */
.L_x_893:
[----:B------:R-:W-:Y:S05]  /*ec70*/  BSYNC.RECONVERGENT B0 ;  /* 0x0000000000007941 */ /* 0x000fea0003800200 */
.L_x_891:
        /* <DEDUP_REMOVED lines=10> */
.L_x_895:
[C---:B------:R-:W-:Y:S02]  /*ed20*/  LOP3.LUT P6, RZ, R32.reuse, 0x1000, RZ, 0xc0, !PT ;  /* 0x0000100020ff7812 */ /* 0x040fe400078cc0ff */
[----:B------:R-:W-:-:S11]  /*ed30*/  LOP3.LUT R32, R32, 0xfffff7ff, RZ, 0xc0, !PT ;  /* 0xfffff7ff20207812 */ /* 0x000fd600078ec0ff */
[----:B------:R-:W-:-:S07]  /*ed40*/  @P6 LOP3.LUT R32, R32, 0x800, RZ, 0xfc, !PT ;  /* 0x0000080020206812 */ /* 0x000fce00078efcff */
.L_x_896:
[----:B------:R-:W-:Y:S05]  /*ed50*/  BSYNC.RECONVERGENT B0 ;  /* 0x0000000000007941 */ /* 0x000fea0003800200 */
.L_x_894:
        /* <DEDUP_REMOVED lines=8> */
.L_x_898:
[C---:B------:R-:W-:Y:S02]  /*ede0*/  LOP3.LUT P6, RZ, R32.reuse, 0x400, RZ, 0xc0, !PT ;  /* 0x0000040020ff7812 */ /* 0x040fe400078cc0ff */
[----:B------:R-:W-:-:S11]  /*edf0*/  LOP3.LUT R32, R32, 0xffffbfff, RZ, 0xc0, !PT ;  /* 0xffffbfff20207812 */ /* 0x000fd600078ec0ff */
[----:B------:R-:W-:-:S07]  /*ee00*/  @P6 LOP3.LUT R32, R32, 0x4000, RZ, 0xfc, !PT ;  /* 0x0000400020206812 */ /* 0x000fce00078efcff */
.L_x_899:
[----:B------:R-:W-:Y:S05]  /*ee10*/  BSYNC.RECONVERGENT B0 ;  /* 0x0000000000007941 */ /* 0x000fea0003800200 */
.L_x_897:
        /* <DEDUP_REMOVED lines=8> */
.L_x_901:
[C---:B------:R-:W-:Y:S02]  /*eea0*/  LOP3.LUT P6, RZ, R32.reuse, 0x2000000, RZ, 0xc0, !PT ;  /* 0x0200000020ff7812 */ /* 0x040fe400078cc0ff */
[----:B------:R-:W-:-:S11]  /*eeb0*/  LOP3.LUT R32, R32, 0xffffdfff, RZ, 0xc0, !PT ;  /* 0xffffdfff20207812 */ /* 0x000fd600078ec0ff */
[----:B------:R-:W-:-:S07]  /*eec0*/  @P6 LOP3.LUT R32, R32, 0x2000, RZ, 0xfc, !PT ;  /* 0x0000200020206812 */ /* 0x000fce00078efcff */
.L_x_902:
[----:B------:R-:W-:Y:S05]  /*eed0*/  BSYNC.RECONVERGENT B0 ;  /* 0x0000000000007941 */ /* 0x000fea0003800200 */
.L_x_900:
        /* <DEDUP_REMOVED lines=8> */
.L_x_904:
[C---:B------:R-:W-:Y:S02]  /*ef60*/  LOP3.LUT P5, RZ, R32.reuse, 0x1000000, RZ, 0xc0, !PT ;  /* 0x0100000020ff7812 */ /* 0x040fe400078ac0ff */
[----:B------:R-:W-:-:S11]  /*ef70*/  LOP3.LUT R32, R32, 0xffffefff, RZ, 0xc0, !PT ;  /* 0xffffefff20207812 */ /* 0x000fd600078ec0ff */
[----:B------:R-:W-:-:S07]  /*ef80*/  @P5 LOP3.LUT R32, R32, 0x1000, RZ, 0xfc, !PT ;  /* 0x0000100020205812 */ /* 0x000fce00078efcff */
.L_x_905:
[----:B------:R-:W-:Y:S05]  /*ef90*/  BSYNC.RECONVERGENT B0 ;  /* 0x0000000000007941 */ /* 0x000fea0003800200 */
.L_x_903:
        /* <DEDUP_REMOVED lines=10> */
.L_x_907:
[C---:B------:R-:W-:Y:S02]  /*f040*/  LOP3.LUT P6, RZ, R32.reuse, 0x4000000, RZ, 0xc0, !PT ;  /* 0x0400000020ff7812 */ /* 0x040fe400078cc0ff */
[----:B------:R-:W-:-:S11]  /*f050*/  LOP3.LUT R32, R32, 0xfeffffff, RZ, 0xc0, !PT ;  /* 0xfeffffff20207812 */ /* 0x000fd600078ec0ff */
[----:B------:R-:W-:-:S07]  /*f060*/  @P6 LOP3.LUT R32, R32, 0x1000000, RZ, 0xfc, !PT ;  /* 0x0100000020206812 */ /* 0x000fce00078efcff */
.L_x_908:
[----:B------:R-:W-:Y:S05]  /*f070*/  BSYNC.RECONVERGENT B0 ;  /* 0x0000000000007941 */ /* 0x000fea0003800200 */
.L_x_906:
        /* <DEDUP_REMOVED lines=8> */
.L_x_910:
[C---:B------:R-:W-:Y:S02]  /*f100*/  LOP3.LUT P6, RZ, R32.reuse, 0x10, RZ, 0xc0, !PT ;  /* 0x0000001020ff7812 */ /* 0x040fe400078cc0ff */
[----:B------:R-:W-:-:S11]  /*f110*/  LOP3.LUT R32, R32, 0xfdffffff, RZ, 0xc0, !PT ;  /* 0xfdffffff20207812 */ /* 0x000fd600078ec0ff */
[----:B------:R-:W-:-:S07]  /*f120*/  @P6 LOP3.LUT R32, R32, 0x2000000, RZ, 0xfc, !PT ;  /* 0x0200000020206812 */ /* 0x000fce00078efcff */
.L_x_911:
[----:B------:R-:W-:Y:S05]  /*f130*/  BSYNC.RECONVERGENT B0 ;  /* 0x0000000000007941 */ /* 0x000fea0003800200 */
.L_x_909:
        /* <DEDUP_REMOVED lines=8> */
.L_x_913:
[C---:B------:R-:W-:Y:S02]  /*f1c0*/  LOP3.LUT P6, RZ, R32.reuse, 0x1, RZ, 0xc0, !PT ;  /* 0x0000000120ff7812 */ /* 0x040fe400078cc0ff */
[----:B------:R-:W-:-:S11]  /*f1d0*/  LOP3.LUT R32, R32, 0xff7fffff, RZ, 0xc0, !PT ;  /* 0xff7fffff20207812 */ /* 0x000fd600078ec0ff */
[----:B------:R-:W-:-:S07]  /*f1e0*/  @P6 LOP3.LUT R32, R32, 0x800000, RZ, 0xfc, !PT ;  /* 0x0080000020206812 */ /* 0x000fce00078efcff */
.L_x_914:
[----:B------:R-:W-:Y:S05]  /*f1f0*/  BSYNC.RECONVERGENT B0 ;  /* 0x0000000000007941 */ /* 0x000fea0003800200 */
.L_x_912:
        /* <DEDUP_REMOVED lines=8> */
.L_x_916:
[----:B------:R-:W-:-:S04]  /*f280*/  LOP3.LUT R32, R32, 0xfffffbff, RZ, 0xc0, !PT ;  /* 0xfffffbff20207812 */ /* 0x000fc800078ec0ff */
[----:B------:R-:W-:-:S07]  /*f290*/  @P0 LOP3.LUT R32, R32, 0x400, RZ, 0xfc, !PT ;  /* 0x0000040020200812 */ /* 0x000fce00078efcff */
.L_x_917:
[----:B------:R-:W-:Y:S05]  /*f2a0*/  BSYNC.RECONVERGENT B0 ;  /* 0x0000000000007941 */ /* 0x000fea0003800200 */
.L_x_915:
        /* <DEDUP_REMOVED lines=10> */
.L_x_919:
[C---:B------:R-:W-:Y:S02]  /*f350*/  LOP3.LUT P5, RZ, R32.reuse, 0x2, RZ, 0xc0, !PT ;  /* 0x0000000220ff7812 */ /* 0x040fe400078ac0ff */
[----:B------:R-:W-:-:S11]  /*f360*/  LOP3.LUT R32, R32, 0xffbfffff, RZ, 0xc0, !PT ;  /* 0xffbfffff20207812 */ /* 0x000fd600078ec0ff */
[----:B------:R-:W-:-:S07]  /*f370*/  @P5 LOP3.LUT R32, R32, 0x400000, RZ, 0xfc, !PT ;  /* 0x0040000020205812 */ /* 0x000fce00078efcff */
.L_x_920:
[----:B------:R-:W-:Y:S05]  /*f380*/  BSYNC.RECONVERGENT B0 ;  /* 0x0000000000007941 */ /* 0x000fea0003800200 */
.L_x_918:
        /* <DEDUP_REMOVED lines=8> */
.L_x_922:
[C---:B------:R-:W-:Y:S02]  /*f410*/  LOP3.LUT P5, RZ, R32.reuse, 0x200000, RZ, 0xc0, !PT ;  /* 0x0020000020ff7812 */ /* 0x040fe400078ac0ff */
[----:B------:R-:W-:-:S11]  /*f420*/  LOP3.LUT R32, R32, 0xffffff7f, RZ, 0xc0, !PT ;  /* 0xffffff7f20207812 */ /* 0x000fd600078ec0ff */
[----:B------:R-:W-:-:S07]  /*f430*/  @P5 LOP3.LUT R32, R32, 0x80, RZ, 0xfc, !PT ;  /* 0x0000008020205812 */ /* 0x000fce00078efcff */
.L_x_923:
[----:B------:R-:W-:Y:S05]  /*f440*/  BSYNC.RECONVERGENT B0 ;  /* 0x0000000000007941 */ /* 0x000fea0003800200 */
.L_x_921:
        /* <DEDUP_REMOVED lines=8> */
.L_x_925:
[C---:B------:R-:W-:Y:S02]  /*f4d0*/  LOP3.LUT P5, RZ, R32.reuse, 0x100000, RZ, 0xc0, !PT ;  /* 0x0010000020ff7812 */ /* 0x040fe400078ac0ff */
[----:B------:R-:W-:-:S11]  /*f4e0*/  LOP3.LUT R32, R32, 0xffffffbf, RZ, 0xc0, !PT ;  /* 0xffffffbf20207812 */ /* 0x000fd600078ec0ff */
[----:B------:R-:W-:-:S07]  /*f4f0*/  @P5 LOP3.LUT R32, R32, 0x40, RZ, 0xfc, !PT ;  /* 0x0000004020205812 */ /* 0x000fce00078efcff */
.L_x_926:
[----:B------:R-:W-:Y:S05]  /*f500*/  BSYNC.RECONVERGENT B0 ;  /* 0x0000000000007941 */ /* 0x000fea0003800200 */
.L_x_924:
        /* <DEDUP_REMOVED lines=8> */
.L_x_928:
[----:B------:R-:W-:-:S04]  /*f590*/  LOP3.LUT R32, R32, 0xfffffffe, RZ, 0xc0, !PT ;  /* 0xfffffffe20207812 */ /* 0x000fc800078ec0ff */
[----:B------:R-:W-:-:S07]  /*f5a0*/  @P1 LOP3.LUT R32, R32, 0x1, RZ, 0xfc, !PT ;  /* 0x0000000120201812 */ /* 0x000fce00078efcff */
.L_x_929:
[----:B------:R-:W-:Y:S05]  /*f5b0*/  BSYNC.RECONVERGENT B0 ;  /* 0x0000000000007941 */ /* 0x000fea0003800200 */
.L_x_927:
        /* <DEDUP_REMOVED lines=10> */
.L_x_931:
[C---:B------:R-:W-:Y:S02]  /*f660*/  LOP3.LUT P1, RZ, R32.reuse, 0x80000, RZ, 0xc0, !PT ;  /* 0x0008000020ff7812 */ /* 0x040fe4000782c0ff */
[----:B------:R-:W-:-:S11]  /*f670*/  LOP3.LUT R32, R32, 0xfffffffd, RZ, 0xc0, !PT ;  /* 0xfffffffd20207812 */ /* 0x000fd600078ec0ff */
[----:B------:R-:W-:-:S07]  /*f680*/  @P1 LOP3.LUT R32, R32, 0x2, RZ, 0xfc, !PT ;  /* 0x0000000220201812 */ /* 0x000fce00078efcff */
.L_x_932:
[----:B------:R-:W-:Y:S05]  /*f690*/  BSYNC.RECONVERGENT B0 ;  /* 0x0000000000007941 */ /* 0x000fea0003800200 */
.L_x_930:
        /* <DEDUP_REMOVED lines=8> */
.L_x_934:
[----:B------:R-:W-:-:S04]  /*f720*/  LOP3.LUT R32, R32, 0xffefffff, RZ, 0xc0, !PT ;  /* 0xffefffff20207812 */ /* 0x000fc800078ec0ff */
[----:B------:R-:W-:-:S07]  /*f730*/  @P4 LOP3.LUT R32, R32, 0x100000, RZ, 0xfc, !PT ;  /* 0x0010000020204812 */ /* 0x000fce00078efcff */
.L_x_935:
[----:B------:R-:W-:Y:S05]  /*f740*/  BSYNC.RECONVERGENT B0 ;  /* 0x0000000000007941 */ /* 0x000fea0003800200 */
.L_x_933:
        /* <DEDUP_REMOVED lines=8> */
.L_x_937:
[C---:B------:R-:W-:Y:S02]  /*f7d0*/  LOP3.LUT P1, RZ, R32.reuse, 0x8, RZ, 0xc0, !PT ;  /* 0x0000000820ff7812 */ /* 0x040fe4000782c0ff */
[----:B------:R-:W-:-:S11]  /*f7e0*/  LOP3.LUT R32, R32, 0xfff7ffff, RZ, 0xc0, !PT ;  /* 0xfff7ffff20207812 */ /* 0x000fd600078ec0ff */
[----:B------:R-:W-:-:S07]  /*f7f0*/  @P1 LOP3.LUT R32, R32, 0x80000, RZ, 0xfc, !PT ;  /* 0x0008000020201812 */ /* 0x000fce00078efcff */
.L_x_938:
[----:B------:R-:W-:Y:S05]  /*f800*/  BSYNC.RECONVERGENT B0 ;  /* 0x0000000000007941 */ /* 0x000fea0003800200 */
.L_x_936:
[----:B------:R-:W-:Y:S04]  /*f810*/  BSSY.RECONVERGENT B0, `(.L_x_939) ;  /* 0x0000007000007945 */ /* 0x000fe80003800200 */
[----:B------:R-:W-:Y:S05]  /*f820*/  @!P0 BRA `(.L_x_940) ;  /* 0x0000000000108947 */ /* 0x000fea0003800000 */
[----:B------:R-:W0:Y:S01]  /*f830*/  LDS.U8 R18, [R31+UR5+0x2f0] ;  /* 0x0002f0051f127984 */ /* 0x000e220008000000 */
[----:B------:R-:W-:Y:S02]  /*f840*/  PLOP3.LUT P0, PT, PT, PT, PT, 0x80, 0x8 ;  /* 0x000000000008781c */ /* 0x000fe40003f0f070 */
[----:B0-----:R-:W-:-:S13]  /*f850*/  ISETP.NE.AND P1, PT, R18, RZ, PT ;  /* 0x000000ff1200720c */ /* 0x001fda0003f25270 */
[----:B------:R-:W-:Y:S05]  /*f860*/  @P1 BRA `(.L_x_941) ;  /* 0x0000000000041947 */ /* 0x000fea0003800000 */
.L_x_940:
[----:B------:R-:W-:-:S13]  /*f870*/  LOP3.LUT P0, RZ, R32, 0x4, RZ, 0xc0, !PT ;  /* 0x0000000420ff7812 */ /* 0x000fda000780c0ff */
.L_x_941:
[----:B------:R-:W-:Y:S05]  /*f880*/  BSYNC.RECONVERGENT B0 ;  /* 0x0000000000007941 */ /* 0x000fea0003800200 */
.L_x_939:
        /* <DEDUP_REMOVED lines=10> */
.L_x_943:
[----:B------:R-:W-:-:S04]  /*f930*/  LOP3.LUT R32, R32, 0xfffbffff, RZ, 0xc0, !PT ;  /* 0xfffbffff20207812 */ /* 0x000fc800078ec0ff */
[----:B------:R-:W-:-:S07]  /*f940*/  @P3 LOP3.LUT R32, R32, 0x40000, RZ, 0xfc, !PT ;  /* 0x0004000020203812 */ /* 0x000fce00078efcff */
.L_x_944:
[----:B------:R-:W-:Y:S05]  /*f950*/  BSYNC.RECONVERGENT B0 ;  /* 0x0000000000007941 */ /* 0x000fea0003800200 */
.L_x_942:
[----:B------:R-:W-:Y:S04]  /*f960*/  BSSY.RECONVERGENT B0, `(.L_x_945) ;  /* 0x0000007000007945 */ /* 0x000fe80003800200 */
[----:B------:R-:W-:Y:S05]  /*f970*/  @!P4 BRA `(.L_x_946) ;  /* 0x000000000010c947 */ /* 0x000fea0003800000 */
[----:B------:R-:W0:Y:S01]  /*f980*/  LDS.U8 R18, [R31+UR5+0x310] ;  /* 0x000310051f127984 */ /* 0x000e220008000000 */
[----:B------:R-:W-:Y:S02]  /*f990*/  PLOP3.LUT P1, PT, PT, PT, PT, 0x80, 0x8 ;  /* 0x000000000008781c */ /* 0x000fe40003f2f070 */
[----:B0-----:R-:W-:-:S13]  /*f9a0*/  ISETP.NE.AND P3, PT, R18, RZ, PT ;  /* 0x000000ff1200720c */ /* 0x001fda0003f65270 */
[----:B------:R-:W-:Y:S05]  /*f9b0*/  @P3 BRA `(.L_x_947) ;  /* 0x0000000000043947 */ /* 0x000fea0003800000 */
.L_x_946:
[----:B------:R-:W-:-:S13]  /*f9c0*/  LOP3.LUT P1, RZ, R32, 0x20000, RZ, 0xc0, !PT ;  /* 0x0002000020ff7812 */ /* 0x000fda000782c0ff */
.L_x_947:
[----:B------:R-:W-:Y:S05]  /*f9d0*/  BSYNC.RECONVERGENT B0 ;  /* 0x0000000000007941 */ /* 0x000fea0003800200 */
.L_x_945:
        /* <DEDUP_REMOVED lines=8> */
.L_x_949:
[C---:B------:R-:W-:Y:S02]  /*fa60*/  LOP3.LUT P3, RZ, R32.reuse, 0x10000, RZ, 0xc0, !PT ;  /* 0x0001000020ff7812 */ /* 0x040fe4000786c0ff */
[----:B------:R-:W-:-:S11]  /*fa70*/  LOP3.LUT R32, R32, 0xffffffef, RZ, 0xc0, !PT ;  /* 0xffffffef20207812 */ /* 0x000fd600078ec0ff */
[----:B------:R-:W-:-:S07]  /*fa80*/  @P3 LOP3.LUT R32, R32, 0x10, RZ, 0xfc, !PT ;  /* 0x0000001020203812 */ /* 0x000fce00078efcff */
.L_x_950:
[----:B------:R-:W-:Y:S05]  /*fa90*/  BSYNC.RECONVERGENT B0 ;  /* 0x0000000000007941 */ /* 0x000fea0003800200 */
.L_x_948:
        /* <DEDUP_REMOVED lines=8> */
.L_x_952:
[----:B------:R-:W-:-:S04]  /*fb20*/  LOP3.LUT R32, R32, 0xfffffff7, RZ, 0xc0, !PT ;  /* 0xfffffff720207812 */ /* 0x000fc800078ec0ff */
[----:B------:R-:W-:-:S07]  /*fb30*/  @P2 LOP3.LUT R32, R32, 0x8, RZ, 0xfc, !PT ;  /* 0x0000000820202812 */ /* 0x000fce00078efcff */
.L_x_953:
[----:B------:R-:W-:Y:S05]  /*fb40*/  BSYNC.RECONVERGENT B0 ;  /* 0x0000000000007941 */ /* 0x000fea0003800200 */
.L_x_951:
        /* <DEDUP_REMOVED lines=8> */
.L_x_955:
[----:B------:R-:W-:-:S13]  /*fbd0*/  LOP3.LUT P2, RZ, R32, 0x8000, RZ, 0xc0, !PT ;  /* 0x0000800020ff7812 */ /* 0x000fda000784c0ff */
.L_x_956:
[----:B------:R-:W-:Y:S05]  /*fbe0*/  BSYNC.RECONVERGENT B0 ;  /* 0x0000000000007941 */ /* 0x000fea0003800200 */
.L_x_954:
        /* <DEDUP_REMOVED lines=8> */
.L_x_958:
[C---:B------:R-:W-:Y:S02]  /*fc70*/  LOP3.LUT P4, RZ, R32.reuse, 0x200, RZ, 0xc0, !PT ;  /* 0x0000020020ff7812 */ /* 0x040fe4000788c0ff */
[----:B------:R-:W-:-:S11]  /*fc80*/  LOP3.LUT R32, R32, 0xfffdffff, RZ, 0xc0, !PT ;  /* 0xfffdffff20207812 */ /* 0x000fd600078ec0ff */
[----:B------:R-:W-:-:S07]  /*fc90*/  @P4 LOP3.LUT R32, R32, 0x20000, RZ, 0xfc, !PT ;  /* 0x0002000020204812 */ /* 0x000fce00078efcff */
.L_x_959:
[----:B------:R-:W-:Y:S05]  /*fca0*/  BSYNC.RECONVERGENT B0 ;  /* 0x0000000000007941 */ /* 0x000fea0003800200 */
.L_x_957:
        /* <DEDUP_REMOVED lines=8> */
.L_x_961:
[C---:B------:R-:W-:Y:S02]  /*fd30*/  LOP3.LUT P4, RZ, R32.reuse, 0x100, RZ, 0xc0, !PT ;  /* 0x0000010020ff7812 */ /* 0x040fe4000788c0ff */
[----:B------:R-:W-:-:S11]  /*fd40*/  LOP3.LUT R32, R32, 0xfffeffff, RZ, 0xc0, !PT ;  /* 0xfffeffff20207812 */ /* 0x000fd600078ec0ff */
[----:B------:R-:W-:-:S07]  /*fd50*/  @P4 LOP3.LUT R32, R32, 0x10000, RZ, 0xfc, !PT ;  /* 0x0001000020204812 */ /* 0x000fce00078efcff */
.L_x_962:
[----:B------:R-:W-:Y:S05]  /*fd60*/  BSYNC.RECONVERGENT B0 ;  /* 0x0000000000007941 */ /* 0x000fea0003800200 */
.L_x_960:
[----:B------:R-:W-:Y:S04]  /*fd70*/  BSSY.RECONVERGENT B0, `(.L_x_963) ;  /* 0x0000007000007945 */ /* 0x000fe80003800200 */
[----:B------:R-:W-:Y:S05]  /*fd80*/  @!P3 BRA `(.L_x_964) ;  /* 0x000000000010b947 */ /* 0x000fea0003800000 */
[----:B------:R-:W0:Y:S01]  /*fd90*/  LDS.U8 R18, [R31+UR5+0x330] ;  /* 0x000330051f127984 */ /* 0x000e220008000000 */
[----:B------:R-:W-:Y:S02]  /*fda0*/  PLOP3.LUT P3, PT, PT, PT, PT, 0x80, 0x8 ;  /* 0x000000000008781c */ /* 0x000fe40003f6f070 */
[----:B0-----:R-:W-:-:S13]  /*fdb0*/  ISETP.NE.AND P4, PT, R18, RZ, PT ;  /* 0x000000ff1200720c */ /* 0x001fda0003f85270 */
[----:B------:R-:W-:Y:S05]  /*fdc0*/  @P4 BRA `(.L_x_965) ;  /* 0x0000000000044947 */ /* 0x000fea0003800000 */
.L_x_964:
[----:B------:R-:W-:-:S13]  /*fdd0*/  LOP3.LUT P3, RZ, R32, 0x20, RZ, 0xc0, !PT ;  /* 0x0000002020ff7812 */ /* 0x000fda000786c0ff */
.L_x_965:
[----:B------:R-:W-:Y:S05]  /*fde0*/  BSYNC.RECONVERGENT B0 ;  /* 0x0000000000007941 */ /* 0x000fea0003800200 */
.L_x_963:
        /* <DEDUP_REMOVED lines=10> */
.L_x_967:
[C---:B------:R-:W-:Y:S02]  /*fe90*/  LOP3.LUT P5, RZ, R32.reuse, 0x800, RZ, 0xc0, !PT ;  /* 0x0000080020ff7812 */ /* 0x040fe400078ac0ff */
[----:B------:R-:W-:-:S11]  /*fea0*/  LOP3.LUT R32, R32, 0xffff7fff, RZ, 0xc0, !PT ;  /* 0xffff7fff20207812 */ /* 0x000fd600078ec0ff */
[----:B------:R-:W-:-:S07]  /*feb0*/  @P5 LOP3.LUT R32, R32, 0x8000, RZ, 0xfc, !PT ;  /* 0x0000800020205812 */ /* 0x000fce00078efcff */
.L_x_968:
[----:B------:R-:W-:Y:S05]  /*fec0*/  BSYNC.RECONVERGENT B0 ;  /* 0x0000000000007941 */ /* 0x000fea0003800200 */
.L_x_966:
        /* <DEDUP_REMOVED lines=8> */
.L_x_970:
[C---:B------:R-:W-:Y:S02]  /*ff50*/  LOP3.LUT P5, RZ, R32.reuse, 0x4000, RZ, 0xc0, !PT ;  /* 0x0000400020ff7812 */ /* 0x040fe400078ac0ff */
[----:B------:R-:W-:-:S11]  /*ff60*/  LOP3.LUT R32, R32, 0xffffffdf, RZ, 0xc0, !PT ;  /* 0xffffffdf20207812 */ /* 0x000fd600078ec0ff */
[----:B------:R-:W-:-:S07]  /*ff70*/  @P5 LOP3.LUT R32, R32, 0x20, RZ, 0xfc, !PT ;  /* 0x0000002020205812 */ /* 0x000fce00078efcff */
.L_x_971:
[----:B------:R-:W-:Y:S05]  /*ff80*/  BSYNC.RECONVERGENT B0 ;  /* 0x0000000000007941 */ /* 0x000fea0003800200 */
.L_x_969:
        /* <DEDUP_REMOVED lines=8> */
.L_x_973:
[C---:B------:R-:W-:Y:S02]  /*10010*/  LOP3.LUT P5, RZ, R32.reuse, 0x2000, RZ, 0xc0, !PT ;  /* 0x0000200020ff7812 */ /* 0x040fe400078ac0ff */
[----:B------:R-:W-:-:S11]  /*10020*/  LOP3.LUT R32, R32, 0xfffffffb, RZ, 0xc0, !PT ;  /* 0xfffffffb20207812 */ /* 0x000fd600078ec0ff */
[----:B------:R-:W-:-:S07]  /*10030*/  @P5 LOP3.LUT R32, R32, 0x4, RZ, 0xfc, !PT ;  /* 0x0000000420205812 */ /* 0x000fce00078efcff */
.L_x_974:
[----:B------:R-:W-:Y:S05]  /*10040*/  BSYNC.RECONVERGENT B0 ;  /* 0x0000000000007941 */ /* 0x000fea0003800200 */
.L_x_972:
[----:B------:R-:W-:Y:S04]  /*10050*/  BSSY.RECONVERGENT B0, `(.L_x_975) ;  /* 0x0000007000007945 */ /* 0x000fe80003800200 */
[----:B------:R-:W-:Y:S05]  /*10060*/  @!P4 BRA `(.L_x_976) ;  /* 0x000000000010c947 */ /* 0x000fea0003800000 */
[----:B------:R-:W0:Y:S01]  /*10070*/  LDS.U8 R18, [R31+UR5+0x330] ;  /* 0x000330051f127984 */ /* 0x000e220008000000 */
[----:B------:R-:W-:Y:S02]  /*10080*/  PLOP3.LUT P4, PT, PT, PT, PT, 0x80, 0x8 ;  /* 0x000000000008781c */ /* 0x000fe40003f8f070 */
[----:B0-----:R-:W-:-:S13]  /*10090*/  ISETP.NE.AND P5, PT, R18, RZ, PT ;  /* 0x000000ff1200720c */ /* 0x001fda0003fa5270 */
[----:B------:R-:W-:Y:S05]  /*100a0*/  @P5 BRA `(.L_x_977) ;  /* 0x0000000000045947 */ /* 0x000fea0003800000 */
.L_x_976:
[----:B------:R-:W-:-:S13]  /*100b0*/  LOP3.LUT P4, RZ, R32, 0x1000, RZ, 0xc0, !PT ;  /* 0x0000100020ff7812 */ /* 0x000fda000788c0ff */
.L_x_977:
[----:B------:R-:W-:Y:S05]  /*100c0*/  BSYNC.RECONVERGENT B0 ;  /* 0x0000000000007941 */ /* 0x000fea0003800200 */
.L_x_975:
        /* <DEDUP_REMOVED lines=10> */
.L_x_979:
[C---:B------:R-:W-:Y:S02]  /*10170*/  LOP3.LUT P6, RZ, R32.reuse, 0x1000000, RZ, 0xc0, !PT ;  /* 0x0100000020ff7812 */ /* 0x040fe400078cc0ff */
[----:B------:R-:W-:-:S11]  /*10180*/  LOP3.LUT R32, R32, 0xffffdfff, RZ, 0xc0, !PT ;  /* 0xffffdfff20207812 */ /* 0x000fd600078ec0ff */
[----:B------:R-:W-:-:S07]  /*10190*/  @P6 LOP3.LUT R32, R32, 0x2000, RZ, 0xfc, !PT ;  /* 0x0000200020206812 */ /* 0x000fce00078efcff */
.L_x_980:
[----:B------:R-:W-:Y:S05]  /*101a0*/  BSYNC.RECONVERGENT B0 ;  /* 0x0000000000007941 */ /* 0x000fea0003800200 */
.L_x_978:
        /* <DEDUP_REMOVED lines=8> */
.L_x_982:
[C---:B------:R-:W-:Y:S02]  /*10230*/  LOP3.LUT P6, RZ, R32.reuse, 0x2000000, RZ, 0xc0, !PT ;  /* 0x0200000020ff7812 */ /* 0x040fe400078cc0ff */
[----:B------:R-:W-:-:S11]  /*10240*/  LOP3.LUT R32, R32, 0xfeffffff, RZ, 0xc0, !PT ;  /* 0xfeffffff20207812 */ /* 0x000fd600078ec0ff */
[----:B------:R-:W-:-:S07]  /*10250*/  @P6 LOP3.LUT R32, R32, 0x1000000, RZ, 0xfc, !PT ;  /* 0x0100000020206812 */ /* 0x000fce00078efcff */
.L_x_983:
[----:B------:R-:W-:Y:S05]  /*10260*/  BSYNC.RECONVERGENT B0 ;  /* 0x0000000000007941 */ /* 0x000fea0003800200 */
.L_x_981:
        /* <DEDUP_REMOVED lines=8> */
.L_x_985:
[C---:B------:R-:W-:Y:S02]  /*102f0*/  LOP3.LUT P6, RZ, R32.reuse, 0x800000, RZ, 0xc0, !PT ;  /* 0x0080000020ff7812 */ /* 0x040fe400078cc0ff */
[----:B------:R-:W-:-:S11]  /*10300*/  LOP3.LUT R32, R32, 0xfbffffff, RZ, 0xc0, !PT ;  /* 0xfbffffff20207812 */ /* 0x000fd600078ec0ff */
[----:B------:R-:W-:-:S07]  /*10310*/  @P6 LOP3.LUT R32, R32, 0x4000000, RZ, 0xfc, !PT ;  /* 0x0400000020206812 */ /* 0x000fce00078efcff */
.L_x_986:
[----:B------:R-:W-:Y:S05]  /*10320*/  BSYNC.RECONVERGENT B0 ;  /* 0x0000000000007941 */ /* 0x000fea0003800200 */
.L_x_984:
        /* <DEDUP_REMOVED lines=8> */
.L_x_988:
[C---:B------:R-:W-:Y:S02]  /*103b0*/  LOP3.LUT P5, RZ, R32.reuse, 0x400, RZ, 0xc0, !PT ;  /* 0x0000040020ff7812 */ /* 0x040fe400078ac0ff */
[----:B------:R-:W-:-:S11]  /*103c0*/  LOP3.LUT R32, R32, 0xffffefff, RZ, 0xc0, !PT ;  /* 0xffffefff20207812 */ /* 0x000fd600078ec0ff */
[----:B------:R-:W-:-:S07]  /*103d0*/  @P5 LOP3.LUT R32, R32, 0x1000, RZ, 0xfc, !PT ;  /* 0x0000100020205812 */ /* 0x000fce00078efcff */
.L_x_989:
[----:B------:R-:W-:Y:S05]  /*103e0*/  BSYNC.RECONVERGENT B0 ;  /* 0x0000000000007941 */ /* 0x000fea0003800200 */
.L_x_987:
        /* <DEDUP_REMOVED lines=10> */
.L_x_991:
[C---:B------:R-:W-:Y:S02]  /*10490*/  LOP3.LUT P6, RZ, R32.reuse, 0x400000, RZ, 0xc0, !PT ;  /* 0x0040000020ff7812 */ /* 0x040fe400078cc0ff */
[----:B------:R-:W-:-:S11]  /*104a0*/  LOP3.LUT R32, R32, 0xfffff7ff, RZ, 0xc0, !PT ;  /* 0xfffff7ff20207812 */ /* 0x000fd600078ec0ff */
[----:B------:R-:W-:-:S07]  /*104b0*/  @P6 LOP3.LUT R32, R32, 0x800, RZ, 0xfc, !PT ;  /* 0x0000080020206812 */ /* 0x000fce00078efcff */
.L_x_992:
[----:B------:R-:W-:Y:S05]  /*104c0*/  BSYNC.RECONVERGENT B0 ;  /* 0x0000000000007941 */ /* 0x000fea0003800200 */
.L_x_990:
        /* <DEDUP_REMOVED lines=8> */
.L_x_994:
[C---:B------:R-:W-:Y:S02]  /*10550*/  LOP3.LUT P6, RZ, R32.reuse, 0x80, RZ, 0xc0, !PT ;  /* 0x0000008020ff7812 */ /* 0x040fe400078cc0ff */
[----:B------:R-:W-:-:S11]  /*10560*/  LOP3.LUT R32, R32, 0xff7fffff, RZ, 0xc0, !PT ;  /* 0xff7fffff20207812 */ /* 0x000fd600078ec0ff */
[----:B------:R-:W-:-:S07]  /*10570*/  @P6 LOP3.LUT R32, R32, 0x800000, RZ, 0xfc, !PT ;  /* 0x0080000020206812 */ /* 0x000fce00078efcff */
.L_x_995:
[----:B------:R-:W-:Y:S05]  /*10580*/  BSYNC.RECONVERGENT B0 ;  /* 0x0000000000007941 */ /* 0x000fea0003800200 */
.L_x_993:
        /* <DEDUP_REMOVED lines=8> */
.L_x_997:
[C---:B------:R-:W-:Y:S02]  /*10610*/  LOP3.LUT P6, RZ, R32.reuse, 0x40, RZ, 0xc0, !PT ;  /* 0x0000004020ff7812 */ /* 0x040fe400078cc0ff */
[----:B------:R-:W-:-:S11]  /*10620*/  LOP3.LUT R32, R32, 0xffbfffff, RZ, 0xc0, !PT ;  /* 0xffbfffff20207812 */ /* 0x000fd600078ec0ff */
[----:B------:R-:W-:-:S07]  /*10630*/  @P6 LOP3.LUT R32, R32, 0x400000, RZ, 0xfc, !PT ;  /* 0x0040000020206812 */ /* 0x000fce00078efcff */
.L_x_998:
[----:B------:R-:W-:Y:S05]  /*10640*/  BSYNC.RECONVERGENT B0 ;  /* 0x0000000000007941 */ /* 0x000fea0003800200 */
.L_x_996:
        /* <DEDUP_REMOVED lines=8> */
.L_x_1000:
[C---:B------:R-:W-:Y:S02]  /*106d0*/  LOP3.LUT P5, RZ, R32.reuse, 0x1, RZ, 0xc0, !PT ;  /* 0x0000000120ff7812 */ /* 0x040fe400078ac0ff */
[----:B------:R-:W-:-:S11]  /*106e0*/  LOP3.LUT R32, R32, 0xfffffbff, RZ, 0xc0, !PT ;  /* 0xfffffbff20207812 */ /* 0x000fd600078ec0ff */
[----:B------:R-:W-:-:S07]  /*106f0*/  @P5 LOP3.LUT R32, R32, 0x400, RZ, 0xfc, !PT ;  /* 0x0000040020205812 */ /* 0x000fce00078efcff */
.L_x_1001:
[----:B------:R-:W-:Y:S05]  /*10700*/  BSYNC.RECONVERGENT B0 ;  /* 0x0000000000007941 */ /* 0x000fea0003800200 */
.L_x_999:
        /* <DEDUP_REMOVED lines=10> */
.L_x_1003:
[C---:B------:R-:W-:Y:S02]  /*107b0*/  LOP3.LUT P6, RZ, R32.reuse, 0x2, RZ, 0xc0, !PT ;  /* 0x0000000220ff7812 */ /* 0x040fe400078cc0ff */
[----:B------:R-:W-:-:S11]  /*107c0*/  LOP3.LUT R32, R32, 0xffdfffff, RZ, 0xc0, !PT ;  /* 0xffdfffff20207812 */ /* 0x000fd600078ec0ff */
[----:B------:R-:W-:-:S07]  /*107d0*/  @P6 LOP3.LUT R32, R32, 0x200000, RZ, 0xfc, !PT ;  /* 0x0020000020206812 */ /* 0x000fce00078efcff */
.L_x_1004:
[----:B------:R-:W-:Y:S05]  /*107e0*/  BSYNC.RECONVERGENT B0 ;  /* 0x0000000000007941 */ /* 0x000fea0003800200 */
.L_x_1002:
        /* <DEDUP_REMOVED lines=8> */
.L_x_1006:
[C---:B------:R-:W-:Y:S02]  /*10870*/  LOP3.LUT P6, RZ, R32.reuse, 0x100000, RZ, 0xc0, !PT ;  /* 0x0010000020ff7812 */ /* 0x040fe400078cc0ff */
[----:B------:R-:W-:-:S11]  /*10880*/  LOP3.LUT R32, R32, 0xfffffdff, RZ, 0xc0, !PT ;  /* 0xfffffdff20207812 */ /* 0x000fd600078ec0ff */
[----:B------:R-:W-:-:S07]  /*10890*/  @P6 LOP3.LUT R32, R32, 0x200, RZ, 0xfc, !PT ;  /* 0x0000020020206812 */ /* 0x000fce00078efcff */
.L_x_1007:
[----:B------:R-:W-:Y:S05]  /*108a0*/  BSYNC.RECONVERGENT B0 ;  /* 0x0000000000007941 */ /* 0x000fea0003800200 */
.L_x_1005:
        /* <DEDUP_REMOVED lines=8> */
.L_x_1009:
[C---:B------:R-:W-:Y:S02]  /*10930*/  LOP3.LUT P6, RZ, R32.reuse, 0x80000, RZ, 0xc0, !PT ;  /* 0x0008000020ff7812 */ /* 0x040fe400078cc0ff */
[----:B------:R-:W-:-:S11]  /*10940*/  LOP3.LUT R32, R32, 0xfffffeff, RZ, 0xc0, !PT ;  /* 0xfffffeff20207812 */ /* 0x000fd600078ec0ff */
[----:B------:R-:W-:-:S07]  /*10950*/  @P6 LOP3.LUT R32, R32, 0x100, RZ, 0xfc, !PT ;  /* 0x0000010020206812 */ /* 0x000fce00078efcff */
.L_x_1010:
[----:B------:R-:W-:Y:S05]  /*10960*/  BSYNC.RECONVERGENT B0 ;  /* 0x0000000000007941 */ /* 0x000fea0003800200 */
.L_x_1008:
        /* <DEDUP_REMOVED lines=8> */
.L_x_1012:
[----:B------:R-:W-:-:S04]  /*109f0*/  LOP3.LUT R32, R32, 0xffffff7f, RZ, 0xc0, !PT ;  /* 0xffffff7f20207812 */ /* 0x000fc800078ec0ff */
[----:B------:R-:W-:-:S07]  /*10a00*/  @P0 LOP3.LUT R32, R32, 0x80, RZ, 0xfc, !PT ;  /* 0x0000008020200812 */ /* 0x000fce00078efcff */
.L_x_1013:
[----:B------:R-:W-:Y:S05]  /*10a10*/  BSYNC.RECONVERGENT B0 ;  /* 0x0000000000007941 */ /* 0x000fea0003800200 */
.L_x_1011:
        /* <DEDUP_REMOVED lines=10> */
.L_x_1015:
[C---:B------:R-:W-:Y:S02]  /*10ac0*/  LOP3.LUT P5, RZ, R32.reuse, 0x40000, RZ, 0xc0, !PT ;  /* 0x0004000020ff7812 */ /* 0x040fe400078ac0ff */
[----:B------:R-:W-:-:S11]  /*10ad0*/  LOP3.LUT R32, R32, 0xffffffbf, RZ, 0xc0, !PT ;  /* 0xffffffbf20207812 */ /* 0x000fd600078ec0ff */
[----:B------:R-:W-:-:S07]  /*10ae0*/  @P5 LOP3.LUT R32, R32, 0x40, RZ, 0xfc, !PT ;  /* 0x0000004020205812 */ /* 0x000fce00078efcff */
.L_x_1016:
[----:B------:R-:W-:Y:S05]  /*10af0*/  BSYNC.RECONVERGENT B0 ;  /* 0x0000000000007941 */ /* 0x000fea0003800200 */
.L_x_1014:
        /* <DEDUP_REMOVED lines=8> */
.L_x_1018:
[----:B------:R-:W-:-:S04]  /*10b80*/  LOP3.LUT R32, R32, 0xffefffff, RZ, 0xc0, !PT ;  /* 0xffefffff20207812 */ /* 0x000fc800078ec0ff */
[----:B------:R-:W-:-:S07]  /*10b90*/  @P1 LOP3.LUT R32, R32, 0x100000, RZ, 0xfc, !PT ;  /* 0x0010000020201812 */ /* 0x000fce00078efcff */
.L_x_1019:
[----:B------:R-:W-:Y:S05]  /*10ba0*/  BSYNC.RECONVERGENT B0 ;  /* 0x0000000000007941 */ /* 0x000fea0003800200 */
.L_x_1017:
        /* <DEDUP_REMOVED lines=8> */
.L_x_1021:
[C---:B------:R-:W-:Y:S02]  /*10c30*/  LOP3.LUT P1, RZ, R32.reuse, 0x10, RZ, 0xc0, !PT ;  /* 0x0000001020ff7812 */ /* 0x040fe4000782c0ff */
[----:B------:R-:W-:-:S11]  /*10c40*/  LOP3.LUT R32, R32, 0xfff7ffff, RZ, 0xc0, !PT ;  /* 0xfff7ffff20207812 */ /* 0x000fd600078ec0ff */
[----:B------:R-:W-:-:S07]  /*10c50*/  @P1 LOP3.LUT R32, R32, 0x80000, RZ, 0xfc, !PT ;  /* 0x0008000020201812 */ /* 0x000fce00078efcff */
.L_x_1022:
[----:B------:R-:W-:Y:S05]  /*10c60*/  BSYNC.RECONVERGENT B0 ;  /* 0x0000000000007941 */ /* 0x000fea0003800200 */
.L_x_1020:
[----:B------:R-:W-:Y:S04]  /*10c70*/  BSSY.RECONVERGENT B0, `(.L_x_1023) ;  /* 0x0000007000007945 */ /* 0x000fe80003800200 */
[----:B------:R-:W-:Y:S05]  /*10c80*/  @!P0 BRA `(.L_x_1024) ;  /* 0x0000000000108947 */ /* 0x000fea0003800000 */
[----:B------:R-:W0:Y:S01]  /*10c90*/  LDS.U8 R18, [R31+UR5+0x370] ;  /* 0x000370051f127984 */ /* 0x000e220008000000 */
[----:B------:R-:W-:Y:S02]  /*10ca0*/  PLOP3.LUT P0, PT, PT, PT, PT, 0x80, 0x8 ;  /* 0x000000000008781c */ /* 0x000fe40003f0f070 */
[----:B0-----:R-:W-:-:S13]  /*10cb0*/  ISETP.NE.AND P1, PT, R18, RZ, PT ;  /* 0x000000ff1200720c */ /* 0x001fda0003f25270 */
[----:B------:R-:W-:Y:S05]  /*10cc0*/  @P1 BRA `(.L_x_1025) ;  /* 0x0000000000041947 */ /* 0x000fea0003800000 */
.L_x_1024:
[----:B------:R-:W-:-:S13]  /*10cd0*/  LOP3.LUT P0, RZ, R32, 0x8, RZ, 0xc0, !PT ;  /* 0x0000000820ff7812 */ /* 0x000fda000780c0ff */
.L_x_1025:
[----:B------:R-:W-:Y:S05]  /*10ce0*/  BSYNC.RECONVERGENT B0 ;  /* 0x0000000000007941 */ /* 0x000fea0003800200 */
.L_x_1023:
        /* <DEDUP_REMOVED lines=10> */
.L_x_1027:
[----:B------:R-:W-:-:S04]  /*10d90*/  LOP3.LUT R32, R32, 0xfffbffff, RZ, 0xc0, !PT ;  /* 0xfffbffff20207812 */ /* 0x000fc800078ec0ff */
[----:B------:R-:W-:-:S07]  /*10da0*/  @P2 LOP3.LUT R32, R32, 0x40000, RZ, 0xfc, !PT ;  /* 0x0004000020202812 */ /* 0x000fce00078efcff */
.L_x_1028:
[----:B------:R-:W-:Y:S05]  /*10db0*/  BSYNC.RECONVERGENT B0 ;  /* 0x0000000000007941 */ /* 0x000fea0003800200 */
.L_x_1026:
[----:B------:R-:W-:Y:S04]  /*10dc0*/  BSSY.RECONVERGENT B0, `(.L_x_1029) ;  /* 0x0000007000007945 */ /* 0x000fe80003800200 */
[----:B------:R-:W-:Y:S05]  /*10dd0*/  @!P1 BRA `(.L_x_1030) ;  /* 0x0000000000109947 */ /* 0x000fea0003800000 */
[----:B------:R-:W0:Y:S01]  /*10de0*/  LDS.U8 R18, [R31+UR5+0x350] ;  /* 0x000350051f127984 */ /* 0x000e220008000000 */
[----:B------:R-:W-:Y:S02]  /*10df0*/  PLOP3.LUT P5, PT, PT, PT, PT, 0x80, 0x8 ;  /* 0x000000000008781c */ /* 0x000fe40003faf070 */
[----:B0-----:R-:W-:-:S13]  /*10e00*/  ISETP.NE.AND P2, PT, R18, RZ, PT ;  /* 0x000000ff1200720c */ /* 0x001fda0003f45270 */
[----:B------:R-:W-:Y:S05]  /*10e10*/  @P2 BRA `(.L_x_1031) ;  /* 0x0000000000042947 */ /* 0x000fea0003800000 */
.L_x_1030:
[----:B------:R-:W-:-:S13]  /*10e20*/  LOP3.LUT P5, RZ, R32, 0x20000, RZ, 0xc0, !PT ;  /* 0x0002000020ff7812 */ /* 0x000fda00078ac0ff */
.L_x_1031:
[----:B------:R-:W-:Y:S05]  /*10e30*/  BSYNC.RECONVERGENT B0 ;  /* 0x0000000000007941 */ /* 0x000fea0003800200 */
.L_x_1029:
        /* <DEDUP_REMOVED lines=8> */
.L_x_1033:
[C---:B------:R-:W-:Y:S02]  /*10ec0*/  LOP3.LUT P2, RZ, R32.reuse, 0x10000, RZ, 0xc0, !PT ;  /* 0x0001000020ff7812 */ /* 0x040fe4000784c0ff */
[----:B------:R-:W-:-:S11]  /*10ed0*/  LOP3.LUT R32, R32, 0xfffffffe, RZ, 0xc0, !PT ;  /* 0xfffffffe20207812 */ /* 0x000fd600078ec0ff */
[----:B------:R-:W-:-:S07]  /*10ee0*/  @P2 LOP3.LUT R32, R32, 0x1, RZ, 0xfc, !PT ;  /* 0x0000000120202812 */ /* 0x000fce00078efcff */
.L_x_1034:
[----:B------:R-:W-:Y:S05]  /*10ef0*/  BSYNC.RECONVERGENT B0 ;  /* 0x0000000000007941 */ /* 0x000fea0003800200 */
.L_x_1032:
[----:B------:R-:W-:Y:S04]  /*10f00*/  BSSY.RECONVERGENT B0, `(.L_x_1035) ;  /* 0x0000007000007945 */ /* 0x000fe80003800200 */
[----:B------:R-:W-:Y:S05]  /*10f10*/  @!P1 BRA `(.L_x_1036) ;  /* 0x0000000000109947 */ /* 0x000fea0003800000 */
[----:B------:R-:W0:Y:S01]  /*10f20*/  LDS.U8 R18, [R31+UR5+0x370] ;  /* 0x000370051f127984 */ /* 0x000e220008000000 */
[----:B------:R-:W-:Y:S02]  /*10f30*/  PLOP3.LUT P1, PT, PT, PT, PT, 0x80, 0x8 ;  /* 0x000000000008781c */ /* 0x000fe40003f2f070 */
[----:B0-----:R-:W-:-:S13]  /*10f40*/  ISETP.NE.AND P2, PT, R18, RZ, PT ;  /* 0x000000ff1200720c */ /* 0x001fda0003f45270 */
[----:B------:R-:W-:Y:S05]  /*10f50*/  @P2 BRA `(.L_x_1037) ;  /* 0x0000000000042947 */ /* 0x000fea0003800000 */
.L_x_1036:
[----:B------:R-:W-:-:S13]  /*10f60*/  PLOP3.LUT P1, PT, P3, PT, PT, 0x80, 0x8 ;  /* 0x000000000008781c */ /* 0x000fda0001f2f070 */
.L_x_1037:
[----:B------:R-:W-:Y:S05]  /*10f70*/  BSYNC.RECONVERGENT B0 ;  /* 0x0000000000007941 */ /* 0x000fea0003800200 */
.L_x_1035:
        /* <DEDUP_REMOVED lines=8> */
.L_x_1039:
[----:B------:R-:W-:-:S13]  /*11000*/  LOP3.LUT P2, RZ, R32, 0x8000, RZ, 0xc0, !PT ;  /* 0x0000800020ff7812 */ /* 0x000fda000784c0ff */
.L_x_1040:
[----:B------:R-:W-:Y:S05]  /*11010*/  BSYNC.RECONVERGENT B0 ;  /* 0x0000000000007941 */ /* 0x000fea0003800200 */
.L_x_1038:
        /* <DEDUP_REMOVED lines=8> */
.L_x_1042:
[C---:B------:R-:W-:Y:S02]  /*110a0*/  LOP3.LUT P6, RZ, R32.reuse, 0x20, RZ, 0xc0, !PT ;  /* 0x0000002020ff7812 */ /* 0x040fe400078cc0ff */
[----:B------:R-:W-:-:S11]  /*110b0*/  LOP3.LUT R32, R32, 0xffff7fff, RZ, 0xc0, !PT ;  /* 0xffff7fff20207812 */ /* 0x000fd600078ec0ff */
[----:B------:R-:W-:-:S07]  /*110c0*/  @P6 LOP3.LUT R32, R32, 0x8000, RZ, 0xfc, !PT ;  /* 0x0000800020206812 */ /* 0x000fce00078efcff */
.L_x_1043:
[----:B------:R-:W-:Y:S05]  /*110d0*/  BSYNC.RECONVERGENT B0 ;  /* 0x0000000000007941 */ /* 0x000fea0003800200 */
.L_x_1041:
        /* <DEDUP_REMOVED lines=8> */
.L_x_1045:
[C---:B------:R-:W-:Y:S02]  /*11160*/  LOP3.LUT P6, RZ, R32.reuse, 0x4, RZ, 0xc0, !PT ;  /* 0x0000000420ff7812 */ /* 0x040fe400078cc0ff */
[----:B------:R-:W-:-:S11]  /*11170*/  LOP3.LUT R32, R32, 0xffffbfff, RZ, 0xc0, !PT ;  /* 0xffffbfff20207812 */ /* 0x000fd600078ec0ff */
[----:B------:R-:W-:-:S07]  /*11180*/  @P6 LOP3.LUT R32, R32, 0x4000, RZ, 0xfc, !PT ;  /* 0x0000400020206812 */ /* 0x000fce00078efcff */
.L_x_1046:
[----:B------:R-:W-:Y:S05]  /*11190*/  BSYNC.RECONVERGENT B0 ;  /* 0x0000000000007941 */ /* 0x000fea0003800200 */
.L_x_1044:
        /* <DEDUP_REMOVED lines=8> */
.L_x_1048:
[----:B------:R-:W-:-:S04]  /*11220*/  LOP3.LUT R32, R32, 0xffffffdf, RZ, 0xc0, !PT ;  /* 0xffffffdf20207812 */ /* 0x000fc800078ec0ff */
[----:B------:R-:W-:-:S07]  /*11230*/  @P4 LOP3.LUT R32, R32, 0x20, RZ, 0xfc, !PT ;  /* 0x0000002020204812 */ /* 0x000fce00078efcff */
.L_x_1049:
[----:B------:R-:W-:Y:S05]  /*11240*/  BSYNC.RECONVERGENT B0 ;  /* 0x0000000000007941 */ /* 0x000fea0003800200 */
.L_x_1047:
        /* <DEDUP_REMOVED lines=10> */
.L_x_1051:
[C---:B------:R-:W-:Y:S02]  /*112f0*/  LOP3.LUT P3, RZ, R32.reuse, 0x2000, RZ, 0xc0, !PT ;  /* 0x0000200020ff7812 */ /* 0x040fe4000786c0ff */
[----:B------:R-:W-:-:S11]  /*11300*/  LOP3.LUT R32, R32, 0xffffffef, RZ, 0xc0, !PT ;  /* 0xffffffef20207812 */ /* 0x000fd600078ec0ff */
[----:B------:R-:W-:-:S07]  /*11310*/  @P3 LOP3.LUT R32, R32, 0x10, RZ, 0xfc, !PT ;  /* 0x0000001020203812 */ /* 0x000fce00078efcff */
.L_x_1052:
[----:B------:R-:W-:Y:S05]  /*11320*/  BSYNC.RECONVERGENT B0 ;  /* 0x0000000000007941 */ /* 0x000fea0003800200 */
.L_x_1050:
[----:B------:R-:W-:Y:S04]  /*11330*/  BSSY.RECONVERGENT B0, `(.L_x_1053) ;  /* 0x0000007000007945 */ /* 0x000fe80003800200 */
[----:B------:R-:W-:Y:S05]  /*11340*/  @!P4 BRA `(.L_x_1054) ;  /* 0x000000000010c947 */ /* 0x000fea0003800000 */
[----:B------:R-:W0:Y:S01]  /*11350*/  LDS.U8 R18, [R31+UR5+0x350] ;  /* 0x000350051f127984 */ /* 0x000e220008000000 */
[----:B------:R-:W-:Y:S02]  /*11360*/  PLOP3.LUT P3, PT, PT, PT, PT, 0x80, 0x8 ;  /* 0x000000000008781c */ /* 0x000fe40003f6f070 */
[----:B0-----:R-:W-:-:S13]  /*11370*/  ISETP.NE.AND P6, PT, R18, RZ, PT ;  /* 0x000000ff1200720c */ /* 0x001fda0003fc5270 */
[----:B------:R-:W-:Y:S05]  /*11380*/  @P6 BRA `(.L_x_1055) ;  /* 0x0000000000046947 */ /* 0x000fea0003800000 */
.L_x_1054:
[----:B------:R-:W-:-:S13]  /*11390*/  LOP3.LUT P3, RZ, R32, 0x1000000, RZ, 0xc0, !PT ;  /* 0x0100000020ff7812 */ /* 0x000fda000786c0ff */
.L_x_1055:
[----:B------:R-:W-:Y:S05]  /*113a0*/  BSYNC.RECONVERGENT B0 ;  /* 0x0000000000007941 */ /* 0x000fea0003800200 */
.L_x_1053:
        /* <DEDUP_REMOVED lines=8> */
.L_x_1057:
[C---:B------:R-:W-:Y:S02]  /*11430*/  LOP3.LUT P6, RZ, R32.reuse, 0x4000000, RZ, 0xc0, !PT ;  /* 0x0400000020ff7812 */ /* 0x040fe400078cc0ff */
[----:B------:R-:W-:-:S11]  /*11440*/  LOP3.LUT R32, R32, 0xfdffffff, RZ, 0xc0, !PT ;  /* 0xfdffffff20207812 */ /* 0x000fd600078ec0ff */
[----:B------:R-:W-:-:S07]  /*11450*/  @P6 LOP3.LUT R32, R32, 0x2000000, RZ, 0xfc, !PT ;  /* 0x0200000020206812 */ /* 0x000fce00078efcff */
.L_x_1058:
[----:B------:R-:W-:Y:S05]  /*11460*/  BSYNC.RECONVERGENT B0 ;  /* 0x0000000000007941 */ /* 0x000fea0003800200 */
.L_x_1056:
        /* <DEDUP_REMOVED lines=8> */
.L_x_1060:
[C---:B------:R-:W-:Y:S02]  /*114f0*/  LOP3.LUT P4, RZ, R32.reuse, 0x1000, RZ, 0xc0, !PT ;  /* 0x0000100020ff7812 */ /* 0x040fe4000788c0ff */
[----:B------:R-:W-:-:S11]  /*11500*/  LOP3.LUT R32, R32, 0xfeffffff, RZ, 0xc0, !PT ;  /* 0xfeffffff20207812 */ /* 0x000fd600078ec0ff */
[----:B------:R-:W-:-:S07]  /*11510*/  @P4 LOP3.LUT R32, R32, 0x1000000, RZ, 0xfc, !PT ;  /* 0x0100000020204812 */ /* 0x000fce00078efcff */
.L_x_1061:
[----:B------:R-:W-:Y:S05]  /*11520*/  BSYNC.RECONVERGENT B0 ;  /* 0x0000000000007941 */ /* 0x000fea0003800200 */
.L_x_1059:
        /* <DEDUP_REMOVED lines=10> */
.L_x_1063:
[C---:B------:R-:W-:Y:S02]  /*115d0*/  LOP3.LUT P6, RZ, R32.reuse, 0x800, RZ, 0xc0, !PT ;  /* 0x0000080020ff7812 */ /* 0x040fe400078cc0ff */
[----:B------:R-:W-:-:S11]  /*115e0*/  LOP3.LUT R32, R32, 0xf7ffffff, RZ, 0xc0, !PT ;  /* 0xf7ffffff20207812 */ /* 0x000fd600078ec0ff */
[----:B------:R-:W-:-:S07]  /*115f0*/  @P6 LOP3.LUT R32, R32, 0x8000000, RZ, 0xfc, !PT ;  /* 0x0800000020206812 */ /* 0x000fce00078efcff */
.L_x_1064:
[----:B------:R-:W-:Y:S05]  /*11600*/  BSYNC.RECONVERGENT B0 ;  /* 0x0000000000007941 */ /* 0x000fea0003800200 */
.L_x_1062:
        /* <DEDUP_REMOVED lines=8> */
.L_x_1066:
[C---:B------:R-:W-:Y:S02]  /*11690*/  LOP3.LUT P6, RZ, R32.reuse, 0x800000, RZ, 0xc0, !PT ;  /* 0x0080000020ff7812 */ /* 0x040fe400078cc0ff */
[----:B------:R-:W-:-:S11]  /*116a0*/  LOP3.LUT R32, R32, 0xfffffff7, RZ, 0xc0, !PT ;  /* 0xfffffff720207812 */ /* 0x000fd600078ec0ff */
[----:B------:R-:W-:-:S07]  /*116b0*/  @P6 LOP3.LUT R32, R32, 0x8, RZ, 0xfc, !PT ;  /* 0x0000000820206812 */ /* 0x000fce00078efcff */
.L_x_1067:
[----:B------:R-:W-:Y:S05]  /*116c0*/  BSYNC.RECONVERGENT B0 ;  /* 0x0000000000007941 */ /* 0x000fea0003800200 */
.L_x_1065:
        /* <DEDUP_REMOVED lines=8> */
.L_x_1069:
[C---:B------:R-:W-:Y:S02]  /*11750*/  LOP3.LUT P6, RZ, R32.reuse, 0x400000, RZ, 0xc0, !PT ;  /* 0x0040000020ff7812 */ /* 0x040fe400078cc0ff */
[----:B------:R-:W-:-:S11]  /*11760*/  LOP3.LUT R32, R32, 0xfffffffb, RZ, 0xc0, !PT ;  /* 0xfffffffb20207812 */ /* 0x000fd600078ec0ff */
[----:B------:R-:W-:-:S07]  /*11770*/  @P6 LOP3.LUT R32, R32, 0x4, RZ, 0xfc, !PT ;  /* 0x0000000420206812 */ /* 0x000fce00078efcff */
.L_x_1070:
[----:B------:R-:W-:Y:S05]  /*11780*/  BSYNC.RECONVERGENT B0 ;  /* 0x0000000000007941 */ /* 0x000fea0003800200 */
.L_x_1068:
        /* <DEDUP_REMOVED lines=8> */
.L_x_1072:
[C---:B------:R-:W-:Y:S02]  /*11810*/  LOP3.LUT P4, RZ, R32.reuse, 0x400, RZ, 0xc0, !PT ;  /* 0x0000040020ff7812 */ /* 0x040fe4000788c0ff */
[----:B------:R-:W-:-:S11]  /*11820*/  LOP3.LUT R32, R32, 0xfffffffd, RZ, 0xc0, !PT ;  /* 0xfffffffd20207812 */ /* 0x000fd600078ec0ff */
[----:B------:R-:W-:-:S07]  /*11830*/  @P4 LOP3.LUT R32, R32, 0x2, RZ, 0xfc, !PT ;  /* 0x0000000220204812 */ /* 0x000fce00078efcff */
.L_x_1073:
[----:B------:R-:W-:Y:S05]  /*11840*/  BSYNC.RECONVERGENT B0 ;  /* 0x0000000000007941 */ /* 0x000fea0003800200 */
.L_x_1071:
        /* <DEDUP_REMOVED lines=10> */
.L_x_1075:
[C---:B------:R-:W-:Y:S02]  /*118f0*/  LOP3.LUT P6, RZ, R32.reuse, 0x200000, RZ, 0xc0, !PT ;  /* 0x0020000020ff7812 */ /* 0x040fe400078cc0ff */
[----:B------:R-:W-:-:S11]  /*11900*/  LOP3.LUT R32, R32, 0xfffffbff, RZ, 0xc0, !PT ;  /* 0xfffffbff20207812 */ /* 0x000fd600078ec0ff */
[----:B------:R-:W-:-:S07]  /*11910*/  @P6 LOP3.LUT R32, R32, 0x400, RZ, 0xfc, !PT ;  /* 0x0000040020206812 */ /* 0x000fce00078efcff */
.L_x_1076:
[----:B------:R-:W-:Y:S05]  /*11920*/  BSYNC.RECONVERGENT B0 ;  /* 0x0000000000007941 */ /* 0x000fea0003800200 */
.L_x_1074:
        /* <DEDUP_REMOVED lines=8> */
.L_x_1078:
[C---:B------:R-:W-:Y:S02]  /*119b0*/  LOP3.LUT P6, RZ, R32.reuse, 0x200, RZ, 0xc0, !PT ;  /* 0x0000020020ff7812 */ /* 0x040fe400078cc0ff */
[----:B------:R-:W-:-:S11]  /*119c0*/  LOP3.LUT R32, R32, 0xff7fffff, RZ, 0xc0, !PT ;  /* 0xff7fffff20207812 */ /* 0x000fd600078ec0ff */
[----:B------:R-:W-:-:S07]  /*119d0*/  @P6 LOP3.LUT R32, R32, 0x800000, RZ, 0xfc, !PT ;  /* 0x0080000020206812 */ /* 0x000fce00078efcff */
.L_x_1079:
[----:B------:R-:W-:Y:S05]  /*119e0*/  BSYNC.RECONVERGENT B0 ;  /* 0x0000000000007941 */ /* 0x000fea0003800200 */
.L_x_1077:
        /* <DEDUP_REMOVED lines=8> */
.L_x_1081:
[C---:B------:R-:W-:Y:S02]  /*11a70*/  LOP3.LUT P6, RZ, R32.reuse, 0x100, RZ, 0xc0, !PT ;  /* 0x0000010020ff7812 */ /* 0x040fe400078cc0ff */
[----:B------:R-:W-:-:S11]  /*11a80*/  LOP3.LUT R32, R32, 0xffbfffff, RZ, 0xc0, !PT ;  /* 0xffbfffff20207812 */ /* 0x000fd600078ec0ff */
[----:B------:R-:W-:-:S07]  /*11a90*/  @P6 LOP3.LUT R32, R32, 0x400000, RZ, 0xfc, !PT ;  /* 0x0040000020206812 */ /* 0x000fce00078efcff */
.L_x_1082:
[----:B------:R-:W-:Y:S05]  /*11aa0*/  BSYNC.RECONVERGENT B0 ;  /* 0x0000000000007941 */ /* 0x000fea0003800200 */
.L_x_1080:
        /* <DEDUP_REMOVED lines=8> */
.L_x_1084:
[C---:B------:R-:W-:Y:S02]  /*11b30*/  LOP3.LUT P4, RZ, R32.reuse, 0x80, RZ, 0xc0, !PT ;  /* 0x0000008020ff7812 */ /* 0x040fe4000788c0ff */
[----:B------:R-:W-:-:S11]  /*11b40*/  LOP3.LUT R32, R32, 0xfffffdff, RZ, 0xc0, !PT ;  /* 0xfffffdff20207812 */ /* 0x000fd600078ec0ff */
[----:B------:R-:W-:-:S07]  /*11b50*/  @P4 LOP3.LUT R32, R32, 0x200, RZ, 0xfc, !PT ;  /* 0x0000020020204812 */ /* 0x000fce00078efcff */
.L_x_1085:
[----:B------:R-:W-:Y:S05]  /*11b60*/  BSYNC.RECONVERGENT B0 ;  /* 0x0000000000007941 */ /* 0x000fea0003800200 */
.L_x_1083:
        /* <DEDUP_REMOVED lines=10> */
.L_x_1087:
[C---:B------:R-:W-:Y:S02]  /*11c10*/  LOP3.LUT P6, RZ, R32.reuse, 0x40, RZ, 0xc0, !PT ;  /* 0x0000004020ff7812 */ /* 0x040fe400078cc0ff */
[----:B------:R-:W-:-:S11]  /*11c20*/  LOP3.LUT R32, R32, 0xffdfffff, RZ, 0xc0, !PT ;  /* 0xffdfffff20207812 */ /* 0x000fd600078ec0ff */
[----:B------:R-:W-:-:S07]  /*11c30*/  @P6 LOP3.LUT R32, R32, 0x200000, RZ, 0xfc, !PT ;  /* 0x0020000020206812 */ /* 0x000fce00078efcff */
.L_x_1088:
[----:B------:R-:W-:Y:S05]  /*11c40*/  BSYNC.RECONVERGENT B0 ;  /* 0x0000000000007941 */ /* 0x000fea0003800200 */
.L_x_1086:
        /* <DEDUP_REMOVED lines=8> */
.L_x_1090:
[C---:B------:R-:W-:Y:S02]  /*11cd0*/  LOP3.LUT P6, RZ, R32.reuse, 0x100000, RZ, 0xc0, !PT ;  /* 0x0010000020ff7812 */ /* 0x040fe400078cc0ff */
[----:B------:R-:W-:-:S11]  /*11ce0*/  LOP3.LUT R32, R32, 0xfffffeff, RZ, 0xc0, !PT ;  /* 0xfffffeff20207812 */ /* 0x000fd600078ec0ff */
[----:B------:R-:W-:-:S07]  /*11cf0*/  @P6 LOP3.LUT R32, R32, 0x100, RZ, 0xfc, !PT ;  /* 0x0000010020206812 */ /* 0x000fce00078efcff */
.L_x_1091:
[----:B------:R-:W-:Y:S05]  /*11d00*/  BSYNC.RECONVERGENT B0 ;  /* 0x0000000000007941 */ /* 0x000fea0003800200 */
.L_x_1089:
        /* <DEDUP_REMOVED lines=8> */
.L_x_1093:
[C---:B------:R-:W-:Y:S02]  /*11d90*/  LOP3.LUT P6, RZ, R32.reuse, 0x80000, RZ, 0xc0, !PT ;  /* 0x0008000020ff7812 */ /* 0x040fe400078cc0ff */
[----:B------:R-:W-:-:S11]  /*11da0*/  LOP3.LUT R32, R32, 0xffffff7f, RZ, 0xc0, !PT ;  /* 0xffffff7f20207812 */ /* 0x000fd600078ec0ff */
[----:B------:R-:W-:-:S07]  /*11db0*/  @P6 LOP3.LUT R32, R32, 0x80, RZ, 0xfc, !PT ;  /* 0x0000008020206812 */ /* 0x000fce00078efcff */
.L_x_1094:
[----:B------:R-:W-:Y:S05]  /*11dc0*/  BSYNC.RECONVERGENT B0 ;  /* 0x0000000000007941 */ /* 0x000fea0003800200 */
.L_x_1092:
[----:B------:R-:W-:Y:S04]  /*11dd0*/  BSSY.RECONVERGENT B0, `(.L_x_1095) ;  /* 0x0000007000007945 */ /* 0x000fe80003800200 */
[----:B------:R-:W-:Y:S05]  /*11de0*/  @!P4 BRA `(.L_x_1096) ;  /* 0x000000000010c947 */ /* 0x000fea0003800000 */
[----:B------:R-:W0:Y:S01]  /*11df0*/  LDS.U8 R18, [R31+UR5+0x3b0] ;  /* 0x0003b0051f127984 */ /* 0x000e220008000000 */
[----:B------:R-:W-:Y:S02]  /*11e00*/  PLOP3.LUT P6, PT, PT, PT, PT, 0x80, 0x8 ;  /* 0x000000000008781c */ /* 0x000fe40003fcf070 */
[----:B0-----:R-:W-:-:S13]  /*11e10*/  ISETP.NE.AND P4, PT, R18, RZ, PT ;  /* 0x000000ff1200720c */ /* 0x001fda0003f85270 */
[----:B------:R-:W-:Y:S05]  /*11e20*/  @P4 BRA `(.L_x_1097) ;  /* 0x0000000000044947 */ /* 0x000fea0003800000 */
.L_x_1096:
[----:B------:R-:W-:-:S13]  /*11e30*/  PLOP3.LUT P6, PT, P0, PT, PT, 0x80, 0x8 ;  /* 0x000000000008781c */ /* 0x000fda00007cf070 */
.L_x_1097:
[----:B------:R-:W-:Y:S05]  /*11e40*/  BSYNC.RECONVERGENT B0 ;  /* 0x0000000000007941 */ /* 0x000fea0003800200 */
.L_x_1095:
        /* <DEDUP_REMOVED lines=10> */
.L_x_1099:
[C---:B------:R-:W-:Y:S02]  /*11ef0*/  LOP3.LUT P4, RZ, R32.reuse, 0x40000, RZ, 0xc0, !PT ;  /* 0x0004000020ff7812 */ /* 0x040fe4000788c0ff */
[----:B------:R-:W-:-:S11]  /*11f00*/  LOP3.LUT R32, R32, 0xffffffbf, RZ, 0xc0, !PT ;  /* 0xffffffbf20207812 */ /* 0x000fd600078ec0ff */
[----:B------:R-:W-:-:S07]  /*11f10*/  @P4 LOP3.LUT R32, R32, 0x40, RZ, 0xfc, !PT ;  /* 0x0000004020204812 */ /* 0x000fce00078efcff */
.L_x_1100:
[----:B------:R-:W-:Y:S05]  /*11f20*/  BSYNC.RECONVERGENT B0 ;  /* 0x0000000000007941 */ /* 0x000fea0003800200 */
.L_x_1098:
        /* <DEDUP_REMOVED lines=8> */
.L_x_1102:
[----:B------:R-:W-:-:S04]  /*11fb0*/  LOP3.LUT R32, R32, 0xfffbffff, RZ, 0xc0, !PT ;  /* 0xfffbffff20207812 */ /* 0x000fc800078ec0ff */
[----:B------:R-:W-:-:S07]  /*11fc0*/  @P5 LOP3.LUT R32, R32, 0x40000, RZ, 0xfc, !PT ;  /* 0x0004000020205812 */ /* 0x000fce00078efcff */
.L_x_1103:
[----:B------:R-:W-:Y:S05]  /*11fd0*/  BSYNC.RECONVERGENT B0 ;  /* 0x0000000000007941 */ /* 0x000fea0003800200 */
.L_x_1101:
        /* <DEDUP_REMOVED lines=8> */
.L_x_1105:
[C---:B------:R-:W-:Y:S02]  /*12060*/  LOP3.LUT P4, RZ, R32.reuse, 0x1, RZ, 0xc0, !PT ;  /* 0x0000000120ff7812 */ /* 0x040fe4000788c0ff */
[----:B------:R-:W-:-:S11]  /*12070*/  LOP3.LUT R32, R32, 0xfffdffff, RZ, 0xc0, !PT ;  /* 0xfffdffff20207812 */ /* 0x000fd600078ec0ff */
[----:B------:R-:W-:-:S07]  /*12080*/  @P4 LOP3.LUT R32, R32, 0x20000, RZ, 0xfc, !PT ;  /* 0x0002000020204812 */ /* 0x000fce00078efcff */
.L_x_1106:
[----:B------:R-:W-:Y:S05]  /*12090*/  BSYNC.RECONVERGENT B0 ;  /* 0x0000000000007941 */ /* 0x000fea0003800200 */
.L_x_1104:
        /* <DEDUP_REMOVED lines=8> */
.L_x_1108:
[----:B------:R-:W-:-:S04]  /*12120*/  LOP3.LUT R32, R32, 0xfffffffe, RZ, 0xc0, !PT ;  /* 0xfffffffe20207812 */ /* 0x000fc800078ec0ff */
[----:B------:R-:W-:-:S07]  /*12130*/  @P1 LOP3.LUT R32, R32, 0x1, RZ, 0xfc, !PT ;  /* 0x0000000120201812 */ /* 0x000fce00078efcff */
.L_x_1109:
[----:B------:R-:W-:Y:S05]  /*12140*/  BSYNC.RECONVERGENT B0 ;  /* 0x0000000000007941 */ /* 0x000fea0003800200 */
.L_x_1107:
        /* <DEDUP_REMOVED lines=10> */
.L_x_1111:
[----:B------:R-:W-:-:S04]  /*121f0*/  LOP3.LUT R32, R32, 0xfffeffff, RZ, 0xc0, !PT ;  /* 0xfffeffff20207812 */ /* 0x000fc800078ec0ff */
[----:B------:R-:W-:-:S07]  /*12200*/  @P2 LOP3.LUT R32, R32, 0x10000, RZ, 0xfc, !PT ;  /* 0x0001000020202812 */ /* 0x000fce00078efcff */
.L_x_1112:
[----:B------:R-:W-:Y:S05]  /*12210*/  BSYNC.RECONVERGENT B0 ;  /* 0x0000000000007941 */ /* 0x000fea0003800200 */
.L_x_1110:
[----:B------:R-:W-:Y:S04]  /*12220*/  BSSY.RECONVERGENT B0, `(.L_x_1113) ;  /* 0x0000007000007945 */ /* 0x000fe80003800200 */
[----:B------:R-:W-:Y:S05]  /*12230*/  @!P4 BRA `(.L_x_1114) ;  /* 0x000000000010c947 */ /* 0x000fea0003800000 */
[----:B------:R-:W0:Y:S01]  /*12240*/  LDS.U8 R18, [R31+UR5+0x390] ;  /* 0x000390051f127984 */ /* 0x000e220008000000 */
[----:B------:R-:W-:Y:S02]  /*12250*/  PLOP3.LUT P0, PT, PT, PT, PT, 0x80, 0x8 ;  /* 0x000000000008781c */ /* 0x000fe40003f0f070 */
[----:B0-----:R-:W-:-:S13]  /*12260*/  ISETP.NE.AND P1, PT, R18, RZ, PT ;  /* 0x000000ff1200720c */ /* 0x001fda0003f25270 */
[----:B------:R-:W-:Y:S05]  /*12270*/  @P1 BRA `(.L_x_1115) ;  /* 0x0000000000041947 */ /* 0x000fea0003800000 */
.L_x_1114:
[----:B------:R-:W-:-:S13]  /*12280*/  LOP3.LUT P0, RZ, R32, 0x8000, RZ, 0xc0, !PT ;  /* 0x0000800020ff7812 */ /* 0x000fda000780c0ff */
.L_x_1115:
[----:B------:R-:W-:Y:S05]  /*12290*/  BSYNC.RECONVERGENT B0 ;  /* 0x0000000000007941 */ /* 0x000fea0003800200 */
.L_x_1113:
[----:B------:R-:W-:Y:S04]  /*122a0*/  BSSY.RECONVERGENT B0, `(.L_x_1116) ;  /* 0x0000007000007945 */ /* 0x000fe80003800200 */
[----:B------:R-:W-:Y:S05]  /*122b0*/  @!P4 BRA `(.L_x_1117) ;  /* 0x000000000010c947 */ /* 0x000fea0003800000 */
[----:B------:R-:W0:Y:S01]  /*122c0*/  LDS.U8 R18, [R31+UR5+0x3a0] ;  /* 0x0003a0051f127984 */ /* 0x000e220008000000 */
[----:B------:R-:W-:Y:S02]  /*122d0*/  PLOP3.LUT P1, PT, PT, PT, PT, 0x80, 0x8 ;  /* 0x000000000008781c */ /* 0x000fe40003f2f070 */
[----:B0-----:R-:W-:-:S13]  /*122e0*/  ISETP.NE.AND P2, PT, R18, RZ, PT ;  /* 0x000000ff1200720c */ /* 0x001fda0003f45270 */
[----:B------:R-:W-:Y:S05]  /*122f0*/  @P2 BRA `(.L_x_1118) ;  /* 0x0000000000042947 */ /* 0x000fea0003800000 */
.L_x_1117:
[----:B------:R-:W-:-:S13]  /*12300*/  LOP3.LUT P1, RZ, R32, 0x4000, RZ, 0xc0, !PT ;  /* 0x0000400020ff7812 */ /* 0x000fda000782c0ff */
.L_x_1118:
[----:B------:R-:W-:Y:S05]  /*12310*/  BSYNC.RECONVERGENT B0 ;  /* 0x0000000000007941 */ /* 0x000fea0003800200 */
.L_x_1116:
[----:B------:R-:W-:Y:S04]  /*12320*/  BSSY.RECONVERGENT B0, `(.L_x_1119) ;  /* 0x0000007000007945 */ /* 0x000fe80003800200 */
[----:B------:R-:W-:Y:S05]  /*12330*/  @!P4 BRA `(.L_x_1120) ;  /* 0x000000000010c947 */ /* 0x000fea0003800000 */
[----:B------:R-:W0:Y:S01]  /*12340*/  LDS.U8 R18, [R31+UR5+0x3b0] ;  /* 0x0003b0051f127984 */ /* 0x000e220008000000 */
[----:B------:R-:W-:Y:S02]  /*12350*/  PLOP3.LUT P2, PT, PT, PT, PT, 0x80, 0x8 ;  /* 0x000000000008781c */ /* 0x000fe40003f4f070 */
[----:B0-----:R-:W-:-:S13]  /*12360*/  ISETP.NE.AND P4, PT, R18, RZ, PT ;  /* 0x000000ff1200720c */ /* 0x001fda0003f85270 */
[----:B------:R-:W-:Y:S05]  /*12370*/  @P4 BRA `(.L_x_1121) ;  /* 0x0000000000044947 */ /* 0x000fea0003800000 */
.L_x_1120:
[----:B------:R-:W-:-:S13]  /*12380*/  LOP3.LUT P2, RZ, R32, 0x20, RZ, 0xc0, !PT ;  /* 0x0000002020ff7812 */ /* 0x000fda000784c0ff */
.L_x_1121:
[----:B------:R-:W-:Y:S05]  /*12390*/  BSYNC.RECONVERGENT B0 ;  /* 0x0000000000007941 */ /* 0x000fea0003800200 */
.L_x_1119:
        /* <DEDUP_REMOVED lines=10> */
.L_x_1123:
[C---:B------:R-:W-:Y:S02]  /*12440*/  LOP3.LUT P5, RZ, R32.reuse, 0x10, RZ, 0xc0, !PT ;  /* 0x0000001020ff7812 */ /* 0x040fe400078ac0ff */
[----:B------:R-:W-:-:S11]  /*12450*/  LOP3.LUT R32, R32, 0xffffbfff, RZ, 0xc0, !PT ;  /* 0xffffbfff20207812 */ /* 0x000fd600078ec0ff */
[----:B------:R-:W-:-:S07]  /*12460*/  @P5 LOP3.LUT R32, R32, 0x4000, RZ, 0xfc, !PT ;  /* 0x0000400020205812 */ /* 0x000fce00078efcff */
.L_x_1124:
[----:B------:R-:W-:Y:S05]  /*12470*/  BSYNC.RECONVERGENT B0 ;  /* 0x0000000000007941 */ /* 0x000fea0003800200 */
.L_x_1122:
        /* <DEDUP_REMOVED lines=8> */
.L_x_1126:
[----:B------:R-:W-:-:S04]  /*12500*/  LOP3.LUT R32, R32, 0xffffdfff, RZ, 0xc0, !PT ;  /* 0xffffdfff20207812 */ /* 0x000fc800078ec0ff */
[----:B------:R-:W-:-:S07]  /*12510*/  @P3 LOP3.LUT R32, R32, 0x2000, RZ, 0xfc, !PT ;  /* 0x0000200020203812 */ /* 0x000fce00078efcff */
.L_x_1127:
[----:B------:R-:W-:Y:S05]  /*12520*/  BSYNC.RECONVERGENT B0 ;  /* 0x0000000000007941 */ /* 0x000fea0003800200 */
.L_x_1125:
        /* <DEDUP_REMOVED lines=8> */
.L_x_1129:
[C---:B------:R-:W-:Y:S02]  /*125b0*/  LOP3.LUT P3, RZ, R32.reuse, 0x2000000, RZ, 0xc0, !PT ;  /* 0x0200000020ff7812 */ /* 0x040fe4000786c0ff */
[----:B------:R-:W-:-:S11]  /*125c0*/  LOP3.LUT R32, R32, 0xffffefff, RZ, 0xc0, !PT ;  /* 0xffffefff20207812 */ /* 0x000fd600078ec0ff */
[----:B------:R-:W-:-:S07]  /*125d0*/  @P3 LOP3.LUT R32, R32, 0x1000, RZ, 0xfc, !PT ;  /* 0x0000100020203812 */ /* 0x000fce00078efcff */
.L_x_1130:
[----:B------:R-:W-:Y:S05]  /*125e0*/  BSYNC.RECONVERGENT B0 ;  /* 0x0000000000007941 */ /* 0x000fea0003800200 */
.L_x_1128:
        /* <DEDUP_REMOVED lines=8> */
.L_x_1132:
[C---:B------:R-:W-:Y:S02]  /*12670*/  LOP3.LUT P3, RZ, R32.reuse, 0x1000000, RZ, 0xc0, !PT ;  /* 0x0100000020ff7812 */ /* 0x040fe4000786c0ff */
[----:B------:R-:W-:-:S11]  /*12680*/  LOP3.LUT R32, R32, 0xfffff7ff, RZ, 0xc0, !PT ;  /* 0xfffff7ff20207812 */ /* 0x000fd600078ec0ff */
[----:B------:R-:W-:-:S07]  /*12690*/  @P3 LOP3.LUT R32, R32, 0x800, RZ, 0xfc, !PT ;  /* 0x0000080020203812 */ /* 0x000fce00078efcff */
.L_x_1133:
[----:B------:R-:W-:Y:S05]  /*126a0*/  BSYNC.RECONVERGENT B0 ;  /* 0x0000000000007941 */ /* 0x000fea0003800200 */
.L_x_1131:
        /* <DEDUP_REMOVED lines=10> */
.L_x_1135:
[C---:B------:R-:W-:Y:S02]  /*12750*/  LOP3.LUT P4, RZ, R32.reuse, 0x8000000, RZ, 0xc0, !PT ;  /* 0x0800000020ff7812 */ /* 0x040fe4000788c0ff */
[----:B------:R-:W-:-:S11]  /*12760*/  LOP3.LUT R32, R32, 0xfbffffff, RZ, 0xc0, !PT ;  /* 0xfbffffff20207812 */ /* 0x000fd600078ec0ff */
[----:B------:R-:W-:-:S07]  /*12770*/  @P4 LOP3.LUT R32, R32, 0x4000000, RZ, 0xfc, !PT ;  /* 0x0400000020204812 */ /* 0x000fce00078efcff */
.L_x_1136:
[----:B------:R-:W-:Y:S05]  /*12780*/  BSYNC.RECONVERGENT B0 ;  /* 0x0000000000007941 */ /* 0x000fea0003800200 */
.L_x_1134:
        /* <DEDUP_REMOVED lines=8> */
.L_x_1138:
[C---:B------:R-:W-:Y:S02]  /*12810*/  LOP3.LUT P4, RZ, R32.reuse, 0x8, RZ, 0xc0, !PT ;  /* 0x0000000820ff7812 */ /* 0x040fe4000788c0ff */
[----:B------:R-:W-:-:S11]  /*12820*/  LOP3.LUT R32, R32, 0xf7ffffff, RZ, 0xc0, !PT ;  /* 0xf7ffffff20207812 */ /* 0x000fd600078ec0ff */
[----:B------:R-:W-:-:S07]  /*12830*/  @P4 LOP3.LUT R32, R32, 0x8000000, RZ, 0xfc, !PT ;  /* 0x0800000020204812 */ /* 0x000fce00078efcff */
.L_x_1139:
[----:B------:R-:W-:Y:S05]  /*12840*/  BSYNC.RECONVERGENT B0 ;  /* 0x0000000000007941 */ /* 0x000fea0003800200 */
.L_x_1137:
        /* <DEDUP_REMOVED lines=8> */
.L_x_1141:
[C---:B------:R-:W-:Y:S02]  /*128d0*/  LOP3.LUT P4, RZ, R32.reuse, 0x4, RZ, 0xc0, !PT ;  /* 0x0000000420ff7812 */ /* 0x040fe4000788c0ff */
[----:B------:R-:W-:-:S11]  /*128e0*/  LOP3.LUT R32, R32, 0xfdffffff, RZ, 0xc0, !PT ;  /* 0xfdffffff20207812 */ /* 0x000fd600078ec0ff */
[----:B------:R-:W-:-:S07]  /*128f0*/  @P4 LOP3.LUT R32, R32, 0x2000000, RZ, 0xfc, !PT ;  /* 0x0200000020204812 */ /* 0x000fce00078efcff */
.L_x_1142:
[----:B------:R-:W-:Y:S05]  /*12900*/  BSYNC.RECONVERGENT B0 ;  /* 0x0000000000007941 */ /* 0x000fea0003800200 */
.L_x_1140:
[----:B------:R-:W-:Y:S04]  /*12910*/  BSSY.RECONVERGENT B0, `(.L_x_1143) ;  /* 0x0000007000007945 */ /* 0x000fe80003800200 */
[----:B------:R-:W-:Y:S05]  /*12920*/  @!P3 BRA `(.L_x_1144) ;  /* 0x000000000010b947 */ /* 0x000fea0003800000 */
[----:B------:R-:W0:Y:S01]  /*12930*/  LDS.U8 R18, [R31+UR5+0x3b0] ;  /* 0x0003b0051f127984 */ /* 0x000e220008000000 */
[----:B------:R-:W-:Y:S02]  /*12940*/  PLOP3.LUT P3, PT, PT, PT, PT, 0x80, 0x8 ;  /* 0x000000000008781c */ /* 0x000fe40003f6f070 */
[----:B0-----:R-:W-:-:S13]  /*12950*/  ISETP.NE.AND P4, PT, R18, RZ, PT ;  /* 0x000000ff1200720c */ /* 0x001fda0003f85270 */
[----:B------:R-:W-:Y:S05]  /*12960*/  @P4 BRA `(.L_x_1145) ;  /* 0x0000000000044947 */ /* 0x000fea0003800000 */
.L_x_1144:
[----:B------:R-:W-:-:S13]  /*12970*/  LOP3.LUT P3, RZ, R32, 0x2, RZ, 0xc0, !PT ;  /* 0x0000000220ff7812 */ /* 0x000fda000786c0ff */
.L_x_1145:
[----:B------:R-:W-:Y:S05]  /*12980*/  BSYNC.RECONVERGENT B0 ;  /* 0x0000000000007941 */ /* 0x000fea0003800200 */
.L_x_1143:
        /* <DEDUP_REMOVED lines=10> */
.L_x_1147:
[C---:B------:R-:W-:Y:S02]  /*12a30*/  LOP3.LUT P5, RZ, R32.reuse, 0x400, RZ, 0xc0, !PT ;  /* 0x0000040020ff7812 */ /* 0x040fe400078ac0ff */
[----:B------:R-:W-:-:S11]  /*12a40*/  LOP3.LUT R32, R32, 0xfeffffff, RZ, 0xc0, !PT ;  /* 0xfeffffff20207812 */ /* 0x000fd600078ec0ff */
[----:B------:R-:W-:-:S07]  /*12a50*/  @P5 LOP3.LUT R32, R32, 0x1000000, RZ, 0xfc, !PT ;  /* 0x0100000020205812 */ /* 0x000fce00078efcff */
.L_x_1148:
[----:B------:R-:W-:Y:S05]  /*12a60*/  BSYNC.RECONVERGENT B0 ;  /* 0x0000000000007941 */ /* 0x000fea0003800200 */
.L_x_1146:
        /* <DEDUP_REMOVED lines=8> */
.L_x_1150:
[C---:B------:R-:W-:Y:S02]  /*12af0*/  LOP3.LUT P5, RZ, R32.reuse, 0x800000, RZ, 0xc0, !PT ;  /* 0x0080000020ff7812 */ /* 0x040fe400078ac0ff */
[----:B------:R-:W-:-:S11]  /*12b00*/  LOP3.LUT R32, R32, 0xffffffdf, RZ, 0xc0, !PT ;  /* 0xffffffdf20207812 */ /* 0x000fd600078ec0ff */
[----:B------:R-:W-:-:S07]  /*12b10*/  @P5 LOP3.LUT R32, R32, 0x20, RZ, 0xfc, !PT ;  /* 0x0000002020205812 */ /* 0x000fce00078efcff */
.L_x_1151:
[----:B------:R-:W-:Y:S05]  /*12b20*/  BSYNC.RECONVERGENT B0 ;  /* 0x0000000000007941 */ /* 0x000fea0003800200 */
.L_x_1149:
        /* <DEDUP_REMOVED lines=8> */
.L_x_1153:
[C---:B------:R-:W-:Y:S02]  /*12bb0*/  LOP3.LUT P5, RZ, R32.reuse, 0x400000, RZ, 0xc0, !PT ;  /* 0x0040000020ff7812 */ /* 0x040fe400078ac0ff */
[----:B------:R-:W-:-:S11]  /*12bc0*/  LOP3.LUT R32, R32, 0xfffffffb, RZ, 0xc0, !PT ;  /* 0xfffffffb20207812 */ /* 0x000fd600078ec0ff */
[----:B------:R-:W-:-:S07]  /*12bd0*/  @P5 LOP3.LUT R32, R32, 0x4, RZ, 0xfc, !PT ;  /* 0x0000000420205812 */ /* 0x000fce00078efcff */
.L_x_1154:
[----:B------:R-:W-:Y:S05]  /*12be0*/  BSYNC.RECONVERGENT B0 ;  /* 0x0000000000007941 */ /* 0x000fea0003800200 */
.L_x_1152:
        /* <DEDUP_REMOVED lines=8> */
.L_x_1156:
[C---:B------:R-:W-:Y:S02]  /*12c70*/  LOP3.LUT P4, RZ, R32.reuse, 0x200, RZ, 0xc0, !PT ;  /* 0x0000020020ff7812 */ /* 0x040fe4000788c0ff */
[----:B------:R-:W-:-:S11]  /*12c80*/  LOP3.LUT R32, R32, 0xfffffffd, RZ, 0xc0, !PT ;  /* 0xfffffffd20207812 */ /* 0x000fd600078ec0ff */
[----:B------:R-:W-:-:S07]  /*12c90*/  @P4 LOP3.LUT R32, R32, 0x2, RZ, 0xfc, !PT ;  /* 0x0000000220204812 */ /* 0x000fce00078efcff */
.L_x_1157:
[----:B------:R-:W-:Y:S05]  /*12ca0*/  BSYNC.RECONVERGENT B0 ;  /* 0x0000000000007941 */ /* 0x000fea0003800200 */
.L_x_1155:
        /* <DEDUP_REMOVED lines=10> */
.L_x_1159:
[C---:B------:R-:W-:Y:S02]  /*12d50*/  LOP3.LUT P5, RZ, R32.reuse, 0x200000, RZ, 0xc0, !PT ;  /* 0x0020000020ff7812 */ /* 0x040fe400078ac0ff */
[----:B------:R-:W-:-:S11]  /*12d60*/  LOP3.LUT R32, R32, 0xffffffef, RZ, 0xc0, !PT ;  /* 0xffffffef20207812 */ /* 0x000fd600078ec0ff */
[----:B------:R-:W-:-:S07]  /*12d70*/  @P5 LOP3.LUT R32, R32, 0x10, RZ, 0xfc, !PT ;  /* 0x0000001020205812 */ /* 0x000fce00078efcff */
.L_x_1160:
[----:B------:R-:W-:Y:S05]  /*12d80*/  BSYNC.RECONVERGENT B0 ;  /* 0x0000000000007941 */ /* 0x000fea0003800200 */
.L_x_1158:
        /* <DEDUP_REMOVED lines=8> */
.L_x_1162:
[C---:B------:R-:W-:Y:S02]  /*12e10*/  LOP3.LUT P5, RZ, R32.reuse, 0x100, RZ, 0xc0, !PT ;  /* 0x0000010020ff7812 */ /* 0x040fe400078ac0ff */
[----:B------:R-:W-:-:S11]  /*12e20*/  LOP3.LUT R32, R32, 0xffdfffff, RZ, 0xc0, !PT ;  /* 0xffdfffff20207812 */ /* 0x000fd600078ec0ff */
[----:B------:R-:W-:-:S07]  /*12e30*/  @P5 LOP3.LUT R32, R32, 0x200000, RZ, 0xfc, !PT ;  /* 0x0020000020205812 */ /* 0x000fce00078efcff */
.L_x_1163:
[----:B------:R-:W-:Y:S05]  /*12e40*/  BSYNC.RECONVERGENT B0 ;  /* 0x0000000000007941 */ /* 0x000fea0003800200 */
.L_x_1161:
        /* <DEDUP_REMOVED lines=8> */
.L_x_1165:
[C---:B------:R-:W-:Y:S02]  /*12ed0*/  LOP3.LUT P5, RZ, R32.reuse, 0x80, RZ, 0xc0, !PT ;  /* 0x0000008020ff7812 */ /* 0x040fe400078ac0ff */
[----:B------:R-:W-:-:S11]  /*12ee0*/  LOP3.LUT R32, R32, 0xffefffff, RZ, 0xc0, !PT ;  /* 0xffefffff20207812 */ /* 0x000fd600078ec0ff */
[----:B------:R-:W-:-:S07]  /*12ef0*/  @P5 LOP3.LUT R32, R32, 0x100000, RZ, 0xfc, !PT ;  /* 0x0010000020205812 */ /* 0x000fce00078efcff */
.L_x_1166:
[----:B------:R-:W-:Y:S05]  /*12f00*/  BSYNC.RECONVERGENT B0 ;  /* 0x0000000000007941 */ /* 0x000fea0003800200 */
.L_x_1164:
[----:B------:R-:W-:Y:S04]  /*12f10*/  BSSY.RECONVERGENT B0, `(.L_x_1167) ;  /* 0x0000007000007945 */ /* 0x000fe80003800200 */
[----:B------:R-:W-:Y:S05]  /*12f20*/  @!P4 BRA `(.L_x_1168) ;  /* 0x000000000010c947 */ /* 0x000fea0003800000 */
[----:B------:R-:W0:Y:S01]  /*12f30*/  LDS.U8 R18, [R31+UR5+0x3f0] ;  /* 0x0003f0051f127984 */ /* 0x000e220008000000 */
[----:B------:R-:W-:Y:S02]  /*12f40*/  PLOP3.LUT P4, PT, PT, PT, PT, 0x80, 0x8 ;  /* 0x000000000008781c */ /* 0x000fe40003f8f070 */
[----:B0-----:R-:W-:-:S13]  /*12f50*/  ISETP.NE.AND P5, PT, R18, RZ, PT ;  /* 0x000000ff1200720c */ /* 0x001fda0003fa5270 */
[----:B------:R-:W-:Y:S05]  /*12f60*/  @P5 BRA `(.L_x_1169) ;  /* 0x0000000000045947 */ /* 0x000fea0003800000 */
.L_x_1168:
[----:B------:R-:W-:-:S13]  /*12f70*/  PLOP3.LUT P4, PT, P6, PT, PT, 0x80, 0x8 ;  /* 0x000000000008781c */ /* 0x000fda000378f070 */
.L_x_1169:
[----:B------:R-:W-:Y:S05]  /*12f80*/  BSYNC.RECONVERGENT B0 ;  /* 0x0000000000007941 */ /* 0x000fea0003800200 */
.L_x_1167:
        /* <DEDUP_REMOVED lines=10> */
.L_x_1171:
[C---:B------:R-:W-:Y:S02]  /*13030*/  LOP3.LUT P6, RZ, R32.reuse, 0x40, RZ, 0xc0, !PT ;  /* 0x0000004020ff7812 */ /* 0x040fe400078cc0ff */
[----:B------:R-:W-:-:S11]  /*13040*/  LOP3.LUT R32, R32, 0xfff7ffff, RZ, 0xc0, !PT ;  /* 0xfff7ffff20207812 */ /* 0x000fd600078ec0ff */
[----:B------:R-:W-:-:S07]  /*13050*/  @P6 LOP3.LUT R32, R32, 0x80000, RZ, 0xfc, !PT ;  /* 0x0008000020206812 */ /* 0x000fce00078efcff */
.L_x_1172:
[----:B------:R-:W-:Y:S05]  /*13060*/  BSYNC.RECONVERGENT B0 ;  /* 0x0000000000007941 */ /* 0x000fea0003800200 */
.L_x_1170:
        /* <DEDUP_REMOVED lines=8> */
.L_x_1174:
[C---:B------:R-:W-:Y:S02]  /*130f0*/  LOP3.LUT P6, RZ, R32.reuse, 0x40000, RZ, 0xc0, !PT ;  /* 0x0004000020ff7812 */ /* 0x040fe400078cc0ff */
[----:B------:R-:W-:-:S11]  /*13100*/  LOP3.LUT R32, R32, 0xfffffdff, RZ, 0xc0, !PT ;  /* 0xfffffdff20207812 */ /* 0x000fd600078ec0ff */
[----:B------:R-:W-:-:S07]  /*13110*/  @P6 LOP3.LUT R32, R32, 0x200, RZ, 0xfc, !PT ;  /* 0x0000020020206812 */ /* 0x000fce00078efcff */
.L_x_1175:
[----:B------:R-:W-:Y:S05]  /*13120*/  BSYNC.RECONVERGENT B0 ;  /* 0x0000000000007941 */ /* 0x000fea0003800200 */
.L_x_1173:
        /* <DEDUP_REMOVED lines=8> */
.L_x_1177:
[C---:B------:R-:W-:Y:S02]  /*131b0*/  LOP3.LUT P6, RZ, R32.reuse, 0x20000, RZ, 0xc0, !PT ;  /* 0x0002000020ff7812 */ /* 0x040fe400078cc0ff */
[----:B------:R-:W-:-:S11]  /*131c0*/  LOP3.LUT R32, R32, 0xfffffeff, RZ, 0xc0, !PT ;  /* 0xfffffeff20207812 */ /* 0x000fd600078ec0ff */
[----:B------:R-:W-:-:S07]  /*131d0*/  @P6 LOP3.LUT R32, R32, 0x100, RZ, 0xfc, !PT ;  /* 0x0000010020206812 */ /* 0x000fce00078efcff */
.L_x_1178:
[----:B------:R-:W-:Y:S05]  /*131e0*/  BSYNC.RECONVERGENT B0 ;  /* 0x0000000000007941 */ /* 0x000fea0003800200 */
.L_x_1176:
        /* <DEDUP_REMOVED lines=8> */
.L_x_1180:
[C---:B------:R-:W-:Y:S02]  /*13270*/  LOP3.LUT P5, RZ, R32.reuse, 0x1, RZ, 0xc0, !PT ;  /* 0x0000000120ff7812 */ /* 0x040fe400078ac0ff */
[----:B------:R-:W-:-:S11]  /*13280*/  LOP3.LUT R32, R32, 0xffffff7f, RZ, 0xc0, !PT ;  /* 0xffffff7f20207812 */ /* 0x000fd600078ec0ff */
[----:B------:R-:W-:-:S07]  /*13290*/  @P5 LOP3.LUT R32, R32, 0x80, RZ, 0xfc, !PT ;  /* 0x0000008020205812 */ /* 0x000fce00078efcff */
.L_x_1181:
[----:B------:R-:W-:Y:S05]  /*132a0*/  BSYNC.RECONVERGENT B0 ;  /* 0x0000000000007941 */ /* 0x000fea0003800200 */
.L_x_1179:
        /* <DEDUP_REMOVED lines=10> */
.L_x_1183:
[C---:B------:R-:W-:Y:S02]  /*13350*/  LOP3.LUT P6, RZ, R32.reuse, 0x10000, RZ, 0xc0, !PT ;  /* 0x0001000020ff7812 */ /* 0x040fe400078cc0ff */
[----:B------:R-:W-:-:S11]  /*13360*/  LOP3.LUT R32, R32, 0xffffffbf, RZ, 0xc0, !PT ;  /* 0xffffffbf20207812 */ /* 0x000fd600078ec0ff */
[----:B------:R-:W-:-:S07]  /*13370*/  @P6 LOP3.LUT R32, R32, 0x40, RZ, 0xfc, !PT ;  /* 0x0000004020206812 */ /* 0x000fce00078efcff */
.L_x_1184:
[----:B------:R-:W-:Y:S05]  /*13380*/  BSYNC.RECONVERGENT B0 ;  /* 0x0000000000007941 */ /* 0x000fea0003800200 */
.L_x_1182:
        /* <DEDUP_REMOVED lines=8> */
.L_x_1186:
[----:B------:R-:W-:-:S04]  /*13410*/  LOP3.LUT R32, R32, 0xfffeffff, RZ, 0xc0, !PT ;  /* 0xfffeffff20207812 */ /* 0x000fc800078ec0ff */
[----:B------:R-:W-:-:S07]  /*13420*/  @P0 LOP3.LUT R32, R32, 0x10000, RZ, 0xfc, !PT ;  /* 0x0001000020200812 */ /* 0x000fce00078efcff */
.L_x_1187:
[----:B------:R-:W-:Y:S05]  /*13430*/  BSYNC.RECONVERGENT B0 ;  /* 0x0000000000007941 */ /* 0x000fea0003800200 */
.L_x_1185:
        /* <DEDUP_REMOVED lines=8> */
.L_x_1189:
[----:B------:R-:W-:-:S04]  /*134c0*/  LOP3.LUT R32, R32, 0xfffffbff, RZ, 0xc0, !PT ;  /* 0xfffffbff20207812 */ /* 0x000fc800078ec0ff */
[----:B------:R-:W-:-:S07]  /*134d0*/  @P1 LOP3.LUT R32, R32, 0x400, RZ, 0xfc, !PT ;  /* 0x0000040020201812 */ /* 0x000fce00078efcff */
.L_x_1190:
[----:B------:R-:W-:Y:S05]  /*134e0*/  BSYNC.RECONVERGENT B0 ;  /* 0x0000000000007941 */ /* 0x000fea0003800200 */
.L_x_1188:
[----:B------:R-:W-:Y:S04]  /*134f0*/  BSSY.RECONVERGENT B0, `(.L_x_1191) ;  /* 0x0000007000007945 */ /* 0x000fe80003800200 */
[----:B------:R-:W-:Y:S05]  /*13500*/  @!P5 BRA `(.L_x_1192) ;  /* 0x000000000010d947 */ /* 0x000fea0003800000 */
[----:B------:R-:W0:Y:S01]  /*13510*/  LDS.U8 R18, [R31+UR5+0x3f0] ;  /* 0x0003f0051f127984 */ /* 0x000e220008000000 */
[----:B------:R-:W-:Y:S02]  /*13520*/  PLOP3.LUT P1, PT, PT, PT, PT, 0x80, 0x8 ;  /* 0x000000000008781c */ /* 0x000fe40003f2f070 */
[----:B0-----:R-:W-:-:S13]  /*13530*/  ISETP.NE.AND P0, PT, R18, RZ, PT ;  /* 0x000000ff1200720c */ /* 0x001fda0003f05270 */
[----:B------:R-:W-:Y:S05]  /*13540*/  @P0 BRA `(.L_x_1193) ;  /* 0x0000000000040947 */ /* 0x000fea0003800000 */
.L_x_1192:
[----:B------:R-:W-:-:S13]  /*13550*/  PLOP3.LUT P1, PT, P2, PT, PT, 0x80, 0x8 ;  /* 0x000000000008781c */ /* 0x000fda000172f070 */
.L_x_1193:
[----:B------:R-:W-:Y:S05]  /*13560*/  BSYNC.RECONVERGENT B0 ;  /* 0x0000000000007941 */ /* 0x000fea0003800200 */
.L_x_1191:
        /* <DEDUP_REMOVED lines=10> */
.L_x_1195:
[C---:B------:R-:W-:Y:S02]  /*13610*/  LOP3.LUT P2, RZ, R32.reuse, 0x4000, RZ, 0xc0, !PT ;  /* 0x0000400020ff7812 */ /* 0x040fe4000784c0ff */
[----:B------:R-:W-:-:S11]  /*13620*/  LOP3.LUT R32, R32, 0xfffffff7, RZ, 0xc0, !PT ;  /* 0xfffffff720207812 */ /* 0x000fd600078ec0ff */
[----:B------:R-:W-:-:S07]  /*13630*/  @P2 LOP3.LUT R32, R32, 0x8, RZ, 0xfc, !PT ;  /* 0x0000000820202812 */ /* 0x000fce00078efcff */
.L_x_1196:
[----:B------:R-:W-:Y:S05]  /*13640*/  BSYNC.RECONVERGENT B0 ;  /* 0x0000000000007941 */ /* 0x000fea0003800200 */
.L_x_1194:
        /* <DEDUP_REMOVED lines=8> */
.L_x_1198:
[C---:B------:R-:W-:Y:S02]  /*136d0*/  LOP3.LUT P2, RZ, R32.reuse, 0x2000, RZ, 0xc0, !PT ;  /* 0x0000200020ff7812 */ /* 0x040fe4000784c0ff */
[----:B------:R-:W-:-:S11]  /*136e0*/  LOP3.LUT R32, R32, 0xfffffffe, RZ, 0xc0, !PT ;  /* 0xfffffffe20207812 */ /* 0x000fd600078ec0ff */
[----:B------:R-:W-:-:S07]  /*136f0*/  @P2 LOP3.LUT R32, R32, 0x1, RZ, 0xfc, !PT ;  /* 0x0000000120202812 */ /* 0x000fce00078efcff */
.L_x_1199:
[----:B------:R-:W-:Y:S05]  /*13700*/  BSYNC.RECONVERGENT B0 ;  /* 0x0000000000007941 */ /* 0x000fea0003800200 */
.L_x_1197:
[----:B------:R-:W-:Y:S04]  /*13710*/  BSSY.RECONVERGENT B0, `(.L_x_1200) ;  /* 0x0000007000007945 */ /* 0x000fe80003800200 */
[----:B------:R-:W-:Y:S05]  /*13720*/  @!P0 BRA `(.L_x_1201) ;  /* 0x0000000000108947 */ /* 0x000fea0003800000 */
[----:B------:R-:W0:Y:S01]  /*13730*/  LDS.U8 R18, [R31+UR5+0x3e0] ;  /* 0x0003e0051f127984 */ /* 0x000e220008000000 */
[----:B------:R-:W-:Y:S02]  /*13740*/  PLOP3.LUT P6, PT, PT, PT, PT, 0x80, 0x8 ;  /* 0x000000000008781c */ /* 0x000fe40003fcf070 */
[----:B0-----:R-:W-:-:S13]  /*13750*/  ISETP.NE.AND P2, PT, R18, RZ, PT ;  /* 0x000000ff1200720c */ /* 0x001fda0003f45270 */
[----:B------:R-:W-:Y:S05]  /*13760*/  @P2 BRA `(.L_x_1202) ;  /* 0x0000000000042947 */ /* 0x000fea0003800000 */
.L_x_1201:
[----:B------:R-:W-:-:S13]  /*13770*/  LOP3.LUT P6, RZ, R32, 0x1000, RZ, 0xc0, !PT ;  /* 0x0000100020ff7812 */ /* 0x000fda00078cc0ff */
.L_x_1202:
[----:B------:R-:W-:Y:S05]  /*13780*/  BSYNC.RECONVERGENT B0 ;  /* 0x0000000000007941 */ /* 0x000fea0003800200 */
.L_x_1200:
[----:B------:R-:W-:Y:S04]  /*13790*/  BSSY.RECONVERGENT B0, `(.L_x_1203) ;  /* 0x0000007000007945 */ /* 0x000fe80003800200 */
[----:B------:R-:W-:Y:S05]  /*137a0*/  @!P0 BRA `(.L_x_1204) ;  /* 0x0000000000108947 */ /* 0x000fea0003800000 */
[----:B------:R-:W0:Y:S01]  /*137b0*/  LDS.U8 R18, [R31+UR5+0x3f0] ;  /* 0x0003f0051f127984 */ /* 0x000e220008000000 */
[----:B------:R-:W-:Y:S02]  /*137c0*/  PLOP3.LUT P5, PT, PT, PT, PT, 0x80, 0x8 ;  /* 0x000000000008781c */ /* 0x000fe40003faf070 */
[----:B0-----:R-:W-:-:S13]  /*137d0*/  ISETP.NE.AND P0, PT, R18, RZ, PT ;  /* 0x000000ff1200720c */ /* 0x001fda0003f05270 */
[----:B------:R-:W-:Y:S05]  /*137e0*/  @P0 BRA `(.L_x_1205) ;  /* 0x0000000000040947 */ /* 0x000fea0003800000 */
.L_x_1204:
[----:B------:R-:W-:-:S13]  /*137f0*/  LOP3.LUT P5, RZ, R32, 0x800, RZ, 0xc0, !PT ;  /* 0x0000080020ff7812 */ /* 0x000fda00078ac0ff */
.L_x_1205:
[----:B------:R-:W-:Y:S05]  /*13800*/  BSYNC.RECONVERGENT B0 ;  /* 0x0000000000007941 */ /* 0x000fea0003800200 */
.L_x_1203:
        /* <DEDUP_REMOVED lines=10> */
.L_x_1207:
[C---:B------:R-:W-:Y:S02]  /*138b0*/  LOP3.LUT P2, RZ, R32.reuse, 0x4000000, RZ, 0xc0, !PT ;  /* 0x0400000020ff7812 */ /* 0x040fe4000784c0ff */
[----:B------:R-:W-:-:S11]  /*138c0*/  LOP3.LUT R32, R32, 0xffff7fff, RZ, 0xc0, !PT ;  /* 0xffff7fff20207812 */ /* 0x000fd600078ec0ff */
[----:B------:R-:W-:-:S07]  /*138d0*/  @P2 LOP3.LUT R32, R32, 0x8000, RZ, 0xfc, !PT ;  /* 0x0000800020202812 */ /* 0x000fce00078efcff */
.L_x_1208:
[----:B------:R-:W-:Y:S05]  /*138e0*/  BSYNC.RECONVERGENT B0 ;  /* 0x0000000000007941 */ /* 0x000fea0003800200 */
.L_x_1206:
        /* <DEDUP_REMOVED lines=8> */
.L_x_1210:
[C---:B------:R-:W-:Y:S02]  /*13970*/  LOP3.LUT P2, RZ, R32.reuse, 0x8000000, RZ, 0xc0, !PT ;  /* 0x0800000020ff7812 */ /* 0x040fe4000784c0ff */
[----:B------:R-:W-:-:S11]  /*13980*/  LOP3.LUT R32, R32, 0xfbffffff, RZ, 0xc0, !PT ;  /* 0xfbffffff20207812 */ /* 0x000fd600078ec0ff */
[----:B------:R-:W-:-:S07]  /*13990*/  @P2 LOP3.LUT R32, R32, 0x4000000, RZ, 0xfc, !PT ;  /* 0x0400000020202812 */ /* 0x000fce00078efcff */
.L_x_1211:
[----:B------:R-:W-:Y:S05]  /*139a0*/  BSYNC.RECONVERGENT B0 ;  /* 0x0000000000007941 */ /* 0x000fea0003800200 */
.L_x_1209:
        /* <DEDUP_REMOVED lines=8> */
.L_x_1213:
[C---:B------:R-:W-:Y:S02]  /*13a30*/  LOP3.LUT P2, RZ, R32.reuse, 0x2000000, RZ, 0xc0, !PT ;  /* 0x0200000020ff7812 */ /* 0x040fe4000784c0ff */
[----:B------:R-:W-:-:S11]  /*13a40*/  LOP3.LUT R32, R32, 0xf7ffffff, RZ, 0xc0, !PT ;  /* 0xf7ffffff20207812 */ /* 0x000fd600078ec0ff */
[----:B------:R-:W-:-:S07]  /*13a50*/  @P2 LOP3.LUT R32, R32, 0x8000000, RZ, 0xfc, !PT ;  /* 0x0800000020202812 */ /* 0x000fce00078efcff */
.L_x_1214:
[----:B------:R-:W-:Y:S05]  /*13a60*/  BSYNC.RECONVERGENT B0 ;  /* 0x0000000000007941 */ /* 0x000fea0003800200 */
.L_x_1212:
        /* <DEDUP_REMOVED lines=8> */
.L_x_1216:
[----:B------:R-:W-:-:S04]  /*13af0*/  LOP3.LUT R32, R32, 0xffffbfff, RZ, 0xc0, !PT ;  /* 0xffffbfff20207812 */ /* 0x000fc800078ec0ff */
[----:B------:R-:W-:-:S07]  /*13b00*/  @P3 LOP3.LUT R32, R32, 0x4000, RZ, 0xfc, !PT ;  /* 0x0000400020203812 */ /* 0x000fce00078efcff */
.L_x_1217:
[----:B------:R-:W-:Y:S05]  /*13b10*/  BSYNC.RECONVERGENT B0 ;  /* 0x0000000000007941 */ /* 0x000fea0003800200 */
.L_x_1215:
        /* <DEDUP_REMOVED lines=10> */
.L_x_1219:
[C---:B------:R-:W-:Y:S02]  /*13bc0*/  LOP3.LUT P2, RZ, R32.reuse, 0x1000000, RZ, 0xc0, !PT ;  /* 0x0100000020ff7812 */ /* 0x040fe4000784c0ff */
[----:B------:R-:W-:-:S11]  /*13bd0*/  LOP3.LUT R32, R32, 0xffffdfff, RZ, 0xc0, !PT ;  /* 0xffffdfff20207812 */ /* 0x000fd600078ec0ff */
[----:B------:R-:W-:-:S07]  /*13be0*/  @P2 LOP3.LUT R32, R32, 0x2000, RZ, 0xfc, !PT ;  /* 0x0000200020202812 */ /* 0x000fce00078efcff */
.L_x_1220:
[----:B------:R-:W-:Y:S05]  /*13bf0*/  BSYNC.RECONVERGENT B0 ;  /* 0x0000000000007941 */ /* 0x000fea0003800200 */
.L_x_1218:
        /* <DEDUP_REMOVED lines=8> */
.L_x_1222:
[C---:B------:R-:W-:Y:S02]  /*13c80*/  LOP3.LUT P2, RZ, R32.reuse, 0x20, RZ, 0xc0, !PT ;  /* 0x0000002020ff7812 */ /* 0x040fe4000784c0ff */
[----:B------:R-:W-:-:S11]  /*13c90*/  LOP3.LUT R32, R32, 0xfeffffff, RZ, 0xc0, !PT ;  /* 0xfeffffff20207812 */ /* 0x000fd600078ec0ff */
[----:B------:R-:W-:-:S07]  /*13ca0*/  @P2 LOP3.LUT R32, R32, 0x1000000, RZ, 0xfc, !PT ;  /* 0x0100000020202812 */ /* 0x000fce00078efcff */
.L_x_1223:
[----:B------:R-:W-:Y:S05]  /*13cb0*/  BSYNC.RECONVERGENT B0 ;  /* 0x0000000000007941 */ /* 0x000fea0003800200 */
.L_x_1221:
        /* <DEDUP_REMOVED lines=8> */
.L_x_1225:
[C---:B------:R-:W-:Y:S02]  /*13d40*/  LOP3.LUT P2, RZ, R32.reuse, 0x4, RZ, 0xc0, !PT ;  /* 0x0000000420ff7812 */ /* 0x040fe4000784c0ff */
[----:B------:R-:W-:-:S11]  /*13d50*/  LOP3.LUT R32, R32, 0xff7fffff, RZ, 0xc0, !PT ;  /* 0xff7fffff20207812 */ /* 0x000fd600078ec0ff */
[----:B------:R-:W-:-:S07]  /*13d60*/  @P2 LOP3.LUT R32, R32, 0x800000, RZ, 0xfc, !PT ;  /* 0x0080000020202812 */ /* 0x000fce00078efcff */
.L_x_1226:
[----:B------:R-:W-:Y:S05]  /*13d70*/  BSYNC.RECONVERGENT B0 ;  /* 0x0000000000007941 */ /* 0x000fea0003800200 */
.L_x_1224:
        /* <DEDUP_REMOVED lines=8> */
.L_x_1228:
[C---:B------:R-:W-:Y:S02]  /*13e00*/  LOP3.LUT P0, RZ, R32.reuse, 0x2, RZ, 0xc0, !PT ;  /* 0x0000000220ff7812 */ /* 0x040fe4000780c0ff */
[----:B------:R-:W-:-:S11]  /*13e10*/  LOP3.LUT R32, R32, 0xffffefff, RZ, 0xc0, !PT ;  /* 0xffffefff20207812 */ /* 0x000fd600078ec0ff */
[----:B------:R-:W-:-:S07]  /*13e20*/  @P0 LOP3.LUT R32, R32, 0x1000, RZ, 0xfc, !PT ;  /* 0x0000100020200812 */ /* 0x000fce00078efcff */
.L_x_1229:
[----:B------:R-:W-:Y:S05]  /*13e30*/  BSYNC.RECONVERGENT B0 ;  /* 0x0000000000007941 */ /* 0x000fea0003800200 */
.L_x_1227:
        /* <DEDUP_REMOVED lines=10> */
.L_x_1231:
[C---:B------:R-:W-:Y:S02]  /*13ee0*/  LOP3.LUT P2, RZ, R32.reuse, 0x10, RZ, 0xc0, !PT ;  /* 0x0000001020ff7812 */ /* 0x040fe4000784c0ff */
[----:B------:R-:W-:-:S11]  /*13ef0*/  LOP3.LUT R32, R32, 0xffbfffff, RZ, 0xc0, !PT ;  /* 0xffbfffff20207812 */ /* 0x000fd600078ec0ff */
[----:B------:R-:W-:-:S07]  /*13f00*/  @P2 LOP3.LUT R32, R32, 0x400000, RZ, 0xfc, !PT ;  /* 0x0040000020202812 */ /* 0x000fce00078efcff */
.L_x_1232:
[----:B------:R-:W-:Y:S05]  /*13f10*/  BSYNC.RECONVERGENT B0 ;  /* 0x0000000000007941 */ /* 0x000fea0003800200 */
.L_x_1230:
        /* <DEDUP_REMOVED lines=8> */
.L_x_1234:
[C---:B------:R-:W-:Y:S02]  /*13fa0*/  LOP3.LUT P2, RZ, R32.reuse, 0x200000, RZ, 0xc0, !PT ;  /* 0x0020000020ff7812 */ /* 0x040fe4000784c0ff */
[----:B------:R-:W-:-:S11]  /*13fb0*/  LOP3.LUT R32, R32, 0xfffff7ff, RZ, 0xc0, !PT ;  /* 0xfffff7ff20207812 */ /* 0x000fd600078ec0ff */
[----:B------:R-:W-:-:S07]  /*13fc0*/  @P2 LOP3.LUT R32, R32, 0x800, RZ, 0xfc, !PT ;  /* 0x0000080020202812 */ /* 0x000fce00078efcff */
.L_x_1235:
[----:B------:R-:W-:Y:S05]  /*13fd0*/  BSYNC.RECONVERGENT B0 ;  /* 0x0000000000007941 */ /* 0x000fea0003800200 */
.L_x_1233:
        /* <DEDUP_REMOVED lines=8> */
.L_x_1237:
[C---:B------:R-:W-:Y:S02]  /*14060*/  LOP3.LUT P2, RZ, R32.reuse, 0x100000, RZ, 0xc0, !PT ;  /* 0x0010000020ff7812 */ /* 0x040fe4000784c0ff */
[----:B------:R-:W-:-:S11]  /*14070*/  LOP3.LUT R32, R32, 0xffffffdf, RZ, 0xc0, !PT ;  /* 0xffffffdf20207812 */ /* 0x000fd600078ec0ff */
[----:B------:R-:W-:-:S07]  /*14080*/  @P2 LOP3.LUT R32, R32, 0x20, RZ, 0xfc, !PT ;  /* 0x0000002020202812 */ /* 0x000fce00078efcff */
.L_x_1238:
[----:B------:R-:W-:Y:S05]  /*14090*/  BSYNC.RECONVERGENT B0 ;  /* 0x0000000000007941 */ /* 0x000fea0003800200 */
.L_x_1236:
        /* <DEDUP_REMOVED lines=8> */
.L_x_1240:
[----:B------:R-:W-:-:S04]  /*14120*/  LOP3.LUT R32, R32, 0xffffffef, RZ, 0xc0, !PT ;  /* 0xffffffef20207812 */ /* 0x000fc800078ec0ff */
[----:B------:R-:W-:-:S07]  /*14130*/  @P4 LOP3.LUT R32, R32, 0x10, RZ, 0xfc, !PT ;  /* 0x0000001020204812 */ /* 0x000fce00078efcff */
.L_x_1241:
[----:B------:R-:W-:Y:S05]  /*14140*/  BSYNC.RECONVERGENT B0 ;  /* 0x0000000000007941 */ /* 0x000fea0003800200 */
.L_x_1239:
        /* <DEDUP_REMOVED lines=8> */
.L_x_1243:
[----:B------:R-:W-:-:S13]  /*141d0*/  LOP3.LUT P3, RZ, R32, 0x80000, RZ, 0xc0, !PT ;  /* 0x0008000020ff7812 */ /* 0x000fda000786c0ff */
.L_x_1244:
[----:B------:R-:W-:Y:S05]  /*141e0*/  BSYNC.RECONVERGENT B0 ;  /* 0x0000000000007941 */ /* 0x000fea0003800200 */
.L_x_1242:
        /* <DEDUP_REMOVED lines=8> */
.L_x_1246:
[C---:B------:R-:W-:Y:S02]  /*14270*/  LOP3.LUT P2, RZ, R32.reuse, 0x200, RZ, 0xc0, !PT ;  /* 0x0000020020ff7812 */ /* 0x040fe4000784c0ff */
[----:B------:R-:W-:-:S11]  /*14280*/  LOP3.LUT R32, R32, 0xffdfffff, RZ, 0xc0, !PT ;  /* 0xffdfffff20207812 */ /* 0x000fd600078ec0ff */
[----:B------:R-:W-:-:S07]  /*14290*/  @P2 LOP3.LUT R32, R32, 0x200000, RZ, 0xfc, !PT ;  /* 0x0020000020202812 */ /* 0x000fce00078efcff */
.L_x_1247:
[----:B------:R-:W-:Y:S05]  /*142a0*/  BSYNC.RECONVERGENT B0 ;  /* 0x0000000000007941 */ /* 0x000fea0003800200 */
.L_x_1245:
        /* <DEDUP_REMOVED lines=8> */
.L_x_1249:
[C---:B------:R-:W-:Y:S02]  /*14330*/  LOP3.LUT P2, RZ, R32.reuse, 0x100, RZ, 0xc0, !PT ;  /* 0x0000010020ff7812 */ /* 0x040fe4000784c0ff */
[----:B------:R-:W-:-:S11]  /*14340*/  LOP3.LUT R32, R32, 0xffefffff, RZ, 0xc0, !PT ;  /* 0xffefffff20207812 */ /* 0x000fd600078ec0ff */
[----:B------:R-:W-:-:S07]  /*14350*/  @P2 LOP3.LUT R32, R32, 0x100000, RZ, 0xfc, !PT ;  /* 0x0010000020202812 */ /* 0x000fce00078efcff */
.L_x_1250:
[----:B------:R-:W-:Y:S05]  /*14360*/  BSYNC.RECONVERGENT B0 ;  /* 0x0000000000007941 */ /* 0x000fea0003800200 */
.L_x_1248:
[----:B------:R-:W-:Y:S04]  /*14370*/  BSSY.RECONVERGENT B0, `(.L_x_1251) ;  /* 0x0000007000007945 */ /* 0x000fe80003800200 */
[----:B------:R-:W-:Y:S05]  /*14380*/  @!P0 BRA `(.L_x_1252) ;  /* 0x0000000000108947 */ /* 0x000fea0003800000 */
[----:B------:R-:W0:Y:S01]  /*14390*/  LDS.U8 R18, [R31+UR5+0x430] ;  /* 0x000430051f127984 */ /* 0x000e220008000000 */
[----:B------:R-:W-:Y:S02]  /*143a0*/  PLOP3.LUT P0, PT, PT, PT, PT, 0x80, 0x8 ;  /* 0x000000000008781c */ /* 0x000fe40003f0f070 */
[----:B0-----:R-:W-:-:S13]  /*143b0*/  ISETP.NE.AND P2, PT, R18, RZ, PT ;  /* 0x000000ff1200720c */ /* 0x001fda0003f45270 */
[----:B------:R-:W-:Y:S05]  /*143c0*/  @P2 BRA `(.L_x_1253) ;  /* 0x0000000000042947 */ /* 0x000fea0003800000 */
.L_x_1252:
[----:B------:R-:W-:-:S13]  /*143d0*/  LOP3.LUT P0, RZ, R32, 0x80, RZ, 0xc0, !PT ;  /* 0x0000008020ff7812 */ /* 0x000fda000780c0ff */
.L_x_1253:
[----:B------:R-:W-:Y:S05]  /*143e0*/  BSYNC.RECONVERGENT B0 ;  /* 0x0000000000007941 */ /* 0x000fea0003800200 */
.L_x_1251:
        /* <DEDUP_REMOVED lines=10> */
.L_x_1255:
[C---:B------:R-:W-:Y:S02]  /*14490*/  LOP3.LUT P4, RZ, R32.reuse, 0x40, RZ, 0xc0, !PT ;  /* 0x0000004020ff7812 */ /* 0x040fe4000788c0ff */
[----:B------:R-:W-:-:S11]  /*144a0*/  LOP3.LUT R32, R32, 0xfff7ffff, RZ, 0xc0, !PT ;  /* 0xfff7ffff20207812 */ /* 0x000fd600078ec0ff */
[----:B------:R-:W-:-:S07]  /*144b0*/  @P4 LOP3.LUT R32, R32, 0x80000, RZ, 0xfc, !PT ;  /* 0x0008000020204812 */ /* 0x000fce00078efcff */
.L_x_1256:
[----:B------:R-:W-:Y:S05]  /*144c0*/  BSYNC.RECONVERGENT B0 ;  /* 0x0000000000007941 */ /* 0x000fea0003800200 */
.L_x_1254:
        /* <DEDUP_REMOVED lines=8> */
.L_x_1258:
[C---:B------:R-:W-:Y:S02]  /*14550*/  LOP3.LUT P4, RZ, R32.reuse, 0x10000, RZ, 0xc0, !PT ;  /* 0x0001000020ff7812 */ /* 0x040fe4000788c0ff */
[----:B------:R-:W-:-:S11]  /*14560*/  LOP3.LUT R32, R32, 0xfffffffb, RZ, 0xc0, !PT ;  /* 0xfffffffb20207812 */ /* 0x000fd600078ec0ff */
[----:B------:R-:W-:-:S07]  /*14570*/  @P4 LOP3.LUT R32, R32, 0x4, RZ, 0xfc, !PT ;  /* 0x0000000420204812 */ /* 0x000fce00078efcff */
.L_x_1259:
[----:B------:R-:W-:Y:S05]  /*14580*/  BSYNC.RECONVERGENT B0 ;  /* 0x0000000000007941 */ /* 0x000fea0003800200 */
.L_x_1257:
        /* <DEDUP_REMOVED lines=8> */
.L_x_1261:
[C---:B------:R-:W-:Y:S02]  /*14610*/  LOP3.LUT P4, RZ, R32.reuse, 0x400, RZ, 0xc0, !PT ;  /* 0x0000040020ff7812 */ /* 0x040fe4000788c0ff */
[----:B------:R-:W-:-:S11]  /*14620*/  LOP3.LUT R32, R32, 0xfffffffd, RZ, 0xc0, !PT ;  /* 0xfffffffd20207812 */ /* 0x000fd600078ec0ff */
[----:B------:R-:W-:-:S07]  /*14630*/  @P4 LOP3.LUT R32, R32, 0x2, RZ, 0xfc, !PT ;  /* 0x0000000220204812 */ /* 0x000fce00078efcff */
.L_x_1262:
[----:B------:R-:W-:Y:S05]  /*14640*/  BSYNC.RECONVERGENT B0 ;  /* 0x0000000000007941 */ /* 0x000fea0003800200 */
.L_x_1260:
[----:B------:R-:W-:Y:S04]  /*14650*/  BSSY.RECONVERGENT B0, `(.L_x_1263) ;  /* 0x0000007000007945 */ /* 0x000fe80003800200 */
[----:B------:R-:W-:Y:S05]  /*14660*/  @!P2 BRA `(.L_x_1264) ;  /* 0x000000000010a947 */ /* 0x000fea0003800000 */
[----:B------:R-:W0:Y:S01]  /*14670*/  LDS.U8 R18, [R31+UR5+0x430] ;  /* 0x000430051f127984 */ /* 0x000e220008000000 */
[----:B------:R-:W-:Y:S02]  /*14680*/  PLOP3.LUT P2, PT, PT, PT, PT, 0x80, 0x8 ;  /* 0x000000000008781c */ /* 0x000fe40003f4f070 */
[----:B0-----:R-:W-:-:S13]  /*14690*/  ISETP.NE.AND P4, PT, R18, RZ, PT ;  /* 0x000000ff1200720c */ /* 0x001fda0003f85270 */
[----:B------:R-:W-:Y:S05]  /*146a0*/  @P4 BRA `(.L_x_1265) ;  /* 0x0000000000044947 */ /* 0x000fea0003800000 */
.L_x_1264:
[----:B------:R-:W-:-:S13]  /*146b0*/  PLOP3.LUT P2, PT, P1, PT, PT, 0x80, 0x8 ;  /* 0x000000000008781c */ /* 0x000fda0000f4f070 */
.L_x_1265:
[----:B------:R-:W-:Y:S05]  /*146c0*/  BSYNC.RECONVERGENT B0 ;  /* 0x0000000000007941 */ /* 0x000fea0003800200 */
.L_x_1263:
        /* <DEDUP_REMOVED lines=10> */
.L_x_1267:
[C---:B------:R-:W-:Y:S02]  /*14770*/  LOP3.LUT P4, RZ, R32.reuse, 0x8, RZ, 0xc0, !PT ;  /* 0x0000000820ff7812 */ /* 0x040fe4000788c0ff */
[----:B------:R-:W-:-:S11]  /*14780*/  LOP3.LUT R32, R32, 0xfffbffff, RZ, 0xc0, !PT ;  /* 0xfffbffff20207812 */ /* 0x000fd600078ec0ff */
[----:B------:R-:W-:-:S07]  /*14790*/  @P4 LOP3.LUT R32, R32, 0x40000, RZ, 0xfc, !PT ;  /* 0x0004000020204812 */ /* 0x000fce00078efcff */
.L_x_1268:
[----:B------:R-:W-:Y:S05]  /*147a0*/  BSYNC.RECONVERGENT B0 ;  /* 0x0000000000007941 */ /* 0x000fea0003800200 */
.L_x_1266:
        /* <DEDUP_REMOVED lines=8> */
.L_x_1270:
[C---:B------:R-:W-:Y:S02]  /*14830*/  LOP3.LUT P4, RZ, R32.reuse, 0x1, RZ, 0xc0, !PT ;  /* 0x0000000120ff7812 */ /* 0x040fe4000788c0ff */
[----:B------:R-:W-:-:S11]  /*14840*/  LOP3.LUT R32, R32, 0xfffdffff, RZ, 0xc0, !PT ;  /* 0xfffdffff20207812 */ /* 0x000fd600078ec0ff */
[----:B------:R-:W-:-:S07]  /*14850*/  @P4 LOP3.LUT R32, R32, 0x20000, RZ, 0xfc, !PT ;  /* 0x0002000020204812 */ /* 0x000fce00078efcff */
.L_x_1271:
[----:B------:R-:W-:Y:S05]  /*14860*/  BSYNC.RECONVERGENT B0 ;  /* 0x0000000000007941 */ /* 0x000fea0003800200 */
.L_x_1269:
        /* <DEDUP_REMOVED lines=8> */
.L_x_1273:
[----:B------:R-:W-:-:S04]  /*148f0*/  LOP3.LUT R32, R32, 0xfffeffff, RZ, 0xc0, !PT ;  /* 0xfffeffff20207812 */ /* 0x000fc800078ec0ff */
[----:B------:R-:W-:-:S07]  /*14900*/  @P6 LOP3.LUT R32, R32, 0x10000, RZ, 0xfc, !PT ;  /* 0x0001000020206812 */ /* 0x000fce00078efcff */
.L_x_1274:
[----:B------:R-:W-:Y:S05]  /*14910*/  BSYNC.RECONVERGENT B0 ;  /* 0x0000000000007941 */ /* 0x000fea0003800200 */
.L_x_1272:
        /* <DEDUP_REMOVED lines=8> */
.L_x_1276:
[----:B------:R-:W-:-:S04]  /*149a0*/  LOP3.LUT R32, R32, 0xfffffbff, RZ, 0xc0, !PT ;  /* 0xfffffbff20207812 */ /* 0x000fc800078ec0ff */
[----:B------:R-:W-:-:S07]  /*149b0*/  @P5 LOP3.LUT R32, R32, 0x400, RZ, 0xfc, !PT ;  /* 0x0000040020205812 */ /* 0x000fce00078efcff */
.L_x_1277:
[----:B------:R-:W-:Y:S05]  /*149c0*/  BSYNC.RECONVERGENT B0 ;  /* 0x0000000000007941 */ /* 0x000fea0003800200 */
.L_x_1275:
        /* <DEDUP_REMOVED lines=10> */
.L_x_1279:
[C---:B------:R-:W-:Y:S02]  /*14a70*/  LOP3.LUT P1, RZ, R32.reuse, 0x8000, RZ, 0xc0, !PT ;  /* 0x0000800020ff7812 */ /* 0x040fe4000782c0ff */
[----:B------:R-:W-:-:S11]  /*14a80*/  LOP3.LUT R32, R32, 0xfffffdff, RZ, 0xc0, !PT ;  /* 0xfffffdff20207812 */ /* 0x000fd600078ec0ff */
[----:B------:R-:W-:-:S07]  /*14a90*/  @P1 LOP3.LUT R32, R32, 0x200, RZ, 0xfc, !PT ;  /* 0x0000020020201812 */ /* 0x000fce00078efcff */
.L_x_1280:
[----:B------:R-:W-:Y:S05]  /*14aa0*/  BSYNC.RECONVERGENT B0 ;  /* 0x0000000000007941 */ /* 0x000fea0003800200 */
.L_x_1278:
[----:B------:R-:W-:Y:S04]  /*14ab0*/  BSSY.RECONVERGENT B0, `(.L_x_1281) ;  /* 0x0000007000007945 */ /* 0x000fe80003800200 */
[----:B------:R-:W-:Y:S05]  /*14ac0*/  @!P4 BRA `(.L_x_1282) ;  /* 0x000000000010c947 */ /* 0x000fea0003800000 */
[----:B------:R-:W0:Y:S01]  /*14ad0*/  LDS.U8 R18, [R31+UR5+0x410] ;  /* 0x000410051f127984 */ /* 0x000e220008000000 */
[----:B------:R-:W-:Y:S02]  /*14ae0*/  PLOP3.LUT P1, PT, PT, PT, PT, 0x80, 0x8 ;  /* 0x000000000008781c */ /* 0x000fe40003f2f070 */
[----:B0-----:R-:W-:-:S13]  /*14af0*/  ISETP.NE.AND P5, PT, R18, RZ, PT ;  /* 0x000000ff1200720c */ /* 0x001fda0003fa5270 */
[----:B------:R-:W-:Y:S05]  /*14b00*/  @P5 BRA `(.L_x_1283) ;  /* 0x0000000000045947 */ /* 0x000fea0003800000 */
.L_x_1282:
[----:B------:R-:W-:-:S13]  /*14b10*/  LOP3.LUT P1, RZ, R32, 0x4000000, RZ, 0xc0, !PT ;  /* 0x0400000020ff7812 */ /* 0x000fda000782c0ff */
.L_x_1283:
[----:B------:R-:W-:Y:S05]  /*14b20*/  BSYNC.RECONVERGENT B0 ;  /* 0x0000000000007941 */ /* 0x000fea0003800200 */
.L_x_1281:
        /* <DEDUP_REMOVED lines=8> */
.L_x_1285:
[C---:B------:R-:W-:Y:S02]  /*14bb0*/  LOP3.LUT P5, RZ, R32.reuse, 0x8000000, RZ, 0xc0, !PT ;  /* 0x0800000020ff7812 */ /* 0x040fe400078ac0ff */
[----:B------:R-:W-:-:S11]  /*14bc0*/  LOP3.LUT R32, R32, 0xfbffffff, RZ, 0xc0, !PT ;  /* 0xfbffffff20207812 */ /* 0x000fd600078ec0ff */
[----:B------:R-:W-:-:S07]  /*14bd0*/  @P5 LOP3.LUT R32, R32, 0x4000000, RZ, 0xfc, !PT ;  /* 0x0400000020205812 */ /* 0x000fce00078efcff */
.L_x_1286:
[----:B------:R-:W-:Y:S05]  /*14be0*/  BSYNC.RECONVERGENT B0 ;  /* 0x0000000000007941 */ /* 0x000fea0003800200 */
.L_x_1284:
        /* <DEDUP_REMOVED lines=8> */
.L_x_1288:
[C---:B------:R-:W-:Y:S02]  /*14c70*/  LOP3.LUT P4, RZ, R32.reuse, 0x4000, RZ, 0xc0, !PT ;  /* 0x0000400020ff7812 */ /* 0x040fe4000788c0ff */
[----:B------:R-:W-:-:S11]  /*14c80*/  LOP3.LUT R32, R32, 0xfdffffff, RZ, 0xc0, !PT ;  /* 0xfdffffff20207812 */ /* 0x000fd600078ec0ff */
[----:B------:R-:W-:-:S07]  /*14c90*/  @P4 LOP3.LUT R32, R32, 0x2000000, RZ, 0xfc, !PT ;  /* 0x0200000020204812 */ /* 0x000fce00078efcff */
.L_x_1289:
[----:B------:R-:W-:Y:S05]  /*14ca0*/  BSYNC.RECONVERGENT B0 ;  /* 0x0000000000007941 */ /* 0x000fea0003800200 */
.L_x_1287:
        /* <DEDUP_REMOVED lines=10> */
.L_x_1291:
[C---:B------:R-:W-:Y:S02]  /*14d50*/  LOP3.LUT P5, RZ, R32.reuse, 0x2000, RZ, 0xc0, !PT ;  /* 0x0000200020ff7812 */ /* 0x040fe400078ac0ff */
[----:B------:R-:W-:-:S11]  /*14d60*/  LOP3.LUT R32, R32, 0xf7ffffff, RZ, 0xc0, !PT ;  /* 0xf7ffffff20207812 */ /* 0x000fd600078ec0ff */
[----:B------:R-:W-:-:S07]  /*14d70*/  @P5 LOP3.LUT R32, R32, 0x8000000, RZ, 0xfc, !PT ;  /* 0x0800000020205812 */ /* 0x000fce00078efcff */
.L_x_1292:
[----:B------:R-:W-:Y:S05]  /*14d80*/  BSYNC.RECONVERGENT B0 ;  /* 0x0000000000007941 */ /* 0x000fea0003800200 */
.L_x_1290:
        /* <DEDUP_REMOVED lines=8> */
.L_x_1294:
[C---:B------:R-:W-:Y:S02]  /*14e10*/  LOP3.LUT P5, RZ, R32.reuse, 0x1000000, RZ, 0xc0, !PT ;  /* 0x0100000020ff7812 */ /* 0x040fe400078ac0ff */
[----:B------:R-:W-:-:S11]  /*14e20*/  LOP3.LUT R32, R32, 0xfffffeff, RZ, 0xc0, !PT ;  /* 0xfffffeff20207812 */ /* 0x000fd600078ec0ff */
[----:B------:R-:W-:-:S07]  /*14e30*/  @P5 LOP3.LUT R32, R32, 0x100, RZ, 0xfc, !PT ;  /* 0x0000010020205812 */ /* 0x000fce00078efcff */
.L_x_1295:
[----:B------:R-:W-:Y:S05]  /*14e40*/  BSYNC.RECONVERGENT B0 ;  /* 0x0000000000007941 */ /* 0x000fea0003800200 */
.L_x_1293:
        /* <DEDUP_REMOVED lines=8> */
.L_x_1297:
[C---:B------:R-:W-:Y:S02]  /*14ed0*/  LOP3.LUT P5, RZ, R32.reuse, 0x800000, RZ, 0xc0, !PT ;  /* 0x0080000020ff7812 */ /* 0x040fe400078ac0ff */
[----:B------:R-:W-:-:S11]  /*14ee0*/  LOP3.LUT R32, R32, 0xffffff7f, RZ, 0xc0, !PT ;  /* 0xffffff7f20207812 */ /* 0x000fd600078ec0ff */
[----:B------:R-:W-:-:S07]  /*14ef0*/  @P5 LOP3.LUT R32, R32, 0x80, RZ, 0xfc, !PT ;  /* 0x0000008020205812 */ /* 0x000fce00078efcff */
.L_x_1298:
[----:B------:R-:W-:Y:S05]  /*14f00*/  BSYNC.RECONVERGENT B0 ;  /* 0x0000000000007941 */ /* 0x000fea0003800200 */
.L_x_1296:
        /* <DEDUP_REMOVED lines=8> */
.L_x_1300:
[C---:B------:R-:W-:Y:S02]  /*14f90*/  LOP3.LUT P4, RZ, R32.reuse, 0x1000, RZ, 0xc0, !PT ;  /* 0x0000100020ff7812 */ /* 0x040fe4000788c0ff */
[----:B------:R-:W-:-:S11]  /*14fa0*/  LOP3.LUT R32, R32, 0xffffffbf, RZ, 0xc0, !PT ;  /* 0xffffffbf20207812 */ /* 0x000fd600078ec0ff */
[----:B------:R-:W-:-:S07]  /*14fb0*/  @P4 LOP3.LUT R32, R32, 0x40, RZ, 0xfc, !PT ;  /* 0x0000004020204812 */ /* 0x000fce00078efcff */
.L_x_1301:
[----:B------:R-:W-:Y:S05]  /*14fc0*/  BSYNC.RECONVERGENT B0 ;  /* 0x0000000000007941 */ /* 0x000fea0003800200 */
.L_x_1299:
        /* <DEDUP_REMOVED lines=10> */
.L_x_1303:
[C---:B------:R-:W-:Y:S02]  /*15070*/  LOP3.LUT P5, RZ, R32.reuse, 0x400000, RZ, 0xc0, !PT ;  /* 0x0040000020ff7812 */ /* 0x040fe400078ac0ff */
[----:B------:R-:W-:-:S11]  /*15080*/  LOP3.LUT R32, R32, 0xffffefff, RZ, 0xc0, !PT ;  /* 0xffffefff20207812 */ /* 0x000fd600078ec0ff */
[----:B------:R-:W-:-:S07]  /*15090*/  @P5 LOP3.LUT R32, R32, 0x1000, RZ, 0xfc, !PT ;  /* 0x0000100020205812 */ /* 0x000fce00078efcff */
.L_x_1304:
[----:B------:R-:W-:Y:S05]  /*150a0*/  BSYNC.RECONVERGENT B0 ;  /* 0x0000000000007941 */ /* 0x000fea0003800200 */
.L_x_1302:
        /* <DEDUP_REMOVED lines=8> */
.L_x_1306:
[C---:B------:R-:W-:Y:S02]  /*15130*/  LOP3.LUT P5, RZ, R32.reuse, 0x800, RZ, 0xc0, !PT ;  /* 0x0000080020ff7812 */ /* 0x040fe400078ac0ff */
[----:B------:R-:W-:-:S11]  /*15140*/  LOP3.LUT R32, R32, 0xfeffffff, RZ, 0xc0, !PT ;  /* 0xfeffffff20207812 */ /* 0x000fd600078ec0ff */
[----:B------:R-:W-:-:S07]  /*15150*/  @P5 LOP3.LUT R32, R32, 0x1000000, RZ, 0xfc, !PT ;  /* 0x0100000020205812 */ /* 0x000fce00078efcff */
.L_x_1307:
[----:B------:R-:W-:Y:S05]  /*15160*/  BSYNC.RECONVERGENT B0 ;  /* 0x0000000000007941 */ /* 0x000fea0003800200 */
.L_x_1305:
        /* <DEDUP_REMOVED lines=8> */
.L_x_1309:
[C---:B------:R-:W-:Y:S02]  /*151f0*/  LOP3.LUT P5, RZ, R32.reuse, 0x20, RZ, 0xc0, !PT ;  /* 0x0000002020ff7812 */ /* 0x040fe400078ac0ff */
[----:B------:R-:W-:-:S11]  /*15200*/  LOP3.LUT R32, R32, 0xff7fffff, RZ, 0xc0, !PT ;  /* 0xff7fffff20207812 */ /* 0x000fd600078ec0ff */
[----:B------:R-:W-:-:S07]  /*15210*/  @P5 LOP3.LUT R32, R32, 0x800000, RZ, 0xfc, !PT ;  /* 0x0080000020205812 */ /* 0x000fce00078efcff */
.L_x_1310:
[----:B------:R-:W-:Y:S05]  /*15220*/  BSYNC.RECONVERGENT B0 ;  /* 0x0000000000007941 */ /* 0x000fea0003800200 */
.L_x_1308:
        /* <DEDUP_REMOVED lines=8> */
.L_x_1312:
[C---:B------:R-:W-:Y:S02]  /*152b0*/  LOP3.LUT P4, RZ, R32.reuse, 0x10, RZ, 0xc0, !PT ;  /* 0x0000001020ff7812 */ /* 0x040fe4000788c0ff */
[----:B------:R-:W-:-:S11]  /*152c0*/  LOP3.LUT R32, R32, 0xffffffdf, RZ, 0xc0, !PT ;  /* 0xffffffdf20207812 */ /* 0x000fd600078ec0ff */
[----:B------:R-:W-:-:S07]  /*152d0*/  @P4 LOP3.LUT R32, R32, 0x20, RZ, 0xfc, !PT ;  /* 0x0000002020204812 */ /* 0x000fce00078efcff */
.L_x_1313:
[----:B------:R-:W-:Y:S05]  /*152e0*/  BSYNC.RECONVERGENT B0 ;  /* 0x0000000000007941 */ /* 0x000fea0003800200 */
.L_x_1311:
        /* <DEDUP_REMOVED lines=10> */
.L_x_1315:
[----:B------:R-:W-:-:S04]  /*15390*/  LOP3.LUT R32, R32, 0xffbfffff, RZ, 0xc0, !PT ;  /* 0xffbfffff20207812 */ /* 0x000fc800078ec0ff */
[----:B------:R-:W-:-:S07]  /*153a0*/  @P3 LOP3.LUT R32, R32, 0x400000, RZ, 0xfc, !PT ;  /* 0x0040000020203812 */ /* 0x000fce00078efcff */
.L_x_1316:
[----:B------:R-:W-:Y:S05]  /*153b0*/  BSYNC.RECONVERGENT B0 ;  /* 0x0000000000007941 */ /* 0x000fea0003800200 */
.L_x_1314:
[----:B------:R-:W-:Y:S04]  /*153c0*/  BSSY.RECONVERGENT B0, `(.L_x_1317) ;  /* 0x0000007000007945 */ /* 0x000fe80003800200 */
[----:B------:R-:W-:Y:S05]  /*153d0*/  @!P5 BRA `(.L_x_1318) ;  /* 0x000000000010d947 */ /* 0x000fea0003800000 */
[----:B------:R-:W0:Y:S01]  /*153e0*/  LDS.U8 R18, [R31+UR5+0x450] ;  /* 0x000450051f127984 */ /* 0x000e220008000000 */
[----:B------:R-:W-:Y:S02]  /*153f0*/  PLOP3.LUT P3, PT, PT, PT, PT, 0x80, 0x8 ;  /* 0x000000000008781c */ /* 0x000fe40003f6f070 */
[----:B0-----:R-:W-:-:S13]  /*15400*/  ISETP.NE.AND P4, PT, R18, RZ, PT ;  /* 0x000000ff1200720c */ /* 0x001fda0003f85270 */
[----:B------:R-:W-:Y:S05]  /*15410*/  @P4 BRA `(.L_x_1319) ;  /* 0x0000000000044947 */ /* 0x000fea0003800000 */
.L_x_1318:
[----:B------:R-:W-:-:S13]  /*15420*/  LOP3.LUT P3, RZ, R32, 0x200000, RZ, 0xc0, !PT ;  /* 0x0020000020ff7812 */ /* 0x000fda000786c0ff */
.L_x_1319:
[----:B------:R-:W-:Y:S05]  /*15430*/  BSYNC.RECONVERGENT B0 ;  /* 0x0000000000007941 */ /* 0x000fea0003800200 */
.L_x_1317:
[----:B------:R-:W-:Y:S04]  /*15440*/  BSSY.RECONVERGENT B0, `(.L_x_1320) ;  /* 0x0000007000007945 */ /* 0x000fe80003800200 */
[----:B------:R-:W-:Y:S05]  /*15450*/  @!P5 BRA `(.L_x_1321) ;  /* 0x000000000010d947 */ /* 0x000fea0003800000 */
[----:B------:R-:W0:Y:S01]  /*15460*/  LDS.U8 R18, [R31+UR5+0x460] ;  /* 0x000460051f127984 */ /* 0x000e220008000000 */
[----:B------:R-:W-:Y:S02]  /*15470*/  PLOP3.LUT P4, PT, PT, PT, PT, 0x80, 0x8 ;  /* 0x000000000008781c */ /* 0x000fe40003f8f070 */
[----:B0-----:R-:W-:-:S13]  /*15480*/  ISETP.NE.AND P6, PT, R18, RZ, PT ;  /* 0x000000ff1200720c */ /* 0x001fda0003fc5270 */
[----:B------:R-:W-:Y:S05]  /*15490*/  @P6 BRA `(.L_x_1322) ;  /* 0x0000000000046947 */ /* 0x000fea0003800000 */
.L_x_1321:
[----:B------:R-:W-:-:S13]  /*154a0*/  LOP3.LUT P4, RZ, R32, 0x100000, RZ, 0xc0, !PT ;  /* 0x0010000020ff7812 */ /* 0x000fda000788c0ff */
.L_x_1322:
[----:B------:R-:W-:Y:S05]  /*154b0*/  BSYNC.RECONVERGENT B0 ;  /* 0x0000000000007941 */ /* 0x000fea0003800200 */
.L_x_1320:
        /* <DEDUP_REMOVED lines=8> */
.L_x_1324:
[----:B------:R-:W-:-:S04]  /*15540*/  LOP3.LUT R32, R32, 0xfffffffe, RZ, 0xc0, !PT ;  /* 0xfffffffe20207812 */ /* 0x000fc800078ec0ff */
[----:B------:R-:W-:-:S07]  /*15550*/  @P0 LOP3.LUT R32, R32, 0x1, RZ, 0xfc, !PT ;  /* 0x0000000120200812 */ /* 0x000fce00078efcff */
.L_x_1325:
[----:B------:R-:W-:Y:S05]  /*15560*/  BSYNC.RECONVERGENT B0 ;  /* 0x0000000000007941 */ /* 0x000fea0003800200 */
.L_x_1323:
        /* <DEDUP_REMOVED lines=8> */
.L_x_1327:
[----:B------:R-:W-:-:S13]  /*155f0*/  LOP3.LUT P0, RZ, R32, 0x80000, RZ, 0xc0, !PT ;  /* 0x0008000020ff7812 */ /* 0x000fda000780c0ff */
.L_x_1328:
[----:B------:R-:W-:Y:S05]  /*15600*/  BSYNC.RECONVERGENT B0 ;  /* 0x0000000000007941 */ /* 0x000fea0003800200 */
.L_x_1326:
        /* <DEDUP_REMOVED lines=8> */
.L_x_1330:
[C---:B------:R-:W-:Y:S02]  /*15690*/  LOP3.LUT P6, RZ, R32.reuse, 0x4, RZ, 0xc0, !PT ;  /* 0x0000000420ff7812 */ /* 0x040fe400078cc0ff */
[----:B------:R-:W-:-:S11]  /*156a0*/  LOP3.LUT R32, R32, 0xfff7ffff, RZ, 0xc0, !PT ;  /* 0xfff7ffff20207812 */ /* 0x000fd600078ec0ff */
[----:B------:R-:W-:-:S07]  /*156b0*/  @P6 LOP3.LUT R32, R32, 0x80000, RZ, 0xfc, !PT ;  /* 0x0008000020206812 */ /* 0x000fce00078efcff */
.L_x_1331:
[----:B------:R-:W-:Y:S05]  /*156c0*/  BSYNC.RECONVERGENT B0 ;  /* 0x0000000000007941 */ /* 0x000fea0003800200 */
.L_x_1329:
        /* <DEDUP_REMOVED lines=8> */
.L_x_1333:
[C---:B------:R-:W-:Y:S02]  /*15750*/  LOP3.LUT P6, RZ, R32.reuse, 0x2, RZ, 0xc0, !PT ;  /* 0x0000000220ff7812 */ /* 0x040fe400078cc0ff */
[----:B------:R-:W-:-:S11]  /*15760*/  LOP3.LUT R32, R32, 0xfffff7ff, RZ, 0xc0, !PT ;  /* 0xfffff7ff20207812 */ /* 0x000fd600078ec0ff */
[----:B------:R-:W-:-:S07]  /*15770*/  @P6 LOP3.LUT R32, R32, 0x800, RZ, 0xfc, !PT ;  /* 0x0000080020206812 */ /* 0x000fce00078efcff */
.L_x_1334:
[----:B------:R-:W-:Y:S05]  /*15780*/  BSYNC.RECONVERGENT B0 ;  /* 0x0000000000007941 */ /* 0x000fea0003800200 */
.L_x_1332:
        /* <DEDUP_REMOVED lines=8> */
.L_x_1336:
[----:B------:R-:W-:-:S04]  /*15810*/  LOP3.LUT R32, R32, 0xffffffef, RZ, 0xc0, !PT ;  /* 0xffffffef20207812 */ /* 0x000fc800078ec0ff */
[----:B------:R-:W-:-:S07]  /*15820*/  @P2 LOP3.LUT R32, R32, 0x10, RZ, 0xfc, !PT ;  /* 0x0000001020202812 */ /* 0x000fce00078efcff */
.L_x_1337:
[----:B------:R-:W-:Y:S05]  /*15830*/  BSYNC.RECONVERGENT B0 ;  /* 0x0000000000007941 */ /* 0x000fea0003800200 */
.L_x_1335:
        /* <DEDUP_REMOVED lines=10> */
.L_x_1339:
[C---:B------:R-:W-:Y:S02]  /*158e0*/  LOP3.LUT P5, RZ, R32.reuse, 0x40000, RZ, 0xc0, !PT ;  /* 0x0004000020ff7812 */ /* 0x040fe400078ac0ff */
[----:B------:R-:W-:-:S11]  /*158f0*/  LOP3.LUT R32, R32, 0xfffffff7, RZ, 0xc0, !PT ;  /* 0xfffffff720207812 */ /* 0x000fd600078ec0ff */
[----:B------:R-:W-:-:S07]  /*15900*/  @P5 LOP3.LUT R32, R32, 0x8, RZ, 0xfc, !PT ;  /* 0x0000000820205812 */ /* 0x000fce00078efcff */
.L_x_1340:
[----:B------:R-:W-:Y:S05]  /*15910*/  BSYNC.RECONVERGENT B0 ;  /* 0x0000000000007941 */ /* 0x000fea0003800200 */
.L_x_1338:
        /* <DEDUP_REMOVED lines=8> */
.L_x_1342:
[C---:B------:R-:W-:Y:S02]  /*159a0*/  LOP3.LUT P5, RZ, R32.reuse, 0x20000, RZ, 0xc0, !PT ;  /* 0x0002000020ff7812 */ /* 0x040fe400078ac0ff */
[----:B------:R-:W-:-:S11]  /*159b0*/  LOP3.LUT R32, R32, 0xfffffffb, RZ, 0xc0, !PT ;  /* 0xfffffffb20207812 */ /* 0x000fd600078ec0ff */
[----:B------:R-:W-:-:S07]  /*159c0*/  @P5 LOP3.LUT R32, R32, 0x4, RZ, 0xfc, !PT ;  /* 0x0000000420205812 */ /* 0x000fce00078efcff */
.L_x_1343:
[----:B------:R-:W-:Y:S05]  /*159d0*/  BSYNC.RECONVERGENT B0 ;  /* 0x0000000000007941 */ /* 0x000fea0003800200 */
.L_x_1341:
        /* <DEDUP_REMOVED lines=8> */
.L_x_1345:
[C---:B------:R-:W-:Y:S02]  /*15a60*/  LOP3.LUT P5, RZ, R32.reuse, 0x10000, RZ, 0xc0, !PT ;  /* 0x0001000020ff7812 */ /* 0x040fe400078ac0ff */
[----:B------:R-:W-:-:S11]  /*15a70*/  LOP3.LUT R32, R32, 0xfffffffd, RZ, 0xc0, !PT ;  /* 0xfffffffd20207812 */ /* 0x000fd600078ec0ff */
[----:B------:R-:W-:-:S07]  /*15a80*/  @P5 LOP3.LUT R32, R32, 0x2, RZ, 0xfc, !PT ;  /* 0x0000000220205812 */ /* 0x000fce00078efcff */
.L_x_1346:
[----:B------:R-:W-:Y:S05]  /*15a90*/  BSYNC.RECONVERGENT B0 ;  /* 0x0000000000007941 */ /* 0x000fea0003800200 */
.L_x_1344:
[----:B------:R-:W-:Y:S04]  /*15aa0*/  BSSY.RECONVERGENT B0, `(.L_x_1347) ;  /* 0x0000007000007945 */ /* 0x000fe80003800200 */
[----:B------:R-:W-:Y:S05]  /*15ab0*/  @!P2 BRA `(.L_x_1348) ;  /* 0x000000000010a947 */ /* 0x000fea0003800000 */
[----:B------:R-:W0:Y:S01]  /*15ac0*/  LDS.U8 R18, [R31+UR5+0x470] ;  /* 0x000470051f127984 */ /* 0x000e220008000000 */
[----:B------:R-:W-:Y:S02]  /*15ad0*/  PLOP3.LUT P2, PT, PT, PT, PT, 0x80, 0x8 ;  /* 0x000000000008781c */ /* 0x000fe40003f4f070 */
[----:B0-----:R-:W-:-:S13]  /*15ae0*/  ISETP.NE.AND P5, PT, R18, RZ, PT ;  /* 0x000000ff1200720c */ /* 0x001fda0003fa5270 */
[----:B------:R-:W-:Y:S05]  /*15af0*/  @P5 BRA `(.L_x_1349) ;  /* 0x0000000000045947 */ /* 0x000fea0003800000 */
.L_x_1348:
[----:B------:R-:W-:-:S13]  /*15b00*/  LOP3.LUT P2, RZ, R32, 0x400, RZ, 0xc0, !PT ;  /* 0x0000040020ff7812 */ /* 0x000fda000784c0ff */
.L_x_1349:
[----:B------:R-:W-:Y:S05]  /*15b10*/  BSYNC.RECONVERGENT B0 ;  /* 0x0000000000007941 */ /* 0x000fea0003800200 */
.L_x_1347:
        /* <DEDUP_REMOVED lines=10> */
.L_x_1351:
[C---:B------:R-:W-:Y:S02]  /*15bc0*/  LOP3.LUT P6, RZ, R32.reuse, 0x200, RZ, 0xc0, !PT ;  /* 0x0000020020ff7812 */ /* 0x040fe400078cc0ff */
[----:B------:R-:W-:-:S11]  /*15bd0*/  LOP3.LUT R32, R32, 0xfffffbff, RZ, 0xc0, !PT ;  /* 0xfffffbff20207812 */ /* 0x000fd600078ec0ff */
[----:B------:R-:W-:-:S07]  /*15be0*/  @P6 LOP3.LUT R32, R32, 0x400, RZ, 0xfc, !PT ;  /* 0x0000040020206812 */ /* 0x000fce00078efcff */
.L_x_1352:
[----:B------:R-:W-:Y:S05]  /*15bf0*/  BSYNC.RECONVERGENT B0 ;  /* 0x0000000000007941 */ /* 0x000fea0003800200 */
.L_x_1350:
        /* <DEDUP_REMOVED lines=8> */
.L_x_1354:
[----:B------:R-:W-:-:S04]  /*15c80*/  LOP3.LUT R32, R32, 0xffff7fff, RZ, 0xc0, !PT ;  /* 0xffff7fff20207812 */ /* 0x000fc800078ec0ff */
[----:B------:R-:W-:-:S07]  /*15c90*/  @P1 LOP3.LUT R32, R32, 0x8000, RZ, 0xfc, !PT ;  /* 0x0000800020201812 */ /* 0x000fce00078efcff */
.L_x_1355:
[----:B------:R-:W-:Y:S05]  /*15ca0*/  BSYNC.RECONVERGENT B0 ;  /* 0x0000000000007941 */ /* 0x000fea0003800200 */
.L_x_1353:
        /* <DEDUP_REMOVED lines=8> */
.L_x_1357:
[C---:B------:R-:W-:Y:S02]  /*15d30*/  LOP3.LUT P1, RZ, R32.reuse, 0x4000000, RZ, 0xc0, !PT ;  /* 0x0400000020ff7812 */ /* 0x040fe4000782c0ff */
[----:B------:R-:W-:-:S11]  /*15d40*/  LOP3.LUT R32, R32, 0xfffffdff, RZ, 0xc0, !PT ;  /* 0xfffffdff20207812 */ /* 0x000fd600078ec0ff */
[----:B------:R-:W-:-:S07]  /*15d50*/  @P1 LOP3.LUT R32, R32, 0x200, RZ, 0xfc, !PT ;  /* 0x0000020020201812 */ /* 0x000fce00078efcff */
.L_x_1358:
[----:B------:R-:W-:Y:S05]  /*15d60*/  BSYNC.RECONVERGENT B0 ;  /* 0x0000000000007941 */ /* 0x000fea0003800200 */
.L_x_1356:
        /* <DEDUP_REMOVED lines=8> */
.L_x_1360:
[C---:B------:R-:W-:Y:S02]  /*15df0*/  LOP3.LUT P1, RZ, R32.reuse, 0x2000000, RZ, 0xc0, !PT ;  /* 0x0200000020ff7812 */ /* 0x040fe4000782c0ff */
[----:B------:R-:W-:-:S11]  /*15e00*/  LOP3.LUT R32, R32, 0xffffbfff, RZ, 0xc0, !PT ;  /* 0xffffbfff20207812 */ /* 0x000fd600078ec0ff */
[----:B------:R-:W-:-:S07]  /*15e10*/  @P1 LOP3.LUT R32, R32, 0x4000, RZ, 0xfc, !PT ;  /* 0x0000400020201812 */ /* 0x000fce00078efcff */
.L_x_1361:
[----:B------:R-:W-:Y:S05]  /*15e20*/  BSYNC.RECONVERGENT B0 ;  /* 0x0000000000007941 */ /* 0x000fea0003800200 */
.L_x_1359:
        /* <DEDUP_REMOVED lines=10> */
.L_x_1363:
[C---:B------:R-:W-:Y:S02]  /*15ed0*/  LOP3.LUT P5, RZ, R32.reuse, 0x8000000, RZ, 0xc0, !PT ;  /* 0x0800000020ff7812 */ /* 0x040fe400078ac0ff */
[----:B------:R-:W-:-:S11]  /*15ee0*/  LOP3.LUT R32, R32, 0xfbffffff, RZ, 0xc0, !PT ;  /* 0xfbffffff20207812 */ /* 0x000fd600078ec0ff */
[----:B------:R-:W-:-:S07]  /*15ef0*/  @P5 LOP3.LUT R32, R32, 0x4000000, RZ, 0xfc, !PT ;  /* 0x0400000020205812 */ /* 0x000fce00078efcff */
.L_x_1364:
[----:B------:R-:W-:Y:S05]  /*15f00*/  BSYNC.RECONVERGENT B0 ;  /* 0x0000000000007941 */ /* 0x000fea0003800200 */
.L_x_1362:
        /* <DEDUP_REMOVED lines=8> */
.L_x_1366:
[C---:B------:R-:W-:Y:S02]  /*15f90*/  LOP3.LUT P5, RZ, R32.reuse, 0x100, RZ, 0xc0, !PT ;  /* 0x0000010020ff7812 */ /* 0x040fe400078ac0ff */
[----:B------:R-:W-:-:S11]  /*15fa0*/  LOP3.LUT R32, R32, 0xf7ffffff, RZ, 0xc0, !PT ;  /* 0xf7ffffff20207812 */ /* 0x000fd600078ec0ff */
[----:B------:R-:W-:-:S07]  /*15fb0*/  @P5 LOP3.LUT R32, R32, 0x8000000, RZ, 0xfc, !PT ;  /* 0x0800000020205812 */ /* 0x000fce00078efcff */
.L_x_1367:
[----:B------:R-:W-:Y:S05]  /*15fc0*/  BSYNC.RECONVERGENT B0 ;  /* 0x0000000000007941 */ /* 0x000fea0003800200 */
.L_x_1365:
        /* <DEDUP_REMOVED lines=8> */
.L_x_1369:
[C---:B------:R-:W-:Y:S02]  /*16050*/  LOP3.LUT P5, RZ, R32.reuse, 0x80, RZ, 0xc0, !PT ;  /* 0x0000008020ff7812 */ /* 0x040fe400078ac0ff */
[----:B------:R-:W-:-:S11]  /*16060*/  LOP3.LUT R32, R32, 0xfffffeff, RZ, 0xc0, !PT ;  /* 0xfffffeff20207812 */ /* 0x000fd600078ec0ff */
[----:B------:R-:W-:-:S07]  /*16070*/  @P5 LOP3.LUT R32, R32, 0x100, RZ, 0xfc, !PT ;  /* 0x0000010020205812 */ /* 0x000fce00078efcff */
.L_x_1370:
[----:B------:R-:W-:Y:S05]  /*16080*/  BSYNC.RECONVERGENT B0 ;  /* 0x0000000000007941 */ /* 0x000fea0003800200 */
.L_x_1368:
[----:B------:R-:W-:Y:S04]  /*16090*/  BSSY.RECONVERGENT B0, `(.L_x_1371) ;  /* 0x0000007000007945 */ /* 0x000fe80003800200 */
[----:B------:R-:W-:Y:S05]  /*160a0*/  @!P1 BRA `(.L_x_1372) ;  /* 0x0000000000109947 */ /* 0x000fea0003800000 */
[----:B------:R-:W0:Y:S01]  /*160b0*/  LDS.U8 R18, [R31+UR5+0x470] ;  /* 0x000470051f127984 */ /* 0x000e220008000000 */
[----:B------:R-:W-:Y:S02]  /*160c0*/  PLOP3.LUT P6, PT, PT, PT, PT, 0x80, 0x8 ;  /* 0x000000000008781c */ /* 0x000fe40003fcf070 */
[----:B0-----:R-:W-:-:S13]  /*160d0*/  ISETP.NE.AND P1, PT, R18, RZ, PT ;  /* 0x000000ff1200720c */ /* 0x001fda0003f25270 */
[----:B------:R-:W-:Y:S05]  /*160e0*/  @P1 BRA `(.L_x_1373) ;  /* 0x0000000000041947 */ /* 0x000fea0003800000 */
.L_x_1372:
[----:B------:R-:W-:-:S13]  /*160f0*/  LOP3.LUT P6, RZ, R32, 0x40, RZ, 0xc0, !PT ;  /* 0x0000004020ff7812 */ /* 0x000fda00078cc0ff */
.L_x_1373:
[----:B------:R-:W-:Y:S05]  /*16100*/  BSYNC.RECONVERGENT B0 ;  /* 0x0000000000007941 */ /* 0x000fea0003800200 */
.L_x_1371:
        /* <DEDUP_REMOVED lines=10> */
.L_x_1375:
[C---:B------:R-:W-:Y:S02]  /*161b0*/  LOP3.LUT P5, RZ, R32.reuse, 0x1000, RZ, 0xc0, !PT ;  /* 0x0000100020ff7812 */ /* 0x040fe400078ac0ff */
[----:B------:R-:W-:-:S11]  /*161c0*/  LOP3.LUT R32, R32, 0xfdffffff, RZ, 0xc0, !PT ;  /* 0xfdffffff20207812 */ /* 0x000fd600078ec0ff */
[----:B------:R-:W-:-:S07]  /*161d0*/  @P5 LOP3.LUT R32, R32, 0x2000000, RZ, 0xfc, !PT ;  /* 0x0200000020205812 */ /* 0x000fce00078efcff */
.L_x_1376:
[----:B------:R-:W-:Y:S05]  /*161e0*/  BSYNC.RECONVERGENT B0 ;  /* 0x0000000000007941 */ /* 0x000fea0003800200 */
.L_x_1374:
        /* <DEDUP_REMOVED lines=8> */
.L_x_1378:
[C---:B------:R-:W-:Y:S02]  /*16270*/  LOP3.LUT P5, RZ, R32.reuse, 0x1000000, RZ, 0xc0, !PT ;  /* 0x0100000020ff7812 */ /* 0x040fe400078ac0ff */
[----:B------:R-:W-:-:S11]  /*16280*/  LOP3.LUT R32, R32, 0xffffdfff, RZ, 0xc0, !PT ;  /* 0xffffdfff20207812 */ /* 0x000fd600078ec0ff */
[----:B------:R-:W-:-:S07]  /*16290*/  @P5 LOP3.LUT R32, R32, 0x2000, RZ, 0xfc, !PT ;  /* 0x0000200020205812 */ /* 0x000fce00078efcff */
.L_x_1379:
[----:B------:R-:W-:Y:S05]  /*162a0*/  BSYNC.RECONVERGENT B0 ;  /* 0x0000000000007941 */ /* 0x000fea0003800200 */
.L_x_1377:
        /* <DEDUP_REMOVED lines=8> */
.L_x_1381:
[C---:B------:R-:W-:Y:S02]  /*16330*/  LOP3.LUT P5, RZ, R32.reuse, 0x800000, RZ, 0xc0, !PT ;  /* 0x0080000020ff7812 */ /* 0x040fe400078ac0ff */
[----:B------:R-:W-:-:S11]  /*16340*/  LOP3.LUT R32, R32, 0xffffff7f, RZ, 0xc0, !PT ;  /* 0xffffff7f20207812 */ /* 0x000fd600078ec0ff */
[----:B------:R-:W-:-:S07]  /*16350*/  @P5 LOP3.LUT R32, R32, 0x80, RZ, 0xfc, !PT ;  /* 0x0000008020205812 */ /* 0x000fce00078efcff */
.L_x_1382:
[----:B------:R-:W-:Y:S05]  /*16360*/  BSYNC.RECONVERGENT B0 ;  /* 0x0000000000007941 */ /* 0x000fea0003800200 */
.L_x_1380:
        /* <DEDUP_REMOVED lines=8> */
.L_x_1384:
[C---:B------:R-:W-:Y:S02]  /*163f0*/  LOP3.LUT P1, RZ, R32.reuse, 0x20, RZ, 0xc0, !PT ;  /* 0x0000002020ff7812 */ /* 0x040fe4000782c0ff */
[----:B------:R-:W-:-:S11]  /*16400*/  LOP3.LUT R32, R32, 0xffffffbf, RZ, 0xc0, !PT ;  /* 0xffffffbf20207812 */ /* 0x000fd600078ec0ff */
[----:B------:R-:W-:-:S07]  /*16410*/  @P1 LOP3.LUT R32, R32, 0x40, RZ, 0xfc, !PT ;  /* 0x0000004020201812 */ /* 0x000fce00078efcff */
.L_x_1385:
[----:B------:R-:W-:Y:S05]  /*16420*/  BSYNC.RECONVERGENT B0 ;  /* 0x0000000000007941 */ /* 0x000fea0003800200 */
.L_x_1383:
        /* <DEDUP_REMOVED lines=10> */
.L_x_1387:
[C---:B------:R-:W-:Y:S02]  /*164d0*/  LOP3.LUT P5, RZ, R32.reuse, 0x400000, RZ, 0xc0, !PT ;  /* 0x0040000020ff7812 */ /* 0x040fe400078ac0ff */
[----:B------:R-:W-:-:S11]  /*164e0*/  LOP3.LUT R32, R32, 0xffffffdf, RZ, 0xc0, !PT ;  /* 0xffffffdf20207812 */ /* 0x000fd600078ec0ff */
[----:B------:R-:W-:-:S07]  /*164f0*/  @P5 LOP3.LUT R32, R32, 0x20, RZ, 0xfc, !PT ;  /* 0x0000002020205812 */ /* 0x000fce00078efcff */
.L_x_1388:
[----:B------:R-:W-:Y:S05]  /*16500*/  BSYNC.RECONVERGENT B0 ;  /* 0x0000000000007941 */ /* 0x000fea0003800200 */
.L_x_1386:
        /* <DEDUP_REMOVED lines=8> */
.L_x_1390:
[----:B------:R-:W-:-:S04]  /*16590*/  LOP3.LUT R32, R32, 0xffbfffff, RZ, 0xc0, !PT ;  /* 0xffbfffff20207812 */ /* 0x000fc800078ec0ff */
[----:B------:R-:W-:-:S07]  /*165a0*/  @P3 LOP3.LUT R32, R32, 0x400000, RZ, 0xfc, !PT ;  /* 0x0040000020203812 */ /* 0x000fce00078efcff */
.L_x_1391:
[----:B------:R-:W-:Y:S05]  /*165b0*/  BSYNC.RECONVERGENT B0 ;  /* 0x0000000000007941 */ /* 0x000fea0003800200 */
.L_x_1389:
        /* <DEDUP_REMOVED lines=8> */
.L_x_1393:
[----:B------:R-:W-:-:S04]  /*16640*/  LOP3.LUT R32, R32, 0xffdfffff, RZ, 0xc0, !PT ;  /* 0xffdfffff20207812 */ /* 0x000fc800078ec0ff */
[----:B------:R-:W-:-:S07]  /*16650*/  @P4 LOP3.LUT R32, R32, 0x200000, RZ, 0xfc, !PT ;  /* 0x0020000020204812 */ /* 0x000fce00078efcff */
.L_x_1394:
[----:B------:R-:W-:Y:S05]  /*16660*/  BSYNC.RECONVERGENT B0 ;  /* 0x0000000000007941 */ /* 0x000fea0003800200 */
.L_x_1392:
[----:B------:R-:W-:Y:S04]  /*16670*/  BSSY.RECONVERGENT B0, `(.L_x_1395) ;  /* 0x0000007000007945 */ /* 0x000fe80003800200 */
[----:B------:R-:W-:Y:S05]  /*16680*/  @!P1 BRA `(.L_x_1396) ;  /* 0x0000000000109947 */ /* 0x000fea0003800000 */
[----:B------:R-:W0:Y:S01]  /*16690*/  LDS.U8 R18, [R31+UR5+0x4b0] ;  /* 0x0004b0051f127984 */ /* 0x000e220008000000 */
[----:B------:R-:W-:Y:S02]  /*166a0*/  PLOP3.LUT P4, PT, PT, PT, PT, 0x80, 0x8 ;  /* 0x000000000008781c */ /* 0x000fe40003f8f070 */
[----:B0-----:R-:W-:-:S13]  /*166b0*/  ISETP.NE.AND P1, PT, R18, RZ, PT ;  /* 0x000000ff1200720c */ /* 0x001fda0003f25270 */
[----:B------:R-:W-:Y:S05]  /*166c0*/  @P1 BRA `(.L_x_1397) ;  /* 0x0000000000041947 */ /* 0x000fea0003800000 */
.L_x_1396:
[----:B------:R-:W-:-:S13]  /*166d0*/  LOP3.LUT P4, RZ, R32, 0x1, RZ, 0xc0, !PT ;  /* 0x0000000120ff7812 */ /* 0x000fda000788c0ff */
.L_x_1397:
[----:B------:R-:W-:Y:S05]  /*166e0*/  BSYNC.RECONVERGENT B0 ;  /* 0x0000000000007941 */ /* 0x000fea0003800200 */
.L_x_1395:
        /* <DEDUP_REMOVED lines=10> */
.L_x_1399:
[----:B------:R-:W-:-:S04]  /*16790*/  LOP3.LUT R32, R32, 0xffefffff, RZ, 0xc0, !PT ;  /* 0xffefffff20207812 */ /* 0x000fc800078ec0ff */
[----:B------:R-:W-:-:S07]  /*167a0*/  @P0 LOP3.LUT R32, R32, 0x100000, RZ, 0xfc, !PT ;  /* 0x0010000020200812 */ /* 0x000fce00078efcff */
.L_x_1400:
[----:B------:R-:W-:Y:S05]  /*167b0*/  BSYNC.RECONVERGENT B0 ;  /* 0x0000000000007941 */ /* 0x000fea0003800200 */
.L_x_1398:
        /* <DEDUP_REMOVED lines=8> */
.L_x_1402:
[C---:B------:R-:W-:Y:S02]  /*16840*/  LOP3.LUT P0, RZ, R32.reuse, 0x80000, RZ, 0xc0, !PT ;  /* 0x0008000020ff7812 */ /* 0x040fe4000780c0ff */
[----:B------:R-:W-:-:S11]  /*16850*/  LOP3.LUT R32, R32, 0xfffffffe, RZ, 0xc0, !PT ;  /* 0xfffffffe20207812 */ /* 0x000fd600078ec0ff */
[----:B------:R-:W-:-:S07]  /*16860*/  @P0 LOP3.LUT R32, R32, 0x1, RZ, 0xfc, !PT ;  /* 0x0000000120200812 */ /* 0x000fce00078efcff */
.L_x_1403:
[----:B------:R-:W-:Y:S05]  /*16870*/  BSYNC.RECONVERGENT B0 ;  /* 0x0000000000007941 */ /* 0x000fea0003800200 */
.L_x_1401:
[----:B------:R-:W-:Y:S04]  /*16880*/  BSSY.RECONVERGENT B0, `(.L_x_1404) ;  /* 0x0000007000007945 */ /* 0x000fe80003800200 */
[----:B------:R-:W-:Y:S05]  /*16890*/  @!P1 BRA `(.L_x_1405) ;  /* 0x0000000000109947 */ /* 0x000fea0003800000 */
[----:B------:R-:W0:Y:S01]  /*168a0*/  LDS.U8 R18, [R31+UR5+0x4a0] ;  /* 0x0004a0051f127984 */ /* 0x000e220008000000 */
[----:B------:R-:W-:Y:S02]  /*168b0*/  PLOP3.LUT P0, PT, PT, PT, PT, 0x80, 0x8 ;  /* 0x000000000008781c */ /* 0x000fe40003f0f070 */
[----:B0-----:R-:W-:-:S13]  /*168c0*/  ISETP.NE.AND P3, PT, R18, RZ, PT ;  /* 0x000000ff1200720c */ /* 0x001fda0003f65270 */
[----:B------:R-:W-:Y:S05]  /*168d0*/  @P3 BRA `(.L_x_1406) ;  /* 0x0000000000043947 */ /* 0x000fea0003800000 */
.L_x_1405:
[----:B------:R-:W-:-:S13]  /*168e0*/  LOP3.LUT P0, RZ, R32, 0x800, RZ, 0xc0, !PT ;  /* 0x0000080020ff7812 */ /* 0x000fda000780c0ff */
.L_x_1406:
[----:B------:R-:W-:Y:S05]  /*168f0*/  BSYNC.RECONVERGENT B0 ;  /* 0x0000000000007941 */ /* 0x000fea0003800200 */
.L_x_1404:
[----:B------:R-:W-:Y:S04]  /*16900*/  BSSY.RECONVERGENT B0, `(.L_x_1407) ;  /* 0x0000007000007945 */ /* 0x000fe80003800200 */
[----:B------:R-:W-:Y:S05]  /*16910*/  @!P1 BRA `(.L_x_1408) ;  /* 0x0000000000109947 */ /* 0x000fea0003800000 */
[----:B------:R-:W0:Y:S01]  /*16920*/  LDS.U8 R18, [R31+UR5+0x4b0] ;  /* 0x0004b0051f127984 */ /* 0x000e220008000000 */
[----:B------:R-:W-:Y:S02]  /*16930*/  PLOP3.LUT P1, PT, PT, PT, PT, 0x80, 0x8 ;  /* 0x000000000008781c */ /* 0x000fe40003f2f070 */
[----:B0-----:R-:W-:-:S13]  /*16940*/  ISETP.NE.AND P3, PT, R18, RZ, PT ;  /* 0x000000ff1200720c */ /* 0x001fda0003f65270 */
[----:B------:R-:W-:Y:S05]  /*16950*/  @P3 BRA `(.L_x_1409) ;  /* 0x0000000000043947 */ /* 0x000fea0003800000 */
.L_x_1408:
[----:B------:R-:W-:-:S13]  /*16960*/  LOP3.LUT P1, RZ, R32, 0x10, RZ, 0xc0, !PT ;  /* 0x0000001020ff7812 */ /* 0x000fda000782c0ff */
.L_x_1409:
[----:B------:R-:W-:Y:S05]  /*16970*/  BSYNC.RECONVERGENT B0 ;  /* 0x0000000000007941 */ /* 0x000fea0003800200 */
.L_x_1407:
        /* <DEDUP_REMOVED lines=10> */
.L_x_1411:
[C---:B------:R-:W-:Y:S02]  /*16a20*/  LOP3.LUT P5, RZ, R32.reuse, 0x8, RZ, 0xc0, !PT ;  /* 0x0000000820ff7812 */ /* 0x040fe400078ac0ff */
[----:B------:R-:W-:-:S11]  /*16a30*/  LOP3.LUT R32, R32, 0xfffbffff, RZ, 0xc0, !PT ;  /* 0xfffbffff20207812 */ /* 0x000fd600078ec0ff */
[----:B------:R-:W-:-:S07]  /*16a40*/  @P5 LOP3.LUT R32, R32, 0x40000, RZ, 0xfc, !PT ;  /* 0x0004000020205812 */ /* 0x000fce00078efcff */
.L_x_1412:
[----:B------:R-:W-:Y:S05]  /*16a50*/  BSYNC.RECONVERGENT B0 ;  /* 0x0000000000007941 */ /* 0x000fea0003800200 */
.L_x_1410:
        /* <DEDUP_REMOVED lines=8> */
.L_x_1414:
[C---:B------:R-:W-:Y:S02]  /*16ae0*/  LOP3.LUT P5, RZ, R32.reuse, 0x4, RZ, 0xc0, !PT ;  /* 0x0000000420ff7812 */ /* 0x040fe400078ac0ff */
[----:B------:R-:W-:-:S11]  /*16af0*/  LOP3.LUT R32, R32, 0xfffdffff, RZ, 0xc0, !PT ;  /* 0xfffdffff20207812 */ /* 0x000fd600078ec0ff */
[----:B------:R-:W-:-:S07]  /*16b00*/  @P5 LOP3.LUT R32, R32, 0x20000, RZ, 0xfc, !PT ;  /* 0x0002000020205812 */ /* 0x000fce00078efcff */
.L_x_1415:
[----:B------:R-:W-:Y:S05]  /*16b10*/  BSYNC.RECONVERGENT B0 ;  /* 0x0000000000007941 */ /* 0x000fea0003800200 */
.L_x_1413:
        /* <DEDUP_REMOVED lines=8> */
.L_x_1417:
[C---:B------:R-:W-:Y:S02]  /*16ba0*/  LOP3.LUT P5, RZ, R32.reuse, 0x2, RZ, 0xc0, !PT ;  /* 0x0000000220ff7812 */ /* 0x040fe400078ac0ff */
[----:B------:R-:W-:-:S11]  /*16bb0*/  LOP3.LUT R32, R32, 0xfffeffff, RZ, 0xc0, !PT ;  /* 0xfffeffff20207812 */ /* 0x000fd600078ec0ff */
[----:B------:R-:W-:-:S07]  /*16bc0*/  @P5 LOP3.LUT R32, R32, 0x10000, RZ, 0xfc, !PT ;  /* 0x0001000020205812 */ /* 0x000fce00078efcff */
.L_x_1418:
[----:B------:R-:W-:Y:S05]  /*16bd0*/  BSYNC.RECONVERGENT B0 ;  /* 0x0000000000007941 */ /* 0x000fea0003800200 */
.L_x_1416:
        /* <DEDUP_REMOVED lines=8> */
.L_x_1420:
[----:B------:R-:W-:-:S04]  /*16c60*/  LOP3.LUT R32, R32, 0xffffefff, RZ, 0xc0, !PT ;  /* 0xffffefff20207812 */ /* 0x000fc800078ec0ff */
[----:B------:R-:W-:-:S07]  /*16c70*/  @P2 LOP3.LUT R32, R32, 0x1000, RZ, 0xfc, !PT ;  /* 0x0000100020202812 */ /* 0x000fce00078efcff */
.L_x_1421:
[----:B------:R-:W-:Y:S05]  /*16c80*/  BSYNC.RECONVERGENT B0 ;  /* 0x0000000000007941 */ /* 0x000fea0003800200 */
.L_x_1419:
        /* <DEDUP_REMOVED lines=10> */
.L_x_1423:
[C---:B------:R-:W-:Y:S02]  /*16d30*/  LOP3.LUT P2, RZ, R32.reuse, 0x400, RZ, 0xc0, !PT ;  /* 0x0000040020ff7812 */ /* 0x040fe4000784c0ff */
[----:B------:R-:W-:-:S11]  /*16d40*/  LOP3.LUT R32, R32, 0xfffff7ff, RZ, 0xc0, !PT ;  /* 0xfffff7ff20207812 */ /* 0x000fd600078ec0ff */
[----:B------:R-:W-:-:S07]  /*16d50*/  @P2 LOP3.LUT R32, R32, 0x800, RZ, 0xfc, !PT ;  /* 0x0000080020202812 */ /* 0x000fce00078efcff */
.L_x_1424:
[----:B------:R-:W-:Y:S05]  /*16d60*/  BSYNC.RECONVERGENT B0 ;  /* 0x0000000000007941 */ /* 0x000fea0003800200 */
.L_x_1422:
        /* <DEDUP_REMOVED lines=8> */
.L_x_1426:
[C---:B------:R-:W-:Y:S02]  /*16df0*/  LOP3.LUT P2, RZ, R32.reuse, 0x8000, RZ, 0xc0, !PT ;  /* 0x0000800020ff7812 */ /* 0x040fe4000784c0ff */
[----:B------:R-:W-:-:S11]  /*16e00*/  LOP3.LUT R32, R32, 0xfffffbff, RZ, 0xc0, !PT ;  /* 0xfffffbff20207812 */ /* 0x000fd600078ec0ff */
[----:B------:R-:W-:-:S07]  /*16e10*/  @P2 LOP3.LUT R32, R32, 0x400, RZ, 0xfc, !PT ;  /* 0x0000040020202812 */ /* 0x000fce00078efcff */
.L_x_1427:
[----:B------:R-:W-:Y:S05]  /*16e20*/  BSYNC.RECONVERGENT B0 ;  /* 0x0000000000007941 */ /* 0x000fea0003800200 */
.L_x_1425:
[----:B------:R-:W-:Y:S04]  /*16e30*/  BSSY.RECONVERGENT B0, `(.L_x_1428) ;  /* 0x0000007000007945 */ /* 0x000fe80003800200 */
[----:B------:R-:W-:Y:S05]  /*16e40*/  @!P3 BRA `(.L_x_1429) ;  /* 0x000000000010b947 */ /* 0x000fea0003800000 */
[----:B------:R-:W0:Y:S01]  /*16e50*/  LDS.U8 R18, [R31+UR5+0x4a0] ;  /* 0x0004a0051f127984 */ /* 0x000e220008000000 */
[----:B------:R-:W-:Y:S02]  /*16e60*/  PLOP3.LUT P2, PT, PT, PT, PT, 0x80, 0x8 ;  /* 0x000000000008781c */ /* 0x000fe40003f4f070 */
[----:B0-----:R-:W-:-:S13]  /*16e70*/  ISETP.NE.AND P5, PT, R18, RZ, PT ;  /* 0x000000ff1200720c */ /* 0x001fda0003fa5270 */
[----:B------:R-:W-:Y:S05]  /*16e80*/  @P5 BRA `(.L_x_1430) ;  /* 0x0000000000045947 */ /* 0x000fea0003800000 */
.L_x_1429:
[----:B------:R-:W-:-:S13]  /*16e90*/  LOP3.LUT P2, RZ, R32, 0x200, RZ, 0xc0, !PT ;  /* 0x0000020020ff7812 */ /* 0x000fda000784c0ff */
.L_x_1430:
[----:B------:R-:W-:Y:S05]  /*16ea0*/  BSYNC.RECONVERGENT B0 ;  /* 0x0000000000007941 */ /* 0x000fea0003800200 */
.L_x_1428:
        /* <DEDUP_REMOVED lines=8> */
.L_x_1432:
[C---:B------:R-:W-:Y:S02]  /*16f30*/  LOP3.LUT P3, RZ, R32.reuse, 0x4000, RZ, 0xc0, !PT ;  /* 0x0000400020ff7812 */ /* 0x040fe4000786c0ff */
[----:B------:R-:W-:-:S11]  /*16f40*/  LOP3.LUT R32, R32, 0xfffffdff, RZ, 0xc0, !PT ;  /* 0xfffffdff20207812 */ /* 0x000fd600078ec0ff */
[----:B------:R-:W-:-:S07]  /*16f50*/  @P3 LOP3.LUT R32, R32, 0x200, RZ, 0xfc, !PT ;  /* 0x0000020020203812 */ /* 0x000fce00078efcff */
.L_x_1433:
[----:B------:R-:W-:Y:S05]  /*16f60*/  BSYNC.RECONVERGENT B0 ;  /* 0x0000000000007941 */ /* 0x000fea0003800200 */
.L_x_1431:
        /* <DEDUP_REMOVED lines=10> */
.L_x_1435:
[C---:B------:R-:W-:Y:S02]  /*17010*/  LOP3.LUT P5, RZ, R32.reuse, 0x4000000, RZ, 0xc0, !PT ;  /* 0x0400000020ff7812 */ /* 0x040fe400078ac0ff */
[----:B------:R-:W-:-:S11]  /*17020*/  LOP3.LUT R32, R32, 0xffffbfff, RZ, 0xc0, !PT ;  /* 0xffffbfff20207812 */ /* 0x000fd600078ec0ff */
[----:B------:R-:W-:-:S07]  /*17030*/  @P5 LOP3.LUT R32, R32, 0x4000, RZ, 0xfc, !PT ;  /* 0x0000400020205812 */ /* 0x000fce00078efcff */
.L_x_1436:
[----:B------:R-:W-:Y:S05]  /*17040*/  BSYNC.RECONVERGENT B0 ;  /* 0x0000000000007941 */ /* 0x000fea0003800200 */
.L_x_1434:
        /* <DEDUP_REMOVED lines=8> */
.L_x_1438:
[C---:B------:R-:W-:Y:S02]  /*170d0*/  LOP3.LUT P5, RZ, R32.reuse, 0x8000000, RZ, 0xc0, !PT ;  /* 0x0800000020ff7812 */ /* 0x040fe400078ac0ff */
[----:B------:R-:W-:-:S11]  /*170e0*/  LOP3.LUT R32, R32, 0xfbffffff, RZ, 0xc0, !PT ;  /* 0xfbffffff20207812 */ /* 0x000fd600078ec0ff */
[----:B------:R-:W-:-:S07]  /*170f0*/  @P5 LOP3.LUT R32, R32, 0x4000000, RZ, 0xfc, !PT ;  /* 0x0400000020205812 */ /* 0x000fce00078efcff */
.L_x_1439:
[----:B------:R-:W-:Y:S05]  /*17100*/  BSYNC.RECONVERGENT B0 ;  /* 0x0000000000007941 */ /* 0x000fea0003800200 */
.L_x_1437:
        /* <DEDUP_REMOVED lines=8> */
.L_x_1441:
[C---:B------:R-:W-:Y:S02]  /*17190*/  LOP3.LUT P5, RZ, R32.reuse, 0x100, RZ, 0xc0, !PT ;  /* 0x0000010020ff7812 */ /* 0x040fe400078ac0ff */
[----:B------:R-:W-:-:S11]  /*171a0*/  LOP3.LUT R32, R32, 0xf7ffffff, RZ, 0xc0, !PT ;  /* 0xf7ffffff20207812 */ /* 0x000fd600078ec0ff */
[----:B------:R-:W-:-:S07]  /*171b0*/  @P5 LOP3.LUT R32, R32, 0x8000000, RZ, 0xfc, !PT ;  /* 0x0800000020205812 */ /* 0x000fce00078efcff */
.L_x_1442:
[----:B------:R-:W-:Y:S05]  /*171c0*/  BSYNC.RECONVERGENT B0 ;  /* 0x0000000000007941 */ /* 0x000fea0003800200 */
.L_x_1440:
        /* <DEDUP_REMOVED lines=8> */
.L_x_1444:
[----:B------:R-:W-:-:S04]  /*17250*/  LOP3.LUT R32, R32, 0xfffffeff, RZ, 0xc0, !PT ;  /* 0xfffffeff20207812 */ /* 0x000fc800078ec0ff */
[----:B------:R-:W-:-:S07]  /*17260*/  @P6 LOP3.LUT R32, R32, 0x100, RZ, 0xfc, !PT ;  /* 0x0000010020206812 */ /* 0x000fce00078efcff */
.L_x_1445:
[----:B------:R-:W-:Y:S05]  /*17270*/  BSYNC.RECONVERGENT B0 ;  /* 0x0000000000007941 */ /* 0x000fea0003800200 */
.L_x_1443:
        /* <DEDUP_REMOVED lines=10> */
.L_x_1447:
[C---:B------:R-:W-:Y:S02]  /*17320*/  LOP3.LUT P5, RZ, R32.reuse, 0x2000000, RZ, 0xc0, !PT ;  /* 0x0200000020ff7812 */ /* 0x040fe400078ac0ff */
[----:B------:R-:W-:-:S11]  /*17330*/  LOP3.LUT R32, R32, 0xfffffffb, RZ, 0xc0, !PT ;  /* 0xfffffffb20207812 */ /* 0x000fd600078ec0ff */
[----:B------:R-:W-:-:S07]  /*17340*/  @P5 LOP3.LUT R32, R32, 0x4, RZ, 0xfc, !PT ;  /* 0x0000000420205812 */ /* 0x000fce00078efcff */
.L_x_1448:
[----:B------:R-:W-:Y:S05]  /*17350*/  BSYNC.RECONVERGENT B0 ;  /* 0x0000000000007941 */ /* 0x000fea0003800200 */
.L_x_1446:
        /* <DEDUP_REMOVED lines=8> */
.L_x_1450:
[C---:B------:R-:W-:Y:S02]  /*173e0*/  LOP3.LUT P5, RZ, R32.reuse, 0x2000, RZ, 0xc0, !PT ;  /* 0x0000200020ff7812 */ /* 0x040fe400078ac0ff */
[----:B------:R-:W-:-:S11]  /*173f0*/  LOP3.LUT R32, R32, 0xfeffffff, RZ, 0xc0, !PT ;  /* 0xfeffffff20207812 */ /* 0x000fd600078ec0ff */
[----:B------:R-:W-:-:S07]  /*17400*/  @P5 LOP3.LUT R32, R32, 0x1000000, RZ, 0xfc, !PT ;  /* 0x0100000020205812 */ /* 0x000fce00078efcff */
.L_x_1451:
[----:B------:R-:W-:Y:S05]  /*17410*/  BSYNC.RECONVERGENT B0 ;  /* 0x0000000000007941 */ /* 0x000fea0003800200 */
.L_x_1449:
        /* <DEDUP_REMOVED lines=8> */
.L_x_1453:
[C---:B------:R-:W-:Y:S02]  /*174a0*/  LOP3.LUT P5, RZ, R32.reuse, 0x80, RZ, 0xc0, !PT ;  /* 0x0000008020ff7812 */ /* 0x040fe400078ac0ff */
[----:B------:R-:W-:-:S11]  /*174b0*/  LOP3.LUT R32, R32, 0xffff7fff, RZ, 0xc0, !PT ;  /* 0xffff7fff20207812 */ /* 0x000fd600078ec0ff */
[----:B------:R-:W-:-:S07]  /*174c0*/  @P5 LOP3.LUT R32, R32, 0x8000, RZ, 0xfc, !PT ;  /* 0x0000800020205812 */ /* 0x000fce00078efcff */
.L_x_1454:
[----:B------:R-:W-:Y:S05]  /*174d0*/  BSYNC.RECONVERGENT B0 ;  /* 0x0000000000007941 */ /* 0x000fea0003800200 */
.L_x_1452:
        /* <DEDUP_REMOVED lines=8> */
.L_x_1456:
[C---:B------:R-:W-:Y:S02]  /*17560*/  LOP3.LUT P3, RZ, R32.reuse, 0x40, RZ, 0xc0, !PT ;  /* 0x0000004020ff7812 */ /* 0x040fe4000786c0ff */
[----:B------:R-:W-:-:S11]  /*17570*/  LOP3.LUT R32, R32, 0xfffffffd, RZ, 0xc0, !PT ;  /* 0xfffffffd20207812 */ /* 0x000fd600078ec0ff */
[----:B------:R-:W-:-:S07]  /*17580*/  @P3 LOP3.LUT R32, R32, 0x2, RZ, 0xfc, !PT ;  /* 0x0000000220203812 */ /* 0x000fce00078efcff */
.L_x_1457:
[----:B------:R-:W-:Y:S05]  /*17590*/  BSYNC.RECONVERGENT B0 ;  /* 0x0000000000007941 */ /* 0x000fea0003800200 */
.L_x_1455:
        /* <DEDUP_REMOVED lines=10> */
.L_x_1459:
[C---:B------:R-:W-:Y:S02]  /*17640*/  LOP3.LUT P5, RZ, R32.reuse, 0x20, RZ, 0xc0, !PT ;  /* 0x0000002020ff7812 */ /* 0x040fe400078ac0ff */
[----:B------:R-:W-:-:S11]  /*17650*/  LOP3.LUT R32, R32, 0xff7fffff, RZ, 0xc0, !PT ;  /* 0xff7fffff20207812 */ /* 0x000fd600078ec0ff */
[----:B------:R-:W-:-:S07]  /*17660*/  @P5 LOP3.LUT R32, R32, 0x800000, RZ, 0xfc, !PT ;  /* 0x0080000020205812 */ /* 0x000fce00078efcff */
.L_x_1460:
[----:B------:R-:W-:Y:S05]  /*17670*/  BSYNC.RECONVERGENT B0 ;  /* 0x0000000000007941 */ /* 0x000fea0003800200 */
.L_x_1458:
        /* <DEDUP_REMOVED lines=8> */
.L_x_1462:
[C---:B------:R-:W-:Y:S02]  /*17700*/  LOP3.LUT P5, RZ, R32.reuse, 0x400000, RZ, 0xc0, !PT ;  /* 0x0040000020ff7812 */ /* 0x040fe400078ac0ff */
[----:B------:R-:W-:-:S11]  /*17710*/  LOP3.LUT R32, R32, 0xffffff7f, RZ, 0xc0, !PT ;  /* 0xffffff7f20207812 */ /* 0x000fd600078ec0ff */
[----:B------:R-:W-:-:S07]  /*17720*/  @P5 LOP3.LUT R32, R32, 0x80, RZ, 0xfc, !PT ;  /* 0x0000008020205812 */ /* 0x000fce00078efcff */
.L_x_1463:
[----:B------:R-:W-:Y:S05]  /*17730*/  BSYNC.RECONVERGENT B0 ;  /* 0x0000000000007941 */ /* 0x000fea0003800200 */
.L_x_1461:
        /* <DEDUP_REMOVED lines=8> */
.L_x_1465:
[C---:B------:R-:W-:Y:S02]  /*177c0*/  LOP3.LUT P5, RZ, R32.reuse, 0x200000, RZ, 0xc0, !PT ;  /* 0x0020000020ff7812 */ /* 0x040fe400078ac0ff */
[----:B------:R-:W-:-:S11]  /*177d0*/  LOP3.LUT R32, R32, 0xffffffbf, RZ, 0xc0, !PT ;  /* 0xffffffbf20207812 */ /* 0x000fd600078ec0ff */
[----:B------:R-:W-:-:S07]  /*177e0*/  @P5 LOP3.LUT R32, R32, 0x40, RZ, 0xfc, !PT ;  /* 0x0000004020205812 */ /* 0x000fce00078efcff */
.L_x_1466:
[----:B------:R-:W-:Y:S05]  /*177f0*/  BSYNC.RECONVERGENT B0 ;  /* 0x0000000000007941 */ /* 0x000fea0003800200 */
.L_x_1464:
[----:B------:R-:W-:Y:S04]  /*17800*/  BSSY.RECONVERGENT B0, `(.L_x_1467) ;  /* 0x0000007000007945 */ /* 0x000fe80003800200 */
[----:B------:R-:W-:Y:S05]  /*17810*/  @!P3 BRA `(.L_x_1468) ;  /* 0x000000000010b947 */ /* 0x000fea0003800000 */
[----:B------:R-:W0:Y:S01]  /*17820*/  LDS.U8 R18, [R31+UR5+0x4f0] ;  /* 0x0004f0051f127984 */ /* 0x000e220008000000 */
[----:B------:R-:W-:Y:S02]  /*17830*/  PLOP3.LUT P3, PT, PT, PT, PT, 0x80, 0x8 ;  /* 0x000000000008781c */ /* 0x000fe40003f6f070 */
[----:B0-----:R-:W-:-:S13]  /*17840*/  ISETP.NE.AND P5, PT, R18, RZ, PT ;  /* 0x000000ff1200720c */ /* 0x001fda0003fa5270 */
[----:B------:R-:W-:Y:S05]  /*17850*/  @P5 BRA `(.L_x_1469) ;  /* 0x0000000000045947 */ /* 0x000fea0003800000 */
.L_x_1468:
[----:B------:R-:W-:-:S13]  /*17860*/  PLOP3.LUT P3, PT, P4, PT, PT, 0x80, 0x8 ;  /* 0x000000000008781c */ /* 0x000fda000276f070 */
.L_x_1469:
[----:B------:R-:W-:Y:S05]  /*17870*/  BSYNC.RECONVERGENT B0 ;  /* 0x0000000000007941 */ /* 0x000fea0003800200 */
.L_x_1467:
        /* <DEDUP_REMOVED lines=8> */
.L_x_1471:
[----:B------:R-:W-:-:S13]  /*17900*/  LOP3.LUT P4, RZ, R32, 0x100000, RZ, 0xc0, !PT ;  /* 0x0010000020ff7812 */ /* 0x000fda000788c0ff */
.L_x_1472:
[----:B------:R-:W-:Y:S05]  /*17910*/  BSYNC.RECONVERGENT B0 ;  /* 0x0000000000007941 */ /* 0x000fea0003800200 */
.L_x_1470:
        /* <DEDUP_REMOVED lines=8> */
.L_x_1474:
[C---:B------:R-:W-:Y:S02]  /*179a0*/  LOP3.LUT P6, RZ, R32.reuse, 0x1, RZ, 0xc0, !PT ;  /* 0x0000000120ff7812 */ /* 0x040fe400078cc0ff */
[----:B------:R-:W-:-:S11]  /*179b0*/  LOP3.LUT R32, R32, 0xffbfffff, RZ, 0xc0, !PT ;  /* 0xffbfffff20207812 */ /* 0x000fd600078ec0ff */
[----:B------:R-:W-:-:S07]  /*179c0*/  @P6 LOP3.LUT R32, R32, 0x400000, RZ, 0xfc, !PT ;  /* 0x0040000020206812 */ /* 0x000fce00078efcff */
.L_x_1475:
[----:B------:R-:W-:Y:S05]  /*179d0*/  BSYNC.RECONVERGENT B0 ;  /* 0x0000000000007941 */ /* 0x000fea0003800200 */
.L_x_1473:
        /* <DEDUP_REMOVED lines=8> */
.L_x_1477:
[----:B------:R-:W-:-:S04]  /*17a60*/  LOP3.LUT R32, R32, 0xffffdfff, RZ, 0xc0, !PT ;  /* 0xffffdfff20207812 */ /* 0x000fc800078ec0ff */
[----:B------:R-:W-:-:S07]  /*17a70*/  @P0 LOP3.LUT R32, R32, 0x2000, RZ, 0xfc, !PT ;  /* 0x0000200020200812 */ /* 0x000fce00078efcff */
.L_x_1478:
[----:B------:R-:W-:Y:S05]  /*17a80*/  BSYNC.RECONVERGENT B0 ;  /* 0x0000000000007941 */ /* 0x000fea0003800200 */
.L_x_1476:
        /* <DEDUP_REMOVED lines=8> */
.L_x_1480:
[----:B------:R-:W-:-:S04]  /*17b10*/  LOP3.LUT R32, R32, 0xffffffdf, RZ, 0xc0, !PT ;  /* 0xffffffdf20207812 */ /* 0x000fc800078ec0ff */
[----:B------:R-:W-:-:S07]  /*17b20*/  @P1 LOP3.LUT R32, R32, 0x20, RZ, 0xfc, !PT ;  /* 0x0000002020201812 */ /* 0x000fce00078efcff */
.L_x_1481:
[----:B------:R-:W-:Y:S05]  /*17b30*/  BSYNC.RECONVERGENT B0 ;  /* 0x0000000000007941 */ /* 0x000fea0003800200 */
.L_x_1479:
        /* <DEDUP_REMOVED lines=10> */
.L_x_1483:
[C---:B------:R-:W-:Y:S02]  /*17be0*/  LOP3.LUT P1, RZ, R32.reuse, 0x40000, RZ, 0xc0, !PT ;  /* 0x0004000020ff7812 */ /* 0x040fe4000782c0ff */
[----:B------:R-:W-:-:S11]  /*17bf0*/  LOP3.LUT R32, R32, 0xffffffef, RZ, 0xc0, !PT ;  /* 0xffffffef20207812 */ /* 0x000fd600078ec0ff */
[----:B------:R-:W-:-:S07]  /*17c00*/  @P1 LOP3.LUT R32, R32, 0x10, RZ, 0xfc, !PT ;  /* 0x0000001020201812 */ /* 0x000fce00078efcff */
.L_x_1484:
[----:B------:R-:W-:Y:S05]  /*17c10*/  BSYNC.RECONVERGENT B0 ;  /* 0x0000000000007941 */ /* 0x000fea0003800200 */
.L_x_1482:
        /* <DEDUP_REMOVED lines=8> */
.L_x_1486:
[C---:B------:R-:W-:Y:S02]  /*17ca0*/  LOP3.LUT P1, RZ, R32.reuse, 0x20000, RZ, 0xc0, !PT ;  /* 0x0002000020ff7812 */ /* 0x040fe4000782c0ff */
[----:B------:R-:W-:-:S11]  /*17cb0*/  LOP3.LUT R32, R32, 0xfffffff7, RZ, 0xc0, !PT ;  /* 0xfffffff720207812 */ /* 0x000fd600078ec0ff */
[----:B------:R-:W-:-:S07]  /*17cc0*/  @P1 LOP3.LUT R32, R32, 0x8, RZ, 0xfc, !PT ;  /* 0x0000000820201812 */ /* 0x000fce00078efcff */
.L_x_1487:
[----:B------:R-:W-:Y:S05]  /*17cd0*/  BSYNC.RECONVERGENT B0 ;  /* 0x0000000000007941 */ /* 0x000fea0003800200 */
.L_x_1485:
[----:B------:R-:W-:Y:S04]  /*17ce0*/  BSSY.RECONVERGENT B0, `(.L_x_1488) ;  /* 0x0000007000007945 */ /* 0x000fe80003800200 */
[----:B------:R-:W-:Y:S05]  /*17cf0*/  @!P0 BRA `(.L_x_1489) ;  /* 0x0000000000108947 */ /* 0x000fea0003800000 */
[----:B------:R-:W0:Y:S01]  /*17d00*/  LDS.U8 R18, [R31+UR5+0x4e0] ;  /* 0x0004e0051f127984 */ /* 0x000e220008000000 */
[----:B------:R-:W-:Y:S02]  /*17d10*/  PLOP3.LUT P5, PT, PT, PT, PT, 0x80, 0x8 ;  /* 0x000000000008781c */ /* 0x000fe40003faf070 */
[----:B0-----:R-:W-:-:S13]  /*17d20*/  ISETP.NE.AND P1, PT, R18, RZ, PT ;  /* 0x000000ff1200720c */ /* 0x001fda0003f25270 */
[----:B------:R-:W-:Y:S05]  /*17d30*/  @P1 BRA `(.L_x_1490) ;  /* 0x0000000000041947 */ /* 0x000fea0003800000 */
.L_x_1489:
[----:B------:R-:W-:-:S13]  /*17d40*/  LOP3.LUT P5, RZ, R32, 0x10000, RZ, 0xc0, !PT ;  /* 0x0001000020ff7812 */ /* 0x000fda00078ac0ff */
.L_x_1490:
[----:B------:R-:W-:Y:S05]  /*17d50*/  BSYNC.RECONVERGENT B0 ;  /* 0x0000000000007941 */ /* 0x000fea0003800200 */
.L_x_1488:
[----:B------:R-:W-:Y:S04]  /*17d60*/  BSSY.RECONVERGENT B0, `(.L_x_1491) ;  /* 0x0000007000007945 */ /* 0x000fe80003800200 */
[----:B------:R-:W-:Y:S05]  /*17d70*/  @!P0 BRA `(.L_x_1492) ;  /* 0x0000000000108947 */ /* 0x000fea0003800000 */
[----:B------:R-:W0:Y:S01]  /*17d80*/  LDS.U8 R18, [R31+UR5+0x4f0] ;  /* 0x0004f0051f127984 */ /* 0x000e220008000000 */
[----:B------:R-:W-:Y:S02]  /*17d90*/  PLOP3.LUT P1, PT, PT, PT, PT, 0x80, 0x8 ;  /* 0x000000000008781c */ /* 0x000fe40003f2f070 */
[----:B0-----:R-:W-:-:S13]  /*17da0*/  ISETP.NE.AND P0, PT, R18, RZ, PT ;  /* 0x000000ff1200720c */ /* 0x001fda0003f05270 */
[----:B------:R-:W-:Y:S05]  /*17db0*/  @P0 BRA `(.L_x_1493) ;  /* 0x0000000000040947 */ /* 0x000fea0003800000 */
.L_x_1492:
[----:B------:R-:W-:-:S13]  /*17dc0*/  LOP3.LUT P1, RZ, R32, 0x1000, RZ, 0xc0, !PT ;  /* 0x0000100020ff7812 */ /* 0x000fda000782c0ff */
.L_x_1493:
[----:B------:R-:W-:Y:S05]  /*17dd0*/  BSYNC.RECONVERGENT B0 ;  /* 0x0000000000007941 */ /* 0x000fea0003800200 */
.L_x_1491:
        /* <DEDUP_REMOVED lines=10> */
.L_x_1495:
[C---:B------:R-:W-:Y:S02]  /*17e80*/  LOP3.LUT P6, RZ, R32.reuse, 0x800, RZ, 0xc0, !PT ;  /* 0x0000080020ff7812 */ /* 0x040fe400078cc0ff */
[----:B------:R-:W-:-:S11]  /*17e90*/  LOP3.LUT R32, R32, 0xffdfffff, RZ, 0xc0, !PT ;  /* 0xffdfffff20207812 */ /* 0x000fd600078ec0ff */
[----:B------:R-:W-:-:S07]  /*17ea0*/  @P6 LOP3.LUT R32, R32, 0x200000, RZ, 0xfc, !PT ;  /* 0x0020000020206812 */ /* 0x000fce00078efcff */
.L_x_1496:
[----:B------:R-:W-:Y:S05]  /*17eb0*/  BSYNC.RECONVERGENT B0 ;  /* 0x0000000000007941 */ /* 0x000fea0003800200 */
.L_x_1494:
        /* <DEDUP_REMOVED lines=8> */
.L_x_1498:
[C---:B------:R-:W-:Y:S02]  /*17f40*/  LOP3.LUT P6, RZ, R32.reuse, 0x400, RZ, 0xc0, !PT ;  /* 0x0000040020ff7812 */ /* 0x040fe400078cc0ff */
[----:B------:R-:W-:-:S11]  /*17f50*/  LOP3.LUT R32, R32, 0xffefffff, RZ, 0xc0, !PT ;  /* 0xffefffff20207812 */ /* 0x000fd600078ec0ff */
[----:B------:R-:W-:-:S07]  /*17f60*/  @P6 LOP3.LUT R32, R32, 0x100000, RZ, 0xfc, !PT ;  /* 0x0010000020206812 */ /* 0x000fce00078efcff */
.L_x_1499:
[----:B------:R-:W-:Y:S05]  /*17f70*/  BSYNC.RECONVERGENT B0 ;  /* 0x0000000000007941 */ /* 0x000fea0003800200 */
.L_x_1497:
        /* <DEDUP_REMOVED lines=8> */
.L_x_1501:
[----:B------:R-:W-:-:S04]  /*18000*/  LOP3.LUT R32, R32, 0xfffffbff, RZ, 0xc0, !PT ;  /* 0xfffffbff20207812 */ /* 0x000fc800078ec0ff */
[----:B------:R-:W-:-:S07]  /*18010*/  @P2 LOP3.LUT R32, R32, 0x400, RZ, 0xfc, !PT ;  /* 0x0000040020202812 */ /* 0x000fce00078efcff */
.L_x_1502:
[----:B------:R-:W-:Y:S05]  /*18020*/  BSYNC.RECONVERGENT B0 ;  /* 0x0000000000007941 */ /* 0x000fea0003800200 */
.L_x_1500:
[----:B------:R-:W-:Y:S04]  /*18030*/  BSSY.RECONVERGENT B0, `(.L_x_1503) ;  /* 0x0000007000007945 */ /* 0x000fe80003800200 */
[----:B------:R-:W-:Y:S05]  /*18040*/  @!P0 BRA `(.L_x_1504) ;  /* 0x0000000000108947 */ /* 0x000fea0003800000 */
[----:B------:R-:W0:Y:S01]  /*18050*/  LDS.U8 R18, [R31+UR5+0x4f0] ;  /* 0x0004f0051f127984 */ /* 0x000e220008000000 */
[----:B------:R-:W-:Y:S02]  /*18060*/  PLOP3.LUT P0, PT, PT, PT, PT, 0x80, 0x8 ;  /* 0x000000000008781c */ /* 0x000fe40003f0f070 */
[----:B0-----:R-:W-:-:S13]  /*18070*/  ISETP.NE.AND P2, PT, R18, RZ, PT ;  /* 0x000000ff1200720c */ /* 0x001fda0003f45270 */
[----:B------:R-:W-:Y:S05]  /*18080*/  @P2 BRA `(.L_x_1505) ;  /* 0x0000000000042947 */ /* 0x000fea0003800000 */
.L_x_1504:
[----:B------:R-:W-:-:S13]  /*18090*/  LOP3.LUT P0, RZ, R32, 0x200, RZ, 0xc0, !PT ;  /* 0x0000020020ff7812 */ /* 0x000fda000780c0ff */
.L_x_1505:
[----:B------:R-:W-:Y:S05]  /*180a0*/  BSYNC.RECONVERGENT B0 ;  /* 0x0000000000007941 */ /* 0x000fea0003800200 */
.L_x_1503:
        /* <DEDUP_REMOVED lines=10> */
.L_x_1507:
[C---:B------:R-:W-:Y:S02]  /*18150*/  LOP3.LUT P6, RZ, R32.reuse, 0x4000, RZ, 0xc0, !PT ;  /* 0x0000400020ff7812 */ /* 0x040fe400078cc0ff */
[----:B------:R-:W-:-:S11]  /*18160*/  LOP3.LUT R32, R32, 0xfff7ffff, RZ, 0xc0, !PT ;  /* 0xfff7ffff20207812 */ /* 0x000fd600078ec0ff */
[----:B------:R-:W-:-:S07]  /*18170*/  @P6 LOP3.LUT R32, R32, 0x80000, RZ, 0xfc, !PT ;  /* 0x0008000020206812 */ /* 0x000fce00078efcff */
.L_x_1508:
[----:B------:R-:W-:Y:S05]  /*18180*/  BSYNC.RECONVERGENT B0 ;  /* 0x0000000000007941 */ /* 0x000fea0003800200 */
.L_x_1506:
        /* <DEDUP_REMOVED lines=8> */
.L_x_1510:
[C---:B------:R-:W-:Y:S02]  /*18210*/  LOP3.LUT P6, RZ, R32.reuse, 0x4000000, RZ, 0xc0, !PT ;  /* 0x0400000020ff7812 */ /* 0x040fe400078cc0ff */
[----:B------:R-:W-:-:S11]  /*18220*/  LOP3.LUT R32, R32, 0xfffbffff, RZ, 0xc0, !PT ;  /* 0xfffbffff20207812 */ /* 0x000fd600078ec0ff */
[----:B------:R-:W-:-:S07]  /*18230*/  @P6 LOP3.LUT R32, R32, 0x40000, RZ, 0xfc, !PT ;  /* 0x0004000020206812 */ /* 0x000fce00078efcff */
.L_x_1511:
[----:B------:R-:W-:Y:S05]  /*18240*/  BSYNC.RECONVERGENT B0 ;  /* 0x0000000000007941 */ /* 0x000fea0003800200 */
.L_x_1509:
        /* <DEDUP_REMOVED lines=8> */
.L_x_1513:
[C---:B------:R-:W-:Y:S02]  /*182d0*/  LOP3.LUT P6, RZ, R32.reuse, 0x8000000, RZ, 0xc0, !PT ;  /* 0x0800000020ff7812 */ /* 0x040fe400078cc0ff */
[----:B------:R-:W-:-:S11]  /*182e0*/  LOP3.LUT R32, R32, 0xefffffff, RZ, 0xc0, !PT ;  /* 0xefffffff20207812 */ /* 0x000fd600078ec0ff */
[----:B------:R-:W-:-:S07]  /*182f0*/  @P6 LOP3.LUT R32, R32, 0x10000000, RZ, 0xfc, !PT ;  /* 0x1000000020206812 */ /* 0x000fce00078efcff */
.L_x_1514:
[----:B------:R-:W-:Y:S05]  /*18300*/  BSYNC.RECONVERGENT B0 ;  /* 0x0000000000007941 */ /* 0x000fea0003800200 */
.L_x_1512:
        /* <DEDUP_REMOVED lines=8> */
.L_x_1516:
[C---:B------:R-:W-:Y:S02]  /*18390*/  LOP3.LUT P2, RZ, R32.reuse, 0x100, RZ, 0xc0, !PT ;  /* 0x0000010020ff7812 */ /* 0x040fe4000784c0ff */
[----:B------:R-:W-:-:S11]  /*183a0*/  LOP3.LUT R32, R32, 0xf7ffffff, RZ, 0xc0, !PT ;  /* 0xf7ffffff20207812 */ /* 0x000fd600078ec0ff */
[----:B------:R-:W-:-:S07]  /*183b0*/  @P2 LOP3.LUT R32, R32, 0x8000000, RZ, 0xfc, !PT ;  /* 0x0800000020202812 */ /* 0x000fce00078efcff */
.L_x_1517:
[----:B------:R-:W-:Y:S05]  /*183c0*/  BSYNC.RECONVERGENT B0 ;  /* 0x0000000000007941 */ /* 0x000fea0003800200 */
.L_x_1515:
        /* <DEDUP_REMOVED lines=10> */
.L_x_1519:
[C---:B------:R-:W-:Y:S02]  /*18470*/  LOP3.LUT P6, RZ, R32.reuse, 0x4, RZ, 0xc0, !PT ;  /* 0x0000000420ff7812 */ /* 0x040fe400078cc0ff */
[----:B------:R-:W-:-:S11]  /*18480*/  LOP3.LUT R32, R32, 0xdfffffff, RZ, 0xc0, !PT ;  /* 0xdfffffff20207812 */ /* 0x000fd600078ec0ff */
[----:B------:R-:W-:-:S07]  /*18490*/  @P6 LOP3.LUT R32, R32, 0x20000000, RZ, 0xfc, !PT ;  /* 0x2000000020206812 */ /* 0x000fce00078efcff */
.L_x_1520:
[----:B------:R-:W-:Y:S05]  /*184a0*/  BSYNC.RECONVERGENT B0 ;  /* 0x0000000000007941 */ /* 0x000fea0003800200 */
.L_x_1518:
        /* <DEDUP_REMOVED lines=8> */
.L_x_1522:
[C---:B------:R-:W-:Y:S02]  /*18530*/  LOP3.LUT P6, RZ, R32.reuse, 0x1000000, RZ, 0xc0, !PT ;  /* 0x0100000020ff7812 */ /* 0x040fe400078cc0ff */
[----:B------:R-:W-:-:S11]  /*18540*/  LOP3.LUT R32, R32, 0xfffdffff, RZ, 0xc0, !PT ;  /* 0xfffdffff20207812 */ /* 0x000fd600078ec0ff */
[----:B------:R-:W-:-:S07]  /*18550*/  @P6 LOP3.LUT R32, R32, 0x20000, RZ, 0xfc, !PT ;  /* 0x0002000020206812 */ /* 0x000fce00078efcff */
.L_x_1523:
[----:B------:R-:W-:Y:S05]  /*18560*/  BSYNC.RECONVERGENT B0 ;  /* 0x0000000000007941 */ /* 0x000fea0003800200 */
.L_x_1521:
        /* <DEDUP_REMOVED lines=8> */
.L_x_1525:
[C---:B------:R-:W-:Y:S02]  /*185f0*/  LOP3.LUT P6, RZ, R32.reuse, 0x8000, RZ, 0xc0, !PT ;  /* 0x0000800020ff7812 */ /* 0x040fe400078cc0ff */
[----:B------:R-:W-:-:S11]  /*18600*/  LOP3.LUT R32, R32, 0xfffeffff, RZ, 0xc0, !PT ;  /* 0xfffeffff20207812 */ /* 0x000fd600078ec0ff */
[----:B------:R-:W-:-:S07]  /*18610*/  @P6 LOP3.LUT R32, R32, 0x10000, RZ, 0xfc, !PT ;  /* 0x0001000020206812 */ /* 0x000fce00078efcff */
.L_x_1526:
[----:B------:R-:W-:Y:S05]  /*18620*/  BSYNC.RECONVERGENT B0 ;  /* 0x0000000000007941 */ /* 0x000fea0003800200 */
.L_x_1524:
        /* <DEDUP_REMOVED lines=8> */
.L_x_1528:
[C---:B------:R-:W-:Y:S02]  /*186b0*/  LOP3.LUT P2, RZ, R32.reuse, 0x2, RZ, 0xc0, !PT ;  /* 0x0000000220ff7812 */ /* 0x040fe4000784c0ff */
[----:B------:R-:W-:-:S11]  /*186c0*/  LOP3.LUT R32, R32, 0xffff7fff, RZ, 0xc0, !PT ;  /* 0xffff7fff20207812 */ /* 0x000fd600078ec0ff */
[----:B------:R-:W-:-:S07]  /*186d0*/  @P2 LOP3.LUT R32, R32, 0x8000, RZ, 0xfc, !PT ;  /* 0x0000800020202812 */ /* 0x000fce00078efcff */
.L_x_1529:
[----:B------:R-:W-:Y:S05]  /*186e0*/  BSYNC.RECONVERGENT B0 ;  /* 0x0000000000007941 */ /* 0x000fea0003800200 */
.L_x_1527:
        /* <DEDUP_REMOVED lines=10> */
.L_x_1531:
[C---:B------:R-:W-:Y:S02]  /*18790*/  LOP3.LUT P6, RZ, R32.reuse, 0x800000, RZ, 0xc0, !PT ;  /* 0x0080000020ff7812 */ /* 0x040fe400078cc0ff */
[----:B------:R-:W-:-:S11]  /*187a0*/  LOP3.LUT R32, R32, 0xffffbfff, RZ, 0xc0, !PT ;  /* 0xffffbfff20207812 */ /* 0x000fd600078ec0ff */
[----:B------:R-:W-:-:S07]  /*187b0*/  @P6 LOP3.LUT R32, R32, 0x4000, RZ, 0xfc, !PT ;  /* 0x0000400020206812 */ /* 0x000fce00078efcff */
.L_x_1532:
[----:B------:R-:W-:Y:S05]  /*187c0*/  BSYNC.RECONVERGENT B0 ;  /* 0x0000000000007941 */ /* 0x000fea0003800200 */
.L_x_1530:
        /* <DEDUP_REMOVED lines=8> */
.L_x_1534:
[C---:B------:R-:W-:Y:S02]  /*18850*/  LOP3.LUT P6, RZ, R32.reuse, 0x80, RZ, 0xc0, !PT ;  /* 0x0000008020ff7812 */ /* 0x040fe400078cc0ff */
[----:B------:R-:W-:-:S11]  /*18860*/  LOP3.LUT R32, R32, 0xfbffffff, RZ, 0xc0, !PT ;  /* 0xfbffffff20207812 */ /* 0x000fd600078ec0ff */
[----:B------:R-:W-:-:S07]  /*18870*/  @P6 LOP3.LUT R32, R32, 0x4000000, RZ, 0xfc, !PT ;  /* 0x0400000020206812 */ /* 0x000fce00078efcff */
.L_x_1535:
[----:B------:R-:W-:Y:S05]  /*18880*/  BSYNC.RECONVERGENT B0 ;  /* 0x0000000000007941 */ /* 0x000fea0003800200 */
.L_x_1533:
        /* <DEDUP_REMOVED lines=8> */
.L_x_1537:
[C---:B------:R-:W-:Y:S02]  /*18910*/  LOP3.LUT P6, RZ, R32.reuse, 0x40, RZ, 0xc0, !PT ;  /* 0x0000004020ff7812 */ /* 0x040fe400078cc0ff */
[----:B------:R-:W-:-:S11]  /*18920*/  LOP3.LUT R32, R32, 0xfdffffff, RZ, 0xc0, !PT ;  /* 0xfdffffff20207812 */ /* 0x000fd600078ec0ff */
[----:B------:R-:W-:-:S07]  /*18930*/  @P6 LOP3.LUT R32, R32, 0x2000000, RZ, 0xfc, !PT ;  /* 0x0200000020206812 */ /* 0x000fce00078efcff */
.L_x_1538:
[----:B------:R-:W-:Y:S05]  /*18940*/  BSYNC.RECONVERGENT B0 ;  /* 0x0000000000007941 */ /* 0x000fea0003800200 */
.L_x_1536:
        /* <DEDUP_REMOVED lines=8> */
.L_x_1540:
[----:B------:R-:W-:-:S04]  /*189d0*/  LOP3.LUT R32, R32, 0xfffffffe, RZ, 0xc0, !PT ;  /* 0xfffffffe20207812 */ /* 0x000fc800078ec0ff */
[----:B------:R-:W-:-:S07]  /*189e0*/  @P3 LOP3.LUT R32, R32, 0x1, RZ, 0xfc, !PT ;  /* 0x0000000120203812 */ /* 0x000fce00078efcff */
.L_x_1541:
[----:B------:R-:W-:Y:S05]  /*189f0*/  BSYNC.RECONVERGENT B0 ;  /* 0x0000000000007941 */ /* 0x000fea0003800200 */
.L_x_1539:
        /* <DEDUP_REMOVED lines=10> */
.L_x_1543:
[----:B------:R-:W-:-:S04]  /*18aa0*/  LOP3.LUT R32, R32, 0xffffffbf, RZ, 0xc0, !PT ;  /* 0xffffffbf20207812 */ /* 0x000fc800078ec0ff */
[----:B------:R-:W-:-:S07]  /*18ab0*/  @P4 LOP3.LUT R32, R32, 0x40, RZ, 0xfc, !PT ;  /* 0x0000004020204812 */ /* 0x000fce00078efcff */
.L_x_1544:
[----:B------:R-:W-:Y:S05]  /*18ac0*/  BSYNC.RECONVERGENT B0 ;  /* 0x0000000000007941 */ /* 0x000fea0003800200 */
.L_x_1542:
        /* <DEDUP_REMOVED lines=8> */
.L_x_1546:
[C---:B------:R-:W-:Y:S02]  /*18b50*/  LOP3.LUT P3, RZ, R32.reuse, 0x400000, RZ, 0xc0, !PT ;  /* 0x0040000020ff7812 */ /* 0x040fe4000786c0ff */
[----:B------:R-:W-:-:S11]  /*18b60*/  LOP3.LUT R32, R32, 0xfffffffd, RZ, 0xc0, !PT ;  /* 0xfffffffd20207812 */ /* 0x000fd600078ec0ff */
[----:B------:R-:W-:-:S07]  /*18b70*/  @P3 LOP3.LUT R32, R32, 0x2, RZ, 0xfc, !PT ;  /* 0x0000000220203812 */ /* 0x000fce00078efcff */
.L_x_1547:
[----:B------:R-:W-:Y:S05]  /*18b80*/  BSYNC.RECONVERGENT B0 ;  /* 0x0000000000007941 */ /* 0x000fea0003800200 */
.L_x_1545:
[----:B------:R-:W-:Y:S04]  /*18b90*/  BSSY.RECONVERGENT B0, `(.L_x_1548) ;  /* 0x0000007000007945 */ /* 0x000fe80003800200 */
[----:B------:R-:W-:Y:S05]  /*18ba0*/  @!P2 BRA `(.L_x_1549) ;  /* 0x000000000010a947 */ /* 0x000fea0003800000 */
[----:B------:R-:W0:Y:S01]  /*18bb0*/  LDS.U8 R18, [R31+UR5+0x520] ;  /* 0x000520051f127984 */ /* 0x000e220008000000 */
[----:B------:R-:W-:Y:S02]  /*18bc0*/  PLOP3.LUT P3, PT, PT, PT, PT, 0x80, 0x8 ;  /* 0x000000000008781c */ /* 0x000fe40003f6f070 */
[----:B0-----:R-:W-:-:S13]  /*18bd0*/  ISETP.NE.AND P4, PT, R18, RZ, PT ;  /* 0x000000ff1200720c */ /* 0x001fda0003f85270 */
[----:B------:R-:W-:Y:S05]  /*18be0*/  @P4 BRA `(.L_x_1550) ;  /* 0x0000000000044947 */ /* 0x000fea0003800000 */
.L_x_1549:
[----:B------:R-:W-:-:S13]  /*18bf0*/  LOP3.LUT P3, RZ, R32, 0x2000, RZ, 0xc0, !PT ;  /* 0x0000200020ff7812 */ /* 0x000fda000786c0ff */
.L_x_1550:
[----:B------:R-:W-:Y:S05]  /*18c00*/  BSYNC.RECONVERGENT B0 ;  /* 0x0000000000007941 */ /* 0x000fea0003800200 */
.L_x_1548:
[----:B------:R-:W-:Y:S04]  /*18c10*/  BSSY.RECONVERGENT B0, `(.L_x_1551) ;  /* 0x0000007000007945 */ /* 0x000fe80003800200 */
[----:B------:R-:W-:Y:S05]  /*18c20*/  @!P2 BRA `(.L_x_1552) ;  /* 0x000000000010a947 */ /* 0x000fea0003800000 */
[----:B------:R-:W0:Y:S01]  /*18c30*/  LDS.U8 R18, [R31+UR5+0x530] ;  /* 0x000530051f127984 */ /* 0x000e220008000000 */
[----:B------:R-:W-:Y:S02]  /*18c40*/  PLOP3.LUT P2, PT, PT, PT, PT, 0x80, 0x8 ;  /* 0x000000000008781c */ /* 0x000fe40003f4f070 */
[----:B0-----:R-:W-:-:S13]  /*18c50*/  ISETP.NE.AND P4, PT, R18, RZ, PT ;  /* 0x000000ff1200720c */ /* 0x001fda0003f85270 */
[----:B------:R-:W-:Y:S05]  /*18c60*/  @P4 BRA `(.L_x_1553) ;  /* 0x0000000000044947 */ /* 0x000fea0003800000 */
.L_x_1552:
[----:B------:R-:W-:-:S13]  /*18c70*/  LOP3.LUT P2, RZ, R32, 0x20, RZ, 0xc0, !PT ;  /* 0x0000002020ff7812 */ /* 0x000fda000784c0ff */
.L_x_1553:
[----:B------:R-:W-:Y:S05]  /*18c80*/  BSYNC.RECONVERGENT B0 ;  /* 0x0000000000007941 */ /* 0x000fea0003800200 */
.L_x_1551:
        /* <DEDUP_REMOVED lines=10> */
.L_x_1555:
[C---:B------:R-:W-:Y:S02]  /*18d30*/  LOP3.LUT P6, RZ, R32.reuse, 0x10, RZ, 0xc0, !PT ;  /* 0x0000001020ff7812 */ /* 0x040fe400078cc0ff */
[----:B------:R-:W-:-:S11]  /*18d40*/  LOP3.LUT R32, R32, 0xfeffffff, RZ, 0xc0, !PT ;  /* 0xfeffffff20207812 */ /* 0x000fd600078ec0ff */
[----:B------:R-:W-:-:S07]  /*18d50*/  @P6 LOP3.LUT R32, R32, 0x1000000, RZ, 0xfc, !PT ;  /* 0x0100000020206812 */ /* 0x000fce00078efcff */
.L_x_1556:
[----:B------:R-:W-:Y:S05]  /*18d60*/  BSYNC.RECONVERGENT B0 ;  /* 0x0000000000007941 */ /* 0x000fea0003800200 */
.L_x_1554:
        /* <DEDUP_REMOVED lines=8> */
.L_x_1558:
[C---:B------:R-:W-:Y:S02]  /*18df0*/  LOP3.LUT P6, RZ, R32.reuse, 0x8, RZ, 0xc0, !PT ;  /* 0x0000000820ff7812 */ /* 0x040fe400078cc0ff */
[----:B------:R-:W-:-:S11]  /*18e00*/  LOP3.LUT R32, R32, 0xff7fffff, RZ, 0xc0, !PT ;  /* 0xff7fffff20207812 */ /* 0x000fd600078ec0ff */
[----:B------:R-:W-:-:S07]  /*18e10*/  @P6 LOP3.LUT R32, R32, 0x800000, RZ, 0xfc, !PT ;  /* 0x0080000020206812 */ /* 0x000fce00078efcff */
.L_x_1559:
[----:B------:R-:W-:Y:S05]  /*18e20*/  BSYNC.RECONVERGENT B0 ;  /* 0x0000000000007941 */ /* 0x000fea0003800200 */
.L_x_1557:
        /* <DEDUP_REMOVED lines=8> */
.L_x_1561:
[----:B------:R-:W-:-:S04]  /*18eb0*/  LOP3.LUT R32, R32, 0xffbfffff, RZ, 0xc0, !PT ;  /* 0xffbfffff20207812 */ /* 0x000fc800078ec0ff */
[----:B------:R-:W-:-:S07]  /*18ec0*/  @P5 LOP3.LUT R32, R32, 0x400000, RZ, 0xfc, !PT ;  /* 0x0040000020205812 */ /* 0x000fce00078efcff */
.L_x_1562:
[----:B------:R-:W-:Y:S05]  /*18ed0*/  BSYNC.RECONVERGENT B0 ;  /* 0x0000000000007941 */ /* 0x000fea0003800200 */
.L_x_1560:
        /* <DEDUP_REMOVED lines=8> */
.L_x_1564:
[----:B------:R-:W-:-:S04]  /*18f60*/  LOP3.LUT R32, R32, 0xffffdfff, RZ, 0xc0, !PT ;  /* 0xffffdfff20207812 */ /* 0x000fc800078ec0ff */
[----:B------:R-:W-:-:S07]  /*18f70*/  @P1 LOP3.LUT R32, R32, 0x2000, RZ, 0xfc, !PT ;  /* 0x0000200020201812 */ /* 0x000fce00078efcff */
.L_x_1565:
[----:B------:R-:W-:Y:S05]  /*18f80*/  BSYNC.RECONVERGENT B0 ;  /* 0x0000000000007941 */ /* 0x000fea0003800200 */
.L_x_1563:
        /* <DEDUP_REMOVED lines=10> */
.L_x_1567:
[C---:B------:R-:W-:Y:S02]  /*19030*/  LOP3.LUT P1, RZ, R32.reuse, 0x200000, RZ, 0xc0, !PT ;  /* 0x0020000020ff7812 */ /* 0x040fe4000782c0ff */
[----:B------:R-:W-:-:S11]  /*19040*/  LOP3.LUT R32, R32, 0xffffefff, RZ, 0xc0, !PT ;  /* 0xffffefff20207812 */ /* 0x000fd600078ec0ff */
[----:B------:R-:W-:-:S07]  /*19050*/  @P1 LOP3.LUT R32, R32, 0x1000, RZ, 0xfc, !PT ;  /* 0x0000100020201812 */ /* 0x000fce00078efcff */
.L_x_1568:
[----:B------:R-:W-:Y:S05]  /*19060*/  BSYNC.RECONVERGENT B0 ;  /* 0x0000000000007941 */ /* 0x000fea0003800200 */
.L_x_1566:
        /* <DEDUP_REMOVED lines=8> */
.L_x_1570:
[C---:B------:R-:W-:Y:S02]  /*190f0*/  LOP3.LUT P1, RZ, R32.reuse, 0x100000, RZ, 0xc0, !PT ;  /* 0x0010000020ff7812 */ /* 0x040fe4000782c0ff */
[----:B------:R-:W-:-:S11]  /*19100*/  LOP3.LUT R32, R32, 0xfffff7ff, RZ, 0xc0, !PT ;  /* 0xfffff7ff20207812 */ /* 0x000fd600078ec0ff */
[----:B------:R-:W-:-:S07]  /*19110*/  @P1 LOP3.LUT R32, R32, 0x800, RZ, 0xfc, !PT ;  /* 0x0000080020201812 */ /* 0x000fce00078efcff */
.L_x_1571:
[----:B------:R-:W-:Y:S05]  /*19120*/  BSYNC.RECONVERGENT B0 ;  /* 0x0000000000007941 */ /* 0x000fea0003800200 */
.L_x_1569:
[----:B------:R-:W-:Y:S04]  /*19130*/  BSSY.RECONVERGENT B0, `(.L_x_1572) ;  /* 0x0000007000007945 */ /* 0x000fe80003800200 */
[----:B------:R-:W-:Y:S05]  /*19140*/  @!P4 BRA `(.L_x_1573) ;  /* 0x000000000010c947 */ /* 0x000fea0003800000 */
[----:B------:R-:W0:Y:S01]  /*19150*/  LDS.U8 R18, [R31+UR5+0x520] ;  /* 0x000520051f127984 */ /* 0x000e220008000000 */
[----:B------:R-:W-:Y:S02]  /*19160*/  PLOP3.LUT P1, PT, PT, PT, PT, 0x80, 0x8 ;  /* 0x000000000008781c */ /* 0x000fe40003f2f070 */
[----:B0-----:R-:W-:-:S13]  /*19170*/  ISETP.NE.AND P5, PT, R18, RZ, PT ;  /* 0x000000ff1200720c */ /* 0x001fda0003fa5270 */
[----:B------:R-:W-:Y:S05]  /*19180*/  @P5 BRA `(.L_x_1574) ;  /* 0x0000000000045947 */ /* 0x000fea0003800000 */
.L_x_1573:
[----:B------:R-:W-:-:S13]  /*19190*/  LOP3.LUT P1, RZ, R32, 0x400, RZ, 0xc0, !PT ;  /* 0x0000040020ff7812 */ /* 0x000fda000782c0ff */
.L_x_1574:
[----:B------:R-:W-:Y:S05]  /*191a0*/  BSYNC.RECONVERGENT B0 ;  /* 0x0000000000007941 */ /* 0x000fea0003800200 */
.L_x_1572:
        /* <DEDUP_REMOVED lines=8> */
.L_x_1576:
[----:B------:R-:W-:-:S04]  /*19230*/  LOP3.LUT R32, R32, 0xfffffbff, RZ, 0xc0, !PT ;  /* 0xfffffbff20207812 */ /* 0x000fc800078ec0ff */
[----:B------:R-:W-:-:S07]  /*19240*/  @P0 LOP3.LUT R32, R32, 0x400, RZ, 0xfc, !PT ;  /* 0x0000040020200812 */ /* 0x000fce00078efcff */
.L_x_1577:
[----:B------:R-:W-:Y:S05]  /*19250*/  BSYNC.RECONVERGENT B0 ;  /* 0x0000000000007941 */ /* 0x000fea0003800200 */
.L_x_1575:
        /* <DEDUP_REMOVED lines=10> */
.L_x_1579:
[C---:B------:R-:W-:Y:S02]  /*19300*/  LOP3.LUT P4, RZ, R32.reuse, 0x80000, RZ, 0xc0, !PT ;  /* 0x0008000020ff7812 */ /* 0x040fe4000788c0ff */
[----:B------:R-:W-:-:S11]  /*19310*/  LOP3.LUT R32, R32, 0xfffffdff, RZ, 0xc0, !PT ;  /* 0xfffffdff20207812 */ /* 0x000fd600078ec0ff */
[----:B------:R-:W-:-:S07]  /*19320*/  @P4 LOP3.LUT R32, R32, 0x200, RZ, 0xfc, !PT ;  /* 0x0000020020204812 */ /* 0x000fce00078efcff */
.L_x_1580:
[----:B------:R-:W-:Y:S05]  /*19330*/  BSYNC.RECONVERGENT B0 ;  /* 0x0000000000007941 */ /* 0x000fea0003800200 */
.L_x_1578:
        /* <DEDUP_REMOVED lines=8> */
.L_x_1582:
[C---:B------:R-:W-:Y:S02]  /*193c0*/  LOP3.LUT P4, RZ, R32.reuse, 0x40000, RZ, 0xc0, !PT ;  /* 0x0004000020ff7812 */ /* 0x040fe4000788c0ff */
[----:B------:R-:W-:-:S11]  /*193d0*/  LOP3.LUT R32, R32, 0xfffffeff, RZ, 0xc0, !PT ;  /* 0xfffffeff20207812 */ /* 0x000fd600078ec0ff */
[----:B------:R-:W-:-:S07]  /*193e0*/  @P4 LOP3.LUT R32, R32, 0x100, RZ, 0xfc, !PT ;  /* 0x0000010020204812 */ /* 0x000fce00078efcff */
.L_x_1583:
[----:B------:R-:W-:Y:S05]  /*193f0*/  BSYNC.RECONVERGENT B0 ;  /* 0x0000000000007941 */ /* 0x000fea0003800200 */
.L_x_1581:
        /* <DEDUP_REMOVED lines=8> */
.L_x_1585:
[C---:B------:R-:W-:Y:S02]  /*19480*/  LOP3.LUT P4, RZ, R32.reuse, 0x10000000, RZ, 0xc0, !PT ;  /* 0x1000000020ff7812 */ /* 0x040fe4000788c0ff */
[----:B------:R-:W-:-:S11]  /*19490*/  LOP3.LUT R32, R32, 0xfffffffb, RZ, 0xc0, !PT ;  /* 0xfffffffb20207812 */ /* 0x000fd600078ec0ff */
[----:B------:R-:W-:-:S07]  /*194a0*/  @P4 LOP3.LUT R32, R32, 0x4, RZ, 0xfc, !PT ;  /* 0x0000000420204812 */ /* 0x000fce00078efcff */
.L_x_1586:
[----:B------:R-:W-:Y:S05]  /*194b0*/  BSYNC.RECONVERGENT B0 ;  /* 0x0000000000007941 */ /* 0x000fea0003800200 */
.L_x_1584:
        /* <DEDUP_REMOVED lines=8> */
.L_x_1588:
[C---:B------:R-:W-:Y:S02]  /*19540*/  LOP3.LUT P0, RZ, R32.reuse, 0x8000000, RZ, 0xc0, !PT ;  /* 0x0800000020ff7812 */ /* 0x040fe4000780c0ff */
[----:B------:R-:W-:-:S11]  /*19550*/  LOP3.LUT R32, R32, 0xffffff7f, RZ, 0xc0, !PT ;  /* 0xffffff7f20207812 */ /* 0x000fd600078ec0ff */
[----:B------:R-:W-:-:S07]  /*19560*/  @P0 LOP3.LUT R32, R32, 0x80, RZ, 0xfc, !PT ;  /* 0x0000008020200812 */ /* 0x000fce00078efcff */
.L_x_1589:
[----:B------:R-:W-:Y:S05]  /*19570*/  BSYNC.RECONVERGENT B0 ;  /* 0x0000000000007941 */ /* 0x000fea0003800200 */
.L_x_1587:
        /* <DEDUP_REMOVED lines=10> */
.L_x_1591:
[C---:B------:R-:W-:Y:S02]  /*19620*/  LOP3.LUT P4, RZ, R32.reuse, 0x20000000, RZ, 0xc0, !PT ;  /* 0x2000000020ff7812 */ /* 0x040fe4000788c0ff */
[----:B------:R-:W-:-:S11]  /*19630*/  LOP3.LUT R32, R32, 0xefffffff, RZ, 0xc0, !PT ;  /* 0xefffffff20207812 */ /* 0x000fd600078ec0ff */
[----:B------:R-:W-:-:S07]  /*19640*/  @P4 LOP3.LUT R32, R32, 0x10000000, RZ, 0xfc, !PT ;  /* 0x1000000020204812 */ /* 0x000fce00078efcff */
.L_x_1592:
[----:B------:R-:W-:Y:S05]  /*19650*/  BSYNC.RECONVERGENT B0 ;  /* 0x0000000000007941 */ /* 0x000fea0003800200 */
.L_x_1590:
        /* <DEDUP_REMOVED lines=8> */
.L_x_1594:
[C---:B------:R-:W-:Y:S02]  /*196e0*/  LOP3.LUT P4, RZ, R32.reuse, 0x20000, RZ, 0xc0, !PT ;  /* 0x0002000020ff7812 */ /* 0x040fe4000788c0ff */
[----:B------:R-:W-:-:S11]  /*196f0*/  LOP3.LUT R32, R32, 0xdfffffff, RZ, 0xc0, !PT ;  /* 0xdfffffff20207812 */ /* 0x000fd600078ec0ff */
[----:B------:R-:W-:-:S07]  /*19700*/  @P4 LOP3.LUT R32, R32, 0x20000000, RZ, 0xfc, !PT ;  /* 0x2000000020204812 */ /* 0x000fce00078efcff */
.L_x_1595:
[----:B------:R-:W-:Y:S05]  /*19710*/  BSYNC.RECONVERGENT B0 ;  /* 0x0000000000007941 */ /* 0x000fea0003800200 */
.L_x_1593:
        /* <DEDUP_REMOVED lines=8> */
.L_x_1597:
[C---:B------:R-:W-:Y:S02]  /*197a0*/  LOP3.LUT P4, RZ, R32.reuse, 0x10000, RZ, 0xc0, !PT ;  /* 0x0001000020ff7812 */ /* 0x040fe4000788c0ff */
[----:B------:R-:W-:-:S11]  /*197b0*/  LOP3.LUT R32, R32, 0xfffdffff, RZ, 0xc0, !PT ;  /* 0xfffdffff20207812 */ /* 0x000fd600078ec0ff */
[----:B------:R-:W-:-:S07]  /*197c0*/  @P4 LOP3.LUT R32, R32, 0x20000, RZ, 0xfc, !PT ;  /* 0x0002000020204812 */ /* 0x000fce00078efcff */
.L_x_1598:
[----:B------:R-:W-:Y:S05]  /*197d0*/  BSYNC.RECONVERGENT B0 ;  /* 0x0000000000007941 */ /* 0x000fea0003800200 */
.L_x_1596:
        /* <DEDUP_REMOVED lines=8> */
.L_x_1600:
[C---:B------:R-:W-:Y:S02]  /*19860*/  LOP3.LUT P0, RZ, R32.reuse, 0x8000, RZ, 0xc0, !PT ;  /* 0x0000800020ff7812 */ /* 0x040fe4000780c0ff */
[----:B------:R-:W-:-:S11]  /*19870*/  LOP3.LUT R32, R32, 0xfffffff7, RZ, 0xc0, !PT ;  /* 0xfffffff720207812 */ /* 0x000fd600078ec0ff */
[----:B------:R-:W-:-:S07]  /*19880*/  @P0 LOP3.LUT R32, R32, 0x8, RZ, 0xfc, !PT ;  /* 0x0000000820200812 */ /* 0x000fce00078efcff */
.L_x_1601:
[----:B------:R-:W-:Y:S05]  /*19890*/  BSYNC.RECONVERGENT B0 ;  /* 0x0000000000007941 */ /* 0x000fea0003800200 */
.L_x_1599:
        /* <DEDUP_REMOVED lines=10> */
.L_x_1603:
[C---:B------:R-:W-:Y:S02]  /*19940*/  LOP3.LUT P4, RZ, R32.reuse, 0x4000, RZ, 0xc0, !PT ;  /* 0x0000400020ff7812 */ /* 0x040fe4000788c0ff */
[----:B------:R-:W-:-:S11]  /*19950*/  LOP3.LUT R32, R32, 0xf7ffffff, RZ, 0xc0, !PT ;  /* 0xf7ffffff20207812 */ /* 0x000fd600078ec0ff */
[----:B------:R-:W-:-:S07]  /*19960*/  @P4 LOP3.LUT R32, R32, 0x8000000, RZ, 0xfc, !PT ;  /* 0x0800000020204812 */ /* 0x000fce00078efcff */
.L_x_1604:
[----:B------:R-:W-:Y:S05]  /*19970*/  BSYNC.RECONVERGENT B0 ;  /* 0x0000000000007941 */ /* 0x000fea0003800200 */
.L_x_1602:
        /* <DEDUP_REMOVED lines=8> */
.L_x_1606:
[C---:B------:R-:W-:Y:S02]  /*19a00*/  LOP3.LUT P4, RZ, R32.reuse, 0x4000000, RZ, 0xc0, !PT ;  /* 0x0400000020ff7812 */ /* 0x040fe4000788c0ff */
[----:B------:R-:W-:-:S11]  /*19a10*/  LOP3.LUT R32, R32, 0xffff7fff, RZ, 0xc0, !PT ;  /* 0xffff7fff20207812 */ /* 0x000fd600078ec0ff */
[----:B------:R-:W-:-:S07]  /*19a20*/  @P4 LOP3.LUT R32, R32, 0x8000, RZ, 0xfc, !PT ;  /* 0x0000800020204812 */ /* 0x000fce00078efcff */
.L_x_1607:
[----:B------:R-:W-:Y:S05]  /*19a30*/  BSYNC.RECONVERGENT B0 ;  /* 0x0000000000007941 */ /* 0x000fea0003800200 */
.L_x_1605:
        /* <DEDUP_REMOVED lines=8> */
.L_x_1609:
[C---:B------:R-:W-:Y:S02]  /*19ac0*/  LOP3.LUT P4, RZ, R32.reuse, 0x2000000, RZ, 0xc0, !PT ;  /* 0x0200000020ff7812 */ /* 0x040fe4000788c0ff */
[----:B------:R-:W-:-:S11]  /*19ad0*/  LOP3.LUT R32, R32, 0xffffbfff, RZ, 0xc0, !PT ;  /* 0xffffbfff20207812 */ /* 0x000fd600078ec0ff */
[----:B------:R-:W-:-:S07]  /*19ae0*/  @P4 LOP3.LUT R32, R32, 0x4000, RZ, 0xfc, !PT ;  /* 0x0000400020204812 */ /* 0x000fce00078efcff */
.L_x_1610:
[----:B------:R-:W-:Y:S05]  /*19af0*/  BSYNC.RECONVERGENT B0 ;  /* 0x0000000000007941 */ /* 0x000fea0003800200 */
.L_x_1608:
[----:B------:R-:W-:Y:S04]  /*19b00*/  BSSY.RECONVERGENT B0, `(.L_x_1611) ;  /* 0x0000007000007945 */ /* 0x000fe80003800200 */
[----:B------:R-:W-:Y:S05]  /*19b10*/  @!P0 BRA `(.L_x_1612) ;  /* 0x0000000000108947 */ /* 0x000fea0003800000 */
[----:B------:R-:W0:Y:S01]  /*19b20*/  LDS.U8 R18, [R31+UR5+0x570] ;  /* 0x000570051f127984 */ /* 0x000e220008000000 */
[----:B------:R-:W-:Y:S02]  /*19b30*/  PLOP3.LUT P5, PT, PT, PT, PT, 0x80, 0x8 ;  /* 0x000000000008781c */ /* 0x000fe40003faf070 */
[----:B0-----:R-:W-:-:S13]  /*19b40*/  ISETP.NE.AND P0, PT, R18, RZ, PT ;  /* 0x000000ff1200720c */ /* 0x001fda0003f05270 */
[----:B------:R-:W-:Y:S05]  /*19b50*/  @P0 BRA `(.L_x_1613) ;  /* 0x0000000000040947 */ /* 0x000fea0003800000 */
.L_x_1612:
[----:B------:R-:W-:-:S13]  /*19b60*/  LOP3.LUT P5, RZ, R32, 0x1, RZ, 0xc0, !PT ;  /* 0x0000000120ff7812 */ /* 0x000fda00078ac0ff */
.L_x_1613:
[----:B------:R-:W-:Y:S05]  /*19b70*/  BSYNC.RECONVERGENT B0 ;  /* 0x0000000000007941 */ /* 0x000fea0003800200 */
.L_x_1611:
        /* <DEDUP_REMOVED lines=8> */
.L_x_1615:
[----:B------:R-:W-:-:S13]  /*19c00*/  LOP3.LUT P4, RZ, R32, 0x40, RZ, 0xc0, !PT ;  /* 0x0000004020ff7812 */ /* 0x000fda000788c0ff */
.L_x_1616:
[----:B------:R-:W-:Y:S05]  /*19c10*/  BSYNC.RECONVERGENT B0 ;  /* 0x0000000000007941 */ /* 0x000fea0003800200 */
.L_x_1614:
        /* <DEDUP_REMOVED lines=8> */
.L_x_1618:
[C---:B------:R-:W-:Y:S02]  /*19ca0*/  LOP3.LUT P6, RZ, R32.reuse, 0x2, RZ, 0xc0, !PT ;  /* 0x0000000220ff7812 */ /* 0x040fe400078cc0ff */
[----:B------:R-:W-:-:S11]  /*19cb0*/  LOP3.LUT R32, R32, 0xfbffffff, RZ, 0xc0, !PT ;  /* 0xfbffffff20207812 */ /* 0x000fd600078ec0ff */
[----:B------:R-:W-:-:S07]  /*19cc0*/  @P6 LOP3.LUT R32, R32, 0x4000000, RZ, 0xfc, !PT ;  /* 0x0400000020206812 */ /* 0x000fce00078efcff */
.L_x_1619:
[----:B------:R-:W-:Y:S05]  /*19cd0*/  BSYNC.RECONVERGENT B0 ;  /* 0x0000000000007941 */ /* 0x000fea0003800200 */
.L_x_1617:
        /* <DEDUP_REMOVED lines=8> */
.L_x_1621:
[----:B------:R-:W-:-:S04]  /*19d60*/  LOP3.LUT R32, R32, 0xfdffffff, RZ, 0xc0, !PT ;  /* 0xfdffffff20207812 */ /* 0x000fc800078ec0ff */
[----:B------:R-:W-:-:S07]  /*19d70*/  @P3 LOP3.LUT R32, R32, 0x2000000, RZ, 0xfc, !PT ;  /* 0x0200000020203812 */ /* 0x000fce00078efcff */
.L_x_1622:
[----:B------:R-:W-:Y:S05]  /*19d80*/  BSYNC.RECONVERGENT B0 ;  /* 0x0000000000007941 */ /* 0x000fea0003800200 */
.L_x_1620:
        /* <DEDUP_REMOVED lines=8> */
.L_x_1624:
[----:B------:R-:W-:-:S04]  /*19e10*/  LOP3.LUT R32, R32, 0xffffffbf, RZ, 0xc0, !PT ;  /* 0xffffffbf20207812 */ /* 0x000fc800078ec0ff */
[----:B------:R-:W-:-:S07]  /*19e20*/  @P2 LOP3.LUT R32, R32, 0x40, RZ, 0xfc, !PT ;  /* 0x0000004020202812 */ /* 0x000fce00078efcff */
.L_x_1625:
[----:B------:R-:W-:Y:S05]  /*19e30*/  BSYNC.RECONVERGENT B0 ;  /* 0x0000000000007941 */ /* 0x000fea0003800200 */
.L_x_1623:
        /* <DEDUP_REMOVED lines=10> */
.L_x_1627:
[C---:B------:R-:W-:Y:S02]  /*19ee0*/  LOP3.LUT P2, RZ, R32.reuse, 0x1000000, RZ, 0xc0, !PT ;  /* 0x0100000020ff7812 */ /* 0x040fe4000784c0ff */
[----:B------:R-:W-:-:S11]  /*19ef0*/  LOP3.LUT R32, R32, 0xffffffdf, RZ, 0xc0, !PT ;  /* 0xffffffdf20207812 */ /* 0x000fd600078ec0ff */
[----:B------:R-:W-:-:S07]  /*19f00*/  @P2 LOP3.LUT R32, R32, 0x20, RZ, 0xfc, !PT ;  /* 0x0000002020202812 */ /* 0x000fce00078efcff */
.L_x_1628:
[----:B------:R-:W-:Y:S05]  /*19f10*/  BSYNC.RECONVERGENT B0 ;  /* 0x0000000000007941 */ /* 0x000fea0003800200 */
.L_x_1626:
        /* <DEDUP_REMOVED lines=8> */
.L_x_1630:
[C---:B------:R-:W-:Y:S02]  /*19fa0*/  LOP3.LUT P2, RZ, R32.reuse, 0x800000, RZ, 0xc0, !PT ;  /* 0x0080000020ff7812 */ /* 0x040fe4000784c0ff */
[----:B------:R-:W-:-:S11]  /*19fb0*/  LOP3.LUT R32, R32, 0xffffffef, RZ, 0xc0, !PT ;  /* 0xffffffef20207812 */ /* 0x000fd600078ec0ff */
[----:B------:R-:W-:-:S07]  /*19fc0*/  @P2 LOP3.LUT R32, R32, 0x10, RZ, 0xfc, !PT ;  /* 0x0000001020202812 */ /* 0x000fce00078efcff */
.L_x_1631:
[----:B------:R-:W-:Y:S05]  /*19fd0*/  BSYNC.RECONVERGENT B0 ;  /* 0x0000000000007941 */ /* 0x000fea0003800200 */
.L_x_1629:
[----:B------:R-:W-:Y:S04]  /*19fe0*/  BSSY.RECONVERGENT B0, `(.L_x_1632) ;  /* 0x0000007000007945 */ /* 0x000fe80003800200 */
[----:B------:R-:W-:Y:S05]  /*19ff0*/  @!P0 BRA `(.L_x_1633) ;  /* 0x0000000000108947 */ /* 0x000fea0003800000 */
[----:B------:R-:W0:Y:S01]  /*1a000*/  LDS.U8 R18, [R31+UR5+0x560] ;  /* 0x000560051f127984 */ /* 0x000e220008000000 */
[----:B------:R-:W-:Y:S02]  /*1a010*/  PLOP3.LUT P2, PT, PT, PT, PT, 0x80, 0x8 ;  /* 0x000000000008781c */ /* 0x000fe40003f4f070 */
[----:B0-----:R-:W-:-:S13]  /*1a020*/  ISETP.NE.AND P3, PT, R18, RZ, PT ;  /* 0x000000ff1200720c */ /* 0x001fda0003f65270 */
[----:B------:R-:W-:Y:S05]  /*1a030*/  @P3 BRA `(.L_x_1634) ;  /* 0x0000000000043947 */ /* 0x000fea0003800000 */
.L_x_1633:
[----:B------:R-:W-:-:S13]  /*1a040*/  LOP3.LUT P2, RZ, R32, 0x400000, RZ, 0xc0, !PT ;  /* 0x0040000020ff7812 */ /* 0x000fda000784c0ff */
.L_x_1634:
[----:B------:R-:W-:Y:S05]  /*1a050*/  BSYNC.RECONVERGENT B0 ;  /* 0x0000000000007941 */ /* 0x000fea0003800200 */
.L_x_1632:
[----:B------:R-:W-:Y:S04]  /*1a060*/  BSSY.RECONVERGENT B0, `(.L_x_1635) ;  /* 0x0000007000007945 */ /* 0x000fe80003800200 */
[----:B------:R-:W-:Y:S05]  /*1a070*/  @!P0 BRA `(.L_x_1636) ;  /* 0x0000000000108947 */ /* 0x000fea0003800000 */
[----:B------:R-:W0:Y:S01]  /*1a080*/  LDS.U8 R18, [R31+UR5+0x570] ;  /* 0x000570051f127984 */ /* 0x000e220008000000 */
[----:B------:R-:W-:Y:S02]  /*1a090*/  PLOP3.LUT P0, PT, PT, PT, PT, 0x80, 0x8 ;  /* 0x000000000008781c */ /* 0x000fe40003f0f070 */
[----:B0-----:R-:W-:-:S13]  /*1a0a0*/  ISETP.NE.AND P3, PT, R18, RZ, PT ;  /* 0x000000ff1200720c */ /* 0x001fda0003f65270 */
[----:B------:R-:W-:Y:S05]  /*1a0b0*/  @P3 BRA `(.L_x_1637) ;  /* 0x0000000000043947 */ /* 0x000fea0003800000 */
.L_x_1636:
[----:B------:R-:W-:-:S13]  /*1a0c0*/  LOP3.LUT P0, RZ, R32, 0x2000, RZ, 0xc0, !PT ;  /* 0x0000200020ff7812 */ /* 0x000fda000780c0ff */
.L_x_1637:
[----:B------:R-:W-:Y:S05]  /*1a0d0*/  BSYNC.RECONVERGENT B0 ;  /* 0x0000000000007941 */ /* 0x000fea0003800200 */
.L_x_1635:
        /* <DEDUP_REMOVED lines=10> */
.L_x_1639:
[C---:B------:R-:W-:Y:S02]  /*1a180*/  LOP3.LUT P6, RZ, R32.reuse, 0x1000, RZ, 0xc0, !PT ;  /* 0x0000100020ff7812 */ /* 0x040fe400078cc0ff */
[----:B------:R-:W-:-:S11]  /*1a190*/  LOP3.LUT R32, R32, 0xff7fffff, RZ, 0xc0, !PT ;  /* 0xff7fffff20207812 */ /* 0x000fd600078ec0ff */
[----:B------:R-:W-:-:S07]  /*1a1a0*/  @P6 LOP3.LUT R32, R32, 0x800000, RZ, 0xfc, !PT ;  /* 0x0080000020206812 */ /* 0x000fce00078efcff */
.L_x_1640:
[----:B------:R-:W-:Y:S05]  /*1a1b0*/  BSYNC.RECONVERGENT B0 ;  /* 0x0000000000007941 */ /* 0x000fea0003800200 */
.L_x_1638:
        /* <DEDUP_REMOVED lines=8> */
.L_x_1642:
[C---:B------:R-:W-:Y:S02]  /*1a240*/  LOP3.LUT P6, RZ, R32.reuse, 0x800, RZ, 0xc0, !PT ;  /* 0x0000080020ff7812 */ /* 0x040fe400078cc0ff */
[----:B------:R-:W-:-:S11]  /*1a250*/  LOP3.LUT R32, R32, 0xffbfffff, RZ, 0xc0, !PT ;  /* 0xffbfffff20207812 */ /* 0x000fd600078ec0ff */
[----:B------:R-:W-:-:S07]  /*1a260*/  @P6 LOP3.LUT R32, R32, 0x400000, RZ, 0xfc, !PT ;  /* 0x0040000020206812 */ /* 0x000fce00078efcff */
.L_x_1643:
[----:B------:R-:W-:Y:S05]  /*1a270*/  BSYNC.RECONVERGENT B0 ;  /* 0x0000000000007941 */ /* 0x000fea0003800200 */
.L_x_1641:
        /* <DEDUP_REMOVED lines=8> */
.L_x_1645:
[----:B------:R-:W-:-:S04]  /*1a300*/  LOP3.LUT R32, R32, 0xffdfffff, RZ, 0xc0, !PT ;  /* 0xffdfffff20207812 */ /* 0x000fc800078ec0ff */
[----:B------:R-:W-:-:S07]  /*1a310*/  @P1 LOP3.LUT R32, R32, 0x200000, RZ, 0xfc, !PT ;  /* 0x0020000020201812 */ /* 0x000fce00078efcff */
.L_x_1646:
[----:B------:R-:W-:Y:S05]  /*1a320*/  BSYNC.RECONVERGENT B0 ;  /* 0x0000000000007941 */ /* 0x000fea0003800200 */
.L_x_1644:
[----:B------:R-:W-:Y:S04]  /*1a330*/  BSSY.RECONVERGENT B0, `(.L_x_1647) ;  /* 0x0000007000007945 */ /* 0x000fe80003800200 */
[----:B------:R-:W-:Y:S05]  /*1a340*/  @!P3 BRA `(.L_x_1648) ;  /* 0x000000000010b947 */ /* 0x000fea0003800000 */
[----:B------:R-:W0:Y:S01]  /*1a350*/  LDS.U8 R18, [R31+UR5+0x570] ;  /* 0x000570051f127984 */ /* 0x000e220008000000 */
[----:B------:R-:W-:Y:S02]  /*1a360*/  PLOP3.LUT P6, PT, PT, PT, PT, 0x80, 0x8 ;  /* 0x000000000008781c */ /* 0x000fe40003fcf070 */
[----:B0-----:R-:W-:-:S13]  /*1a370*/  ISETP.NE.AND P1, PT, R18, RZ, PT ;  /* 0x000000ff1200720c */ /* 0x001fda0003f25270 */
[----:B------:R-:W-:Y:S05]  /*1a380*/  @P1 BRA `(.L_x_1649) ;  /* 0x0000000000041947 */ /* 0x000fea0003800000 */
.L_x_1648:
[----:B------:R-:W-:-:S13]  /*1a390*/  LOP3.LUT P6, RZ, R32, 0x400, RZ, 0xc0, !PT ;  /* 0x0000040020ff7812 */ /* 0x000fda00078cc0ff */
.L_x_1649:
[----:B------:R-:W-:Y:S05]  /*1a3a0*/  BSYNC.RECONVERGENT B0 ;  /* 0x0000000000007941 */ /* 0x000fea0003800200 */
.L_x_1647:
        /* <DEDUP_REMOVED lines=10> */
.L_x_1651:
[C---:B------:R-:W-:Y:S02]  /*1a450*/  LOP3.LUT P3, RZ, R32.reuse, 0x200, RZ, 0xc0, !PT ;  /* 0x0000020020ff7812 */ /* 0x040fe4000786c0ff */
[----:B------:R-:W-:-:S11]  /*1a460*/  LOP3.LUT R32, R32, 0xffefffff, RZ, 0xc0, !PT ;  /* 0xffefffff20207812 */ /* 0x000fd600078ec0ff */
[----:B------:R-:W-:-:S07]  /*1a470*/  @P3 LOP3.LUT R32, R32, 0x100000, RZ, 0xfc, !PT ;  /* 0x0010000020203812 */ /* 0x000fce00078efcff */
.L_x_1652:
[----:B------:R-:W-:Y:S05]  /*1a480*/  BSYNC.RECONVERGENT B0 ;  /* 0x0000000000007941 */ /* 0x000fea0003800200 */
.L_x_1650:
        /* <DEDUP_REMOVED lines=8> */
.L_x_1654:
[C---:B------:R-:W-:Y:S02]  /*1a510*/  LOP3.LUT P3, RZ, R32.reuse, 0x100, RZ, 0xc0, !PT ;  /* 0x0000010020ff7812 */ /* 0x040fe4000786c0ff */
[----:B------:R-:W-:-:S11]  /*1a520*/  LOP3.LUT R32, R32, 0xfff7ffff, RZ, 0xc0, !PT ;  /* 0xfff7ffff20207812 */ /* 0x000fd600078ec0ff */
[----:B------:R-:W-:-:S07]  /*1a530*/  @P3 LOP3.LUT R32, R32, 0x80000, RZ, 0xfc, !PT ;  /* 0x0008000020203812 */ /* 0x000fce00078efcff */
.L_x_1655:
[----:B------:R-:W-:Y:S05]  /*1a540*/  BSYNC.RECONVERGENT B0 ;  /* 0x0000000000007941 */ /* 0x000fea0003800200 */
.L_x_1653:
        /* <DEDUP_REMOVED lines=8> */
.L_x_1657:
[C---:B------:R-:W-:Y:S02]  /*1a5d0*/  LOP3.LUT P3, RZ, R32.reuse, 0x4, RZ, 0xc0, !PT ;  /* 0x0000000420ff7812 */ /* 0x040fe4000786c0ff */
[----:B------:R-:W-:-:S11]  /*1a5e0*/  LOP3.LUT R32, R32, 0xfffbffff, RZ, 0xc0, !PT ;  /* 0xfffbffff20207812 */ /* 0x000fd600078ec0ff */
[----:B------:R-:W-:-:S07]  /*1a5f0*/  @P3 LOP3.LUT R32, R32, 0x40000, RZ, 0xfc, !PT ;  /* 0x0004000020203812 */ /* 0x000fce00078efcff */
.L_x_1658:
[----:B------:R-:W-:Y:S05]  /*1a600*/  BSYNC.RECONVERGENT B0 ;  /* 0x0000000000007941 */ /* 0x000fea0003800200 */
.L_x_1656:
        /* <DEDUP_REMOVED lines=8> */
.L_x_1660:
[C---:B------:R-:W-:Y:S02]  /*1a690*/  LOP3.LUT P1, RZ, R32.reuse, 0x80, RZ, 0xc0, !PT ;  /* 0x0000008020ff7812 */ /* 0x040fe4000782c0ff */
[----:B------:R-:W-:-:S11]  /*1a6a0*/  LOP3.LUT R32, R32, 0xfffffffd, RZ, 0xc0, !PT ;  /* 0xfffffffd20207812 */ /* 0x000fd600078ec0ff */
[----:B------:R-:W-:-:S07]  /*1a6b0*/  @P1 LOP3.LUT R32, R32, 0x2, RZ, 0xfc, !PT ;  /* 0x0000000220201812 */ /* 0x000fce00078efcff */
.L_x_1661:
[----:B------:R-:W-:Y:S05]  /*1a6c0*/  BSYNC.RECONVERGENT B0 ;  /* 0x0000000000007941 */ /* 0x000fea0003800200 */
.L_x_1659:
        /* <DEDUP_REMOVED lines=10> */
.L_x_1663:
[C---:B------:R-:W-:Y:S02]  /*1a770*/  LOP3.LUT P3, RZ, R32.reuse, 0x10000000, RZ, 0xc0, !PT ;  /* 0x1000000020ff7812 */ /* 0x040fe4000786c0ff */
[----:B------:R-:W-:-:S11]  /*1a780*/  LOP3.LUT R32, R32, 0xfffffffb, RZ, 0xc0, !PT ;  /* 0xfffffffb20207812 */ /* 0x000fd600078ec0ff */
[----:B------:R-:W-:-:S07]  /*1a790*/  @P3 LOP3.LUT R32, R32, 0x4, RZ, 0xfc, !PT ;  /* 0x0000000420203812 */ /* 0x000fce00078efcff */
.L_x_1664:
[----:B------:R-:W-:Y:S05]  /*1a7a0*/  BSYNC.RECONVERGENT B0 ;  /* 0x0000000000007941 */ /* 0x000fea0003800200 */
.L_x_1662:
        /* <DEDUP_REMOVED lines=8> */
.L_x_1666:
[C---:B------:R-:W-:Y:S02]  /*1a830*/  LOP3.LUT P3, RZ, R32.reuse, 0x20000000, RZ, 0xc0, !PT ;  /* 0x2000000020ff7812 */ /* 0x040fe4000786c0ff */
[----:B------:R-:W-:-:S11]  /*1a840*/  LOP3.LUT R32, R32, 0xbfffffff, RZ, 0xc0, !PT ;  /* 0xbfffffff20207812 */ /* 0x000fd600078ec0ff */
[----:B------:R-:W-:-:S07]  /*1a850*/  @P3 LOP3.LUT R32, R32, 0x40000000, RZ, 0xfc, !PT ;  /* 0x4000000020203812 */ /* 0x000fce00078efcff */
.L_x_1667:
[----:B------:R-:W-:Y:S05]  /*1a860*/  BSYNC.RECONVERGENT B0 ;  /* 0x0000000000007941 */ /* 0x000fea0003800200 */
.L_x_1665:
        /* <DEDUP_REMOVED lines=8> */
.L_x_1669:
[----:B------:R-:W-:Y:S02]  /*1a8f0*/  LOP3.LUT P3, RZ, R32, 0x20000, RZ, 0xc0, !PT ;  /* 0x0002000020ff7812 */ /* 0x000fe4000786c0ff */
[----:B------:R-:W-:-:S11]  /*1a900*/  LOP3.LUT R33, R33, 0xfffffffe, RZ, 0xc0, !PT ;  /* 0xfffffffe21217812 */ /* 0x000fd600078ec0ff */
[----:B------:R-:W-:-:S07]  /*1a910*/  @P3 LOP3.LUT R33, R33, 0x1, RZ, 0xfc, !PT ;  /* 0x0000000121213812 */ /* 0x000fce00078efcff */
.L_x_1670:
[----:B------:R-:W-:Y:S05]  /*1a920*/  BSYNC.RECONVERGENT B0 ;  /* 0x0000000000007941 */ /* 0x000fea0003800200 */
.L_x_1668:
        /* <DEDUP_REMOVED lines=8> */
.L_x_1672:
[C---:B------:R-:W-:Y:S02]  /*1a9b0*/  LOP3.LUT P1, RZ, R32.reuse, 0x8, RZ, 0xc0, !PT ;  /* 0x0000000820ff7812 */ /* 0x040fe4000782c0ff */
[----:B------:R-:W-:-:S11]  /*1a9c0*/  LOP3.LUT R32, R32, 0xfffdffff, RZ, 0xc0, !PT ;  /* 0xfffdffff20207812 */ /* 0x000fd600078ec0ff */
[----:B------:R-:W-:-:S07]  /*1a9d0*/  @P1 LOP3.LUT R32, R32, 0x20000, RZ, 0xfc, !PT ;  /* 0x0002000020201812 */ /* 0x000fce00078efcff */
.L_x_1673:
[----:B------:R-:W-:Y:S05]  /*1a9e0*/  BSYNC.RECONVERGENT B0 ;  /* 0x0000000000007941 */ /* 0x000fea0003800200 */
.L_x_1671:
        /* <DEDUP_REMOVED lines=10> */
.L_x_1675:
[C---:B------:R-:W-:Y:S02]  /*1aa90*/  LOP3.LUT P3, RZ, R32.reuse, 0x8000000, RZ, 0xc0, !PT ;  /* 0x0800000020ff7812 */ /* 0x040fe4000786c0ff */
[----:B------:R-:W-:-:S11]  /*1aaa0*/  LOP3.LUT R32, R32, 0xfffeffff, RZ, 0xc0, !PT ;  /* 0xfffeffff20207812 */ /* 0x000fd600078ec0ff */
[----:B------:R-:W-:-:S07]  /*1aab0*/  @P3 LOP3.LUT R32, R32, 0x10000, RZ, 0xfc, !PT ;  /* 0x0001000020203812 */ /* 0x000fce00078efcff */
.L_x_1676:
[----:B------:R-:W-:Y:S05]  /*1aac0*/  BSYNC.RECONVERGENT B0 ;  /* 0x0000000000007941 */ /* 0x000fea0003800200 */
.L_x_1674:
        /* <DEDUP_REMOVED lines=8> */
.L_x_1678:
[C---:B------:R-:W-:Y:S02]  /*1ab50*/  LOP3.LUT P3, RZ, R32.reuse, 0x8000, RZ, 0xc0, !PT ;  /* 0x0000800020ff7812 */ /* 0x040fe4000786c0ff */
[----:B------:R-:W-:-:S11]  /*1ab60*/  LOP3.LUT R32, R32, 0xdfffffff, RZ, 0xc0, !PT ;  /* 0xdfffffff20207812 */ /* 0x000fd600078ec0ff */
[----:B------:R-:W-:-:S07]  /*1ab70*/  @P3 LOP3.LUT R32, R32, 0x20000000, RZ, 0xfc, !PT ;  /* 0x2000000020203812 */ /* 0x000fce00078efcff */
.L_x_1679:
[----:B------:R-:W-:Y:S05]  /*1ab80*/  BSYNC.RECONVERGENT B0 ;  /* 0x0000000000007941 */ /* 0x000fea0003800200 */
.L_x_1677:
        /* <DEDUP_REMOVED lines=8> */
.L_x_1681:
[C---:B------:R-:W-:Y:S02]  /*1ac10*/  LOP3.LUT P3, RZ, R32.reuse, 0x4000, RZ, 0xc0, !PT ;  /* 0x0000400020ff7812 */ /* 0x040fe4000786c0ff */
[----:B------:R-:W-:-:S11]  /*1ac20*/  LOP3.LUT R32, R32, 0xefffffff, RZ, 0xc0, !PT ;  /* 0xefffffff20207812 */ /* 0x000fd600078ec0ff */
[----:B------:R-:W-:-:S07]  /*1ac30*/  @P3 LOP3.LUT R32, R32, 0x10000000, RZ, 0xfc, !PT ;  /* 0x1000000020203812 */ /* 0x000fce00078efcff */
.L_x_1682:
[----:B------:R-:W-:Y:S05]  /*1ac40*/  BSYNC.RECONVERGENT B0 ;  /* 0x0000000000007941 */ /* 0x000fea0003800200 */
.L_x_1680:
        /* <DEDUP_REMOVED lines=8> */
.L_x_1684:
[----:B------:R-:W-:-:S04]  /*1acd0*/  LOP3.LUT R32, R32, 0xfffffff7, RZ, 0xc0, !PT ;  /* 0xfffffff720207812 */ /* 0x000fc800078ec0ff */
[----:B------:R-:W-:-:S07]  /*1ace0*/  @P5 LOP3.LUT R32, R32, 0x8, RZ, 0xfc, !PT ;  /* 0x0000000820205812 */ /* 0x000fce00078efcff */
.L_x_1685:
[----:B------:R-:W-:Y:S05]  /*1acf0*/  BSYNC.RECONVERGENT B0 ;  /* 0x0000000000007941 */ /* 0x000fea0003800200 */
.L_x_1683:
        /* <DEDUP_REMOVED lines=10> */
.L_x_1687:
[----:B------:R-:W-:-:S04]  /*1ada0*/  LOP3.LUT R32, R32, 0xf7ffffff, RZ, 0xc0, !PT ;  /* 0xf7ffffff20207812 */ /* 0x000fc800078ec0ff */
[----:B------:R-:W-:-:S07]  /*1adb0*/  @P4 LOP3.LUT R32, R32, 0x8000000, RZ, 0xfc, !PT ;  /* 0x0800000020204812 */ /* 0x000fce00078efcff */
.L_x_1688:
[----:B------:R-:W-:Y:S05]  /*1adc0*/  BSYNC.RECONVERGENT B0 ;  /* 0x0000000000007941 */ /* 0x000fea0003800200 */
.L_x_1686:
        /* <DEDUP_REMOVED lines=8> */
.L_x_1690:
[C---:B------:R-:W-:Y:S02]  /*1ae50*/  LOP3.LUT P3, RZ, R32.reuse, 0x4000000, RZ, 0xc0, !PT ;  /* 0x0400000020ff7812 */ /* 0x040fe4000786c0ff */
[----:B------:R-:W-:-:S11]  /*1ae60*/  LOP3.LUT R32, R32, 0xfffffffe, RZ, 0xc0, !PT ;  /* 0xfffffffe20207812 */ /* 0x000fd600078ec0ff */
[----:B------:R-:W-:-:S07]  /*1ae70*/  @P3 LOP3.LUT R32, R32, 0x1, RZ, 0xfc, !PT ;  /* 0x0000000120203812 */ /* 0x000fce00078efcff */
.L_x_1691:
[----:B------:R-:W-:Y:S05]  /*1ae80*/  BSYNC.RECONVERGENT B0 ;  /* 0x0000000000007941 */ /* 0x000fea0003800200 */
.L_x_1689:
[----:B------:R-:W-:Y:S04]  /*1ae90*/  BSSY.RECONVERGENT B0, `(.L_x_1692) ;  /* 0x0000007000007945 */ /* 0x000fe80003800200 */
[----:B------:R-:W-:Y:S05]  /*1aea0*/  @!P1 BRA `(.L_x_1693) ;  /* 0x0000000000109947 */ /* 0x000fea0003800000 */
[----:B------:R-:W0:Y:S01]  /*1aeb0*/  LDS.U8 R18, [R31+UR5+0x5a0] ;  /* 0x0005a0051f127984 */ /* 0x000e220008000000 */
[----:B------:R-:W-:Y:S02]  /*1aec0*/  PLOP3.LUT P3, PT, PT, PT, PT, 0x80, 0x8 ;  /* 0x000000000008781c */ /* 0x000fe40003f6f070 */
[----:B0-----:R-:W-:-:S13]  /*1aed0*/  ISETP.NE.AND P4, PT, R18, RZ, PT ;  /* 0x000000ff1200720c */ /* 0x001fda0003f85270 */
[----:B------:R-:W-:Y:S05]  /*1aee0*/  @P4 BRA `(.L_x_1694) ;  /* 0x0000000000044947 */ /* 0x000fea0003800000 */
.L_x_1693:
[----:B------:R-:W-:-:S13]  /*1aef0*/  LOP3.LUT P3, RZ, R32, 0x2000000, RZ, 0xc0, !PT ;  /* 0x0200000020ff7812 */ /* 0x000fda000786c0ff */
.L_x_1694:
[----:B------:R-:W-:Y:S05]  /*1af00*/  BSYNC.RECONVERGENT B0 ;  /* 0x0000000000007941 */ /* 0x000fea0003800200 */
.L_x_1692:
[----:B------:R-:W-:Y:S04]  /*1af10*/  BSSY.RECONVERGENT B0, `(.L_x_1695) ;  /* 0x0000007000007945 */ /* 0x000fe80003800200 */
[----:B------:R-:W-:Y:S05]  /*1af20*/  @!P1 BRA `(.L_x_1696) ;  /* 0x0000000000109947 */ /* 0x000fea0003800000 */
[----:B------:R-:W0:Y:S01]  /*1af30*/  LDS.U8 R18, [R31+UR5+0x5b0] ;  /* 0x0005b0051f127984 */ /* 0x000e220008000000 */
[----:B------:R-:W-:Y:S02]  /*1af40*/  PLOP3.LUT P1, PT, PT, PT, PT, 0x80, 0x8 ;  /* 0x000000000008781c */ /* 0x000fe40003f2f070 */
[----:B0-----:R-:W-:-:S13]  /*1af50*/  ISETP.NE.AND P4, PT, R18, RZ, PT ;  /* 0x000000ff1200720c */ /* 0x001fda0003f85270 */
[----:B------:R-:W-:Y:S05]  /*1af60*/  @P4 BRA `(.L_x_1697) ;  /* 0x0000000000044947 */ /* 0x000fea0003800000 */
.L_x_1696:
[----:B------:R-:W-:-:S13]  /*1af70*/  LOP3.LUT P1, RZ, R32, 0x40, RZ, 0xc0, !PT ;  /* 0x0000004020ff7812 */ /* 0x000fda000782c0ff */
.L_x_1697:
[----:B------:R-:W-:Y:S05]  /*1af80*/  BSYNC.RECONVERGENT B0 ;  /* 0x0000000000007941 */ /* 0x000fea0003800200 */
.L_x_1695:
        /* <DEDUP_REMOVED lines=10> */
.L_x_1699:
[C---:B------:R-:W-:Y:S02]  /*1b030*/  LOP3.LUT P5, RZ, R32.reuse, 0x20, RZ, 0xc0, !PT ;  /* 0x0000002020ff7812 */ /* 0x040fe400078ac0ff */
[----:B------:R-:W-:-:S11]  /*1b040*/  LOP3.LUT R32, R32, 0xfdffffff, RZ, 0xc0, !PT ;  /* 0xfdffffff20207812 */ /* 0x000fd600078ec0ff */
[----:B------:R-:W-:-:S07]  /*1b050*/  @P5 LOP3.LUT R32, R32, 0x2000000, RZ, 0xfc, !PT ;  /* 0x0200000020205812 */ /* 0x000fce00078efcff */
.L_x_1700:
[----:B------:R-:W-:Y:S05]  /*1b060*/  BSYNC.RECONVERGENT B0 ;  /* 0x0000000000007941 */ /* 0x000fea0003800200 */
.L_x_1698:
        /* <DEDUP_REMOVED lines=8> */
.L_x_1702:
[C---:B------:R-:W-:Y:S02]  /*1b0f0*/  LOP3.LUT P5, RZ, R32.reuse, 0x10, RZ, 0xc0, !PT ;  /* 0x0000001020ff7812 */ /* 0x040fe400078ac0ff */
[----:B------:R-:W-:-:S11]  /*1b100*/  LOP3.LUT R32, R32, 0xfeffffff, RZ, 0xc0, !PT ;  /* 0xfeffffff20207812 */ /* 0x000fd600078ec0ff */
[----:B------:R-:W-:-:S07]  /*1b110*/  @P5 LOP3.LUT R32, R32, 0x1000000, RZ, 0xfc, !PT ;  /* 0x0100000020205812 */ /* 0x000fce00078efcff */
.L_x_1703:
[----:B------:R-:W-:Y:S05]  /*1b120*/  BSYNC.RECONVERGENT B0 ;  /* 0x0000000000007941 */ /* 0x000fea0003800200 */
.L_x_1701:
        /* <DEDUP_REMOVED lines=8> */
.L_x_1705:
[----:B------:R-:W-:-:S04]  /*1b1b0*/  LOP3.LUT R32, R32, 0xffff7fff, RZ, 0xc0, !PT ;  /* 0xffff7fff20207812 */ /* 0x000fc800078ec0ff */
[----:B------:R-:W-:-:S07]  /*1b1c0*/  @P2 LOP3.LUT R32, R32, 0x8000, RZ, 0xfc, !PT ;  /* 0x0000800020202812 */ /* 0x000fce00078efcff */
.L_x_1706:
[----:B------:R-:W-:Y:S05]  /*1b1d0*/  BSYNC.RECONVERGENT B0 ;  /* 0x0000000000007941 */ /* 0x000fea0003800200 */
.L_x_1704:
        /* <DEDUP_REMOVED lines=8> */
.L_x_1708:
[----:B------:R-:W-:-:S04]  /*1b260*/  LOP3.LUT R32, R32, 0xffffdfff, RZ, 0xc0, !PT ;  /* 0xffffdfff20207812 */ /* 0x000fc800078ec0ff */
[----:B------:R-:W-:-:S07]  /*1b270*/  @P0 LOP3.LUT R32, R32, 0x2000, RZ, 0xfc, !PT ;  /* 0x0000200020200812 */ /* 0x000fce00078efcff */
.L_x_1709:
[----:B------:R-:W-:Y:S05]  /*1b280*/  BSYNC.RECONVERGENT B0 ;  /* 0x0000000000007941 */ /* 0x000fea0003800200 */
.L_x_1707:
        /* <DEDUP_REMOVED lines=10> */
.L_x_1711:
[C---:B------:R-:W-:Y:S02]  /*1b330*/  LOP3.LUT P2, RZ, R32.reuse, 0x800000, RZ, 0xc0, !PT ;  /* 0x0080000020ff7812 */ /* 0x040fe4000784c0ff */
[----:B------:R-:W-:-:S11]  /*1b340*/  LOP3.LUT R32, R32, 0xffffefff, RZ, 0xc0, !PT ;  /* 0xffffefff20207812 */ /* 0x000fd600078ec0ff */
[----:B------:R-:W-:-:S07]  /*1b350*/  @P2 LOP3.LUT R32, R32, 0x1000, RZ, 0xfc, !PT ;  /* 0x0000100020202812 */ /* 0x000fce00078efcff */
.L_x_1712:
[----:B------:R-:W-:Y:S05]  /*1b360*/  BSYNC.RECONVERGENT B0 ;  /* 0x0000000000007941 */ /* 0x000fea0003800200 */
.L_x_1710:
        /* <DEDUP_REMOVED lines=8> */
.L_x_1714:
[C---:B------:R-:W-:Y:S02]  /*1b3f0*/  LOP3.LUT P2, RZ, R32.reuse, 0x400000, RZ, 0xc0, !PT ;  /* 0x0040000020ff7812 */ /* 0x040fe4000784c0ff */
[----:B------:R-:W-:-:S11]  /*1b400*/  LOP3.LUT R32, R32, 0xfffff7ff, RZ, 0xc0, !PT ;  /* 0xfffff7ff20207812 */ /* 0x000fd600078ec0ff */
[----:B------:R-:W-:-:S07]  /*1b410*/  @P2 LOP3.LUT R32, R32, 0x800, RZ, 0xfc, !PT ;  /* 0x0000080020202812 */ /* 0x000fce00078efcff */
.L_x_1715:
[----:B------:R-:W-:Y:S05]  /*1b420*/  BSYNC.RECONVERGENT B0 ;  /* 0x0000000000007941 */ /* 0x000fea0003800200 */
.L_x_1713:
[----:B------:R-:W-:Y:S04]  /*1b430*/  BSSY.RECONVERGENT B0, `(.L_x_1716) ;  /* 0x0000007000007945 */ /* 0x000fe80003800200 */
[----:B------:R-:W-:Y:S05]  /*1b440*/  @!P0 BRA `(.L_x_1717) ;  /* 0x0000000000108947 */ /* 0x000fea0003800000 */
[----:B------:R-:W0:Y:S01]  /*1b450*/  LDS.U8 R18, [R31+UR5+0x5a0] ;  /* 0x0005a0051f127984 */ /* 0x000e220008000000 */
[----:B------:R-:W-:Y:S02]  /*1b460*/  PLOP3.LUT P2, PT, PT, PT, PT, 0x80, 0x8 ;  /* 0x000000000008781c */ /* 0x000fe40003f4f070 */
[----:B0-----:R-:W-:-:S13]  /*1b470*/  ISETP.NE.AND P4, PT, R18, RZ, PT ;  /* 0x000000ff1200720c */ /* 0x001fda0003f85270 */
[----:B------:R-:W-:Y:S05]  /*1b480*/  @P4 BRA `(.L_x_1718) ;  /* 0x0000000000044947 */ /* 0x000fea0003800000 */
.L_x_1717:
[----:B------:R-:W-:-:S13]  /*1b490*/  LOP3.LUT P2, RZ, R32, 0x200000, RZ, 0xc0, !PT ;  /* 0x0020000020ff7812 */ /* 0x000fda000784c0ff */
.L_x_1718:
[----:B------:R-:W-:Y:S05]  /*1b4a0*/  BSYNC.RECONVERGENT B0 ;  /* 0x0000000000007941 */ /* 0x000fea0003800200 */
.L_x_1716:
        /* <DEDUP_REMOVED lines=8> */
.L_x_1720:
[----:B------:R-:W-:-:S04]  /*1b530*/  LOP3.LUT R32, R32, 0xfffffbff, RZ, 0xc0, !PT ;  /* 0xfffffbff20207812 */ /* 0x000fc800078ec0ff */
[----:B------:R-:W-:-:S07]  /*1b540*/  @P6 LOP3.LUT R32, R32, 0x400, RZ, 0xfc, !PT ;  /* 0x0000040020206812 */ /* 0x000fce00078efcff */
.L_x_1721:
[----:B------:R-:W-:Y:S05]  /*1b550*/  BSYNC.RECONVERGENT B0 ;  /* 0x0000000000007941 */ /* 0x000fea0003800200 */
.L_x_1719:
        /* <DEDUP_REMOVED lines=10> */
.L_x_1723:
[C---:B------:R-:W-:Y:S02]  /*1b600*/  LOP3.LUT P4, RZ, R32.reuse, 0x100000, RZ, 0xc0, !PT ;  /* 0x0010000020ff7812 */ /* 0x040fe4000788c0ff */
[----:B------:R-:W-:-:S11]  /*1b610*/  LOP3.LUT R32, R32, 0xfffffdff, RZ, 0xc0, !PT ;  /* 0xfffffdff20207812 */ /* 0x000fd600078ec0ff */
[----:B------:R-:W-:-:S07]  /*1b620*/  @P4 LOP3.LUT R32, R32, 0x200, RZ, 0xfc, !PT ;  /* 0x0000020020204812 */ /* 0x000fce00078efcff */
.L_x_1724:
[----:B------:R-:W-:Y:S05]  /*1b630*/  BSYNC.RECONVERGENT B0 ;  /* 0x0000000000007941 */ /* 0x000fea0003800200 */
.L_x_1722:
        /* <DEDUP_REMOVED lines=8> */
.L_x_1726:
[C---:B------:R-:W-:Y:S02]  /*1b6c0*/  LOP3.LUT P4, RZ, R32.reuse, 0x80000, RZ, 0xc0, !PT ;  /* 0x0008000020ff7812 */ /* 0x040fe4000788c0ff */
[----:B------:R-:W-:-:S11]  /*1b6d0*/  LOP3.LUT R32, R32, 0xfffffeff, RZ, 0xc0, !PT ;  /* 0xfffffeff20207812 */ /* 0x000fd600078ec0ff */
[----:B------:R-:W-:-:S07]  /*1b6e0*/  @P4 LOP3.LUT R32, R32, 0x100, RZ, 0xfc, !PT ;  /* 0x0000010020204812 */ /* 0x000fce00078efcff */
.L_x_1727:
[----:B------:R-:W-:Y:S05]  /*1b6f0*/  BSYNC.RECONVERGENT B0 ;  /* 0x0000000000007941 */ /* 0x000fea0003800200 */
.L_x_1725:
[----:B------:R-:W-:Y:S04]  /*1b700*/  BSSY.RECONVERGENT B0, `(.L_x_1728) ;  /* 0x0000007000007945 */ /* 0x000fe80003800200 */
[----:B------:R-:W-:Y:S05]  /*1b710*/  @!P0 BRA `(.L_x_1729) ;  /* 0x0000000000108947 */ /* 0x000fea0003800000 */
[----:B------:R-:W0:Y:S01]  /*1b720*/  LDS.U8 R18, [R31+UR5+0x5a0] ;  /* 0x0005a0051f127984 */ /* 0x000e220008000000 */
[----:B------:R-:W-:Y:S02]  /*1b730*/  PLOP3.LUT P4, PT, PT, PT, PT, 0x80, 0x8 ;  /* 0x000000000008781c */ /* 0x000fe40003f8f070 */
[----:B0-----:R-:W-:-:S13]  /*1b740*/  ISETP.NE.AND P5, PT, R18, RZ, PT ;  /* 0x000000ff1200720c */ /* 0x001fda0003fa5270 */
[----:B------:R-:W-:Y:S05]  /*1b750*/  @P5 BRA `(.L_x_1730) ;  /* 0x0000000000045947 */ /* 0x000fea0003800000 */
.L_x_1729:
[----:B------:R-:W-:-:S13]  /*1b760*/  LOP3.LUT P4, RZ, R32, 0x40000, RZ, 0xc0, !PT ;  /* 0x0004000020ff7812 */ /* 0x000fda000788c0ff */
.L_x_1730:
[----:B------:R-:W-:Y:S05]  /*1b770*/  BSYNC.RECONVERGENT B0 ;  /* 0x0000000000007941 */ /* 0x000fea0003800200 */
.L_x_1728:
        /* <DEDUP_REMOVED lines=8> */
.L_x_1732:
[C---:B------:R-:W-:Y:S02]  /*1b800*/  LOP3.LUT P0, RZ, R32.reuse, 0x2, RZ, 0xc0, !PT ;  /* 0x0000000220ff7812 */ /* 0x040fe4000780c0ff */
[----:B------:R-:W-:-:S11]  /*1b810*/  LOP3.LUT R32, R32, 0xffffff7f, RZ, 0xc0, !PT ;  /* 0xffffff7f20207812 */ /* 0x000fd600078ec0ff */
[----:B------:R-:W-:-:S07]  /*1b820*/  @P0 LOP3.LUT R32, R32, 0x80, RZ, 0xfc, !PT ;  /* 0x0000008020200812 */ /* 0x000fce00078efcff */
.L_x_1733:
[----:B------:R-:W-:Y:S05]  /*1b830*/  BSYNC.RECONVERGENT B0 ;  /* 0x0000000000007941 */ /* 0x000fea0003800200 */
.L_x_1731:
        /* <DEDUP_REMOVED lines=10> */
.L_x_1735:
[C---:B------:R-:W-:Y:S02]  /*1b8e0*/  LOP3.LUT P5, RZ, R32.reuse, 0x4, RZ, 0xc0, !PT ;  /* 0x0000000420ff7812 */ /* 0x040fe400078ac0ff */
[----:B------:R-:W-:-:S11]  /*1b8f0*/  LOP3.LUT R32, R32, 0xffffffbf, RZ, 0xc0, !PT ;  /* 0xffffffbf20207812 */ /* 0x000fd600078ec0ff */
[----:B------:R-:W-:-:S07]  /*1b900*/  @P5 LOP3.LUT R32, R32, 0x40, RZ, 0xfc, !PT ;  /* 0x0000004020205812 */ /* 0x000fce00078efcff */
.L_x_1736:
[----:B------:R-:W-:Y:S05]  /*1b910*/  BSYNC.RECONVERGENT B0 ;  /* 0x0000000000007941 */ /* 0x000fea0003800200 */
.L_x_1734:
        /* <DEDUP_REMOVED lines=8> */
.L_x_1738:
[C---:B------:R-:W-:Y:S02]  /*1b9a0*/  LOP3.LUT P5, RZ, R32.reuse, 0x40000000, RZ, 0xc0, !PT ;  /* 0x4000000020ff7812 */ /* 0x040fe400078ac0ff */
[----:B------:R-:W-:-:S11]  /*1b9b0*/  LOP3.LUT R32, R32, 0xfffffffb, RZ, 0xc0, !PT ;  /* 0xfffffffb20207812 */ /* 0x000fd600078ec0ff */
[----:B------:R-:W-:-:S07]  /*1b9c0*/  @P5 LOP3.LUT R32, R32, 0x4, RZ, 0xfc, !PT ;  /* 0x0000000420205812 */ /* 0x000fce00078efcff */
.L_x_1739:
[----:B------:R-:W-:Y:S05]  /*1b9d0*/  BSYNC.RECONVERGENT B0 ;  /* 0x0000000000007941 */ /* 0x000fea0003800200 */
.L_x_1737:
        /* <DEDUP_REMOVED lines=8> */
.L_x_1741:
[----:B------:R-:W-:Y:S02]  /*1ba60*/  LOP3.LUT P5, RZ, R33, 0x1, RZ, 0xc0, !PT ;  /* 0x0000000121ff7812 */ /* 0x000fe400078ac0ff */
[----:B------:R-:W-:-:S11]  /*1ba70*/  LOP3.LUT R32, R32, 0x7fffffff, RZ, 0xc0, !PT ;  /* 0x7fffffff20207812 */ /* 0x000fd600078ec0ff */
[----:B------:R-:W-:-:S07]  /*1ba80*/  @P5 LOP3.LUT R32, R32, 0x80000000, RZ, 0xfc, !PT ;  /* 0x8000000020205812 */ /* 0x000fce00078efcff */
.L_x_1742:
[----:B------:R-:W-:Y:S05]  /*1ba90*/  BSYNC.RECONVERGENT B0 ;  /* 0x0000000000007941 */ /* 0x000fea0003800200 */
.L_x_1740:
        /* <DEDUP_REMOVED lines=8> */
.L_x_1744:
[C---:B------:R-:W-:Y:S02]  /*1bb20*/  LOP3.LUT P0, RZ, R32.reuse, 0x20000, RZ, 0xc0, !PT ;  /* 0x0002000020ff7812 */ /* 0x040fe4000780c0ff */
[----:B------:R-:W-:-:S11]  /*1bb30*/  LOP3.LUT R32, R32, 0xbfffffff, RZ, 0xc0, !PT ;  /* 0xbfffffff20207812 */ /* 0x000fd600078ec0ff */
[----:B------:R-:W-:-:S07]  /*1bb40*/  @P0 LOP3.LUT R32, R32, 0x40000000, RZ, 0xfc, !PT ;  /* 0x4000000020200812 */ /* 0x000fce00078efcff */
.L_x_1745:
[----:B------:R-:W-:Y:S05]  /*1bb50*/  BSYNC.RECONVERGENT B0 ;  /* 0x0000000000007941 */ /* 0x000fea0003800200 */
.L_x_1743:
        /* <DEDUP_REMOVED lines=10> */
.L_x_1747:
[----:B------:R-:W-:Y:S02]  /*1bc00*/  LOP3.LUT P5, RZ, R32, 0x10000, RZ, 0xc0, !PT ;  /* 0x0001000020ff7812 */ /* 0x000fe400078ac0ff */
[----:B------:R-:W-:-:S11]  /*1bc10*/  LOP3.LUT R33, R33, 0xfffffffe, RZ, 0xc0, !PT ;  /* 0xfffffffe21217812 */ /* 0x000fd600078ec0ff */
[----:B------:R-:W-:-:S07]  /*1bc20*/  @P5 LOP3.LUT R33, R33, 0x1, RZ, 0xfc, !PT ;  /* 0x0000000121215812 */ /* 0x000fce00078efcff */
.L_x_1748:
[----:B------:R-:W-:Y:S05]  /*1bc30*/  BSYNC.RECONVERGENT B0 ;  /* 0x0000000000007941 */ /* 0x000fea0003800200 */
.L_x_1746:
        /* <DEDUP_REMOVED lines=8> */
.L_x_1750:
[C---:B------:R-:W-:Y:S02]  /*1bcc0*/  LOP3.LUT P5, RZ, R32.reuse, 0x20000000, RZ, 0xc0, !PT ;  /* 0x2000000020ff7812 */ /* 0x040fe400078ac0ff */
[----:B------:R-:W-:-:S11]  /*1bcd0*/  LOP3.LUT R32, R32, 0xffffffdf, RZ, 0xc0, !PT ;  /* 0xffffffdf20207812 */ /* 0x000fd600078ec0ff */
[----:B------:R-:W-:-:S07]  /*1bce0*/  @P5 LOP3.LUT R32, R32, 0x20, RZ, 0xfc, !PT ;  /* 0x0000002020205812 */ /* 0x000fce00078efcff */
.L_x_1751:
[----:B------:R-:W-:Y:S05]  /*1bcf0*/  BSYNC.RECONVERGENT B0 ;  /* 0x0000000000007941 */ /* 0x000fea0003800200 */
.L_x_1749:
        /* <DEDUP_REMOVED lines=8> */
.L_x_1753:
[C---:B------:R-:W-:Y:S02]  /*1bd80*/  LOP3.LUT P5, RZ, R32.reuse, 0x10000000, RZ, 0xc0, !PT ;  /* 0x1000000020ff7812 */ /* 0x040fe400078ac0ff */
[----:B------:R-:W-:-:S11]  /*1bd90*/  LOP3.LUT R32, R32, 0xfffffffd, RZ, 0xc0, !PT ;  /* 0xfffffffd20207812 */ /* 0x000fd600078ec0ff */
[----:B------:R-:W-:-:S07]  /*1bda0*/  @P5 LOP3.LUT R32, R32, 0x2, RZ, 0xfc, !PT ;  /* 0x0000000220205812 */ /* 0x000fce00078efcff */
.L_x_1754:
[----:B------:R-:W-:Y:S05]  /*1bdb0*/  BSYNC.RECONVERGENT B0 ;  /* 0x0000000000007941 */ /* 0x000fea0003800200 */
.L_x_1752:
[----:B------:R-:W-:Y:S04]  /*1bdc0*/  BSSY.RECONVERGENT B0, `(.L_x_1755) ;  /* 0x0000007000007945 */ /* 0x000fe80003800200 */
[----:B------:R-:W-:Y:S05]  /*1bdd0*/  @!P0 BRA `(.L_x_1756) ;  /* 0x0000000000108947 */ /* 0x000fea0003800000 */
[----:B------:R-:W0:Y:S01]  /*1bde0*/  LDS.U8 R18, [R31+UR5+0x5f0] ;  /* 0x0005f0051f127984 */ /* 0x000e220008000000 */
[----:B------:R-:W-:Y:S02]  /*1bdf0*/  PLOP3.LUT P0, PT, PT, PT, PT, 0x80, 0x8 ;  /* 0x000000000008781c */ /* 0x000fe40003f0f070 */
[----:B0-----:R-:W-:-:S13]  /*1be00*/  ISETP.NE.AND P5, PT, R18, RZ, PT ;  /* 0x000000ff1200720c */ /* 0x001fda0003fa5270 */
[----:B------:R-:W-:Y:S05]  /*1be10*/  @P5 BRA `(.L_x_1757) ;  /* 0x0000000000045947 */ /* 0x000fea0003800000 */
.L_x_1756:
[----:B------:R-:W-:-:S13]  /*1be20*/  LOP3.LUT P0, RZ, R32, 0x8, RZ, 0xc0, !PT ;  /* 0x0000000820ff7812 */ /* 0x000fda000780c0ff */
.L_x_1757:
[----:B------:R-:W-:Y:S05]  /*1be30*/  BSYNC.RECONVERGENT B0 ;  /* 0x0000000000007941 */ /* 0x000fea0003800200 */
.L_x_1755:
        /* <DEDUP_REMOVED lines=10> */
.L_x_1759:
[C---:B------:R-:W-:Y:S02]  /*1bee0*/  LOP3.LUT P6, RZ, R32.reuse, 0x8000000, RZ, 0xc0, !PT ;  /* 0x0800000020ff7812 */ /* 0x040fe400078cc0ff */
[----:B------:R-:W-:-:S11]  /*1bef0*/  LOP3.LUT R32, R32, 0xffffbfff, RZ, 0xc0, !PT ;  /* 0xffffbfff20207812 */ /* 0x000fd600078ec0ff */
[----:B------:R-:W-:-:S07]  /*1bf00*/  @P6 LOP3.LUT R32, R32, 0x4000, RZ, 0xfc, !PT ;  /* 0x0000400020206812 */ /* 0x000fce00078efcff */
.L_x_1760:
[----:B------:R-:W-:Y:S05]  /*1bf10*/  BSYNC.RECONVERGENT B0 ;  /* 0x0000000000007941 */ /* 0x000fea0003800200 */
.L_x_1758:
        /* <DEDUP_REMOVED lines=8> */
.L_x_1762:
[C---:B------:R-:W-:Y:S02]  /*1bfa0*/  LOP3.LUT P6, RZ, R32.reuse, 0x1, RZ, 0xc0, !PT ;  /* 0x0000000120ff7812 */ /* 0x040fe400078cc0ff */
[----:B------:R-:W-:-:S11]  /*1bfb0*/  LOP3.LUT R32, R32, 0xfbffffff, RZ, 0xc0, !PT ;  /* 0xfbffffff20207812 */ /* 0x000fd600078ec0ff */
[----:B------:R-:W-:-:S07]  /*1bfc0*/  @P6 LOP3.LUT R32, R32, 0x4000000, RZ, 0xfc, !PT ;  /* 0x0400000020206812 */ /* 0x000fce00078efcff */
.L_x_1763:
[----:B------:R-:W-:Y:S05]  /*1bfd0*/  BSYNC.RECONVERGENT B0 ;  /* 0x0000000000007941 */ /* 0x000fea0003800200 */
.L_x_1761:
        /* <DEDUP_REMOVED lines=8> */
.L_x_1765:
[----:B------:R-:W-:-:S04]  /*1c060*/  LOP3.LUT R32, R32, 0xff7fffff, RZ, 0xc0, !PT ;  /* 0xff7fffff20207812 */ /* 0x000fc800078ec0ff */
[----:B------:R-:W-:-:S07]  /*1c070*/  @P3 LOP3.LUT R32, R32, 0x800000, RZ, 0xfc, !PT ;  /* 0x0080000020203812 */ /* 0x000fce00078efcff */
.L_x_1766:
[----:B------:R-:W-:Y:S05]  /*1c080*/  BSYNC.RECONVERGENT B0 ;  /* 0x0000000000007941 */ /* 0x000fea0003800200 */
.L_x_1764:
[----:B------:R-:W-:Y:S04]  /*1c090*/  BSSY.RECONVERGENT B0, `(.L_x_1767) ;  /* 0x0000007000007945 */ /* 0x000fe80003800200 */
[----:B------:R-:W-:Y:S05]  /*1c0a0*/  @!P5 BRA `(.L_x_1768) ;  /* 0x000000000010d947 */ /* 0x000fea0003800000 */
[----:B------:R-:W0:Y:S01]  /*1c0b0*/  LDS.U8 R18, [R31+UR5+0x5f0] ;  /* 0x0005f0051f127984 */ /* 0x000e220008000000 */
[----:B------:R-:W-:Y:S02]  /*1c0c0*/  PLOP3.LUT P6, PT, PT, PT, PT, 0x80, 0x8 ;  /* 0x000000000008781c */ /* 0x000fe40003fcf070 */
[----:B0-----:R-:W-:-:S13]  /*1c0d0*/  ISETP.NE.AND P3, PT, R18, RZ, PT ;  /* 0x000000ff1200720c */ /* 0x001fda0003f65270 */
[----:B------:R-:W-:Y:S05]  /*1c0e0*/  @P3 BRA `(.L_x_1769) ;  /* 0x0000000000043947 */ /* 0x000fea0003800000 */
.L_x_1768:
[----:B------:R-:W-:-:S13]  /*1c0f0*/  PLOP3.LUT P6, PT, P1, PT, PT, 0x80, 0x8 ;  /* 0x000000000008781c */ /* 0x000fda0000fcf070 */
.L_x_1769:
[----:B------:R-:W-:Y:S05]  /*1c100*/  BSYNC.RECONVERGENT B0 ;  /* 0x0000000000007941 */ /* 0x000fea0003800200 */
.L_x_1767:
        /* <DEDUP_REMOVED lines=10> */
.L_x_1771:
[C---:B------:R-:W-:Y:S02]  /*1c1b0*/  LOP3.LUT P3, RZ, R32.reuse, 0x2000000, RZ, 0xc0, !PT ;  /* 0x0200000020ff7812 */ /* 0x040fe4000786c0ff */
[----:B------:R-:W-:-:S11]  /*1c1c0*/  LOP3.LUT R32, R32, 0xffffffef, RZ, 0xc0, !PT ;  /* 0xffffffef20207812 */ /* 0x000fd600078ec0ff */
[----:B------:R-:W-:-:S07]  /*1c1d0*/  @P3 LOP3.LUT R32, R32, 0x10, RZ, 0xfc, !PT ;  /* 0x0000001020203812 */ /* 0x000fce00078efcff */
.L_x_1772:
[----:B------:R-:W-:Y:S05]  /*1c1e0*/  BSYNC.RECONVERGENT B0 ;  /* 0x0000000000007941 */ /* 0x000fea0003800200 */
.L_x_1770:
        /* <DEDUP_REMOVED lines=8> */
.L_x_1774:
[C---:B------:R-:W-:Y:S02]  /*1c270*/  LOP3.LUT P3, RZ, R32.reuse, 0x1000000, RZ, 0xc0, !PT ;  /* 0x0100000020ff7812 */ /* 0x040fe4000786c0ff */
[----:B------:R-:W-:-:S11]  /*1c280*/  LOP3.LUT R32, R32, 0xfffffff7, RZ, 0xc0, !PT ;  /* 0xfffffff720207812 */ /* 0x000fd600078ec0ff */
[----:B------:R-:W-:-:S07]  /*1c290*/  @P3 LOP3.LUT R32, R32, 0x8, RZ, 0xfc, !PT ;  /* 0x0000000820203812 */ /* 0x000fce00078efcff */
.L_x_1775:
[----:B------:R-:W-:Y:S05]  /*1c2a0*/  BSYNC.RECONVERGENT B0 ;  /* 0x0000000000007941 */ /* 0x000fea0003800200 */
.L_x_1773:
        /* <DEDUP_REMOVED lines=8> */
.L_x_1777:
[C---:B------:R-:W-:Y:S02]  /*1c330*/  LOP3.LUT P3, RZ, R32.reuse, 0x8000, RZ, 0xc0, !PT ;  /* 0x0000800020ff7812 */ /* 0x040fe4000786c0ff */
[----:B------:R-:W-:-:S11]  /*1c340*/  LOP3.LUT R32, R32, 0xfffffffe, RZ, 0xc0, !PT ;  /* 0xfffffffe20207812 */ /* 0x000fd600078ec0ff */
[----:B------:R-:W-:-:S07]  /*1c350*/  @P3 LOP3.LUT R32, R32, 0x1, RZ, 0xfc, !PT ;  /* 0x0000000120203812 */ /* 0x000fce00078efcff */
.L_x_1778:
[----:B------:R-:W-:Y:S05]  /*1c360*/  BSYNC.RECONVERGENT B0 ;  /* 0x0000000000007941 */ /* 0x000fea0003800200 */
.L_x_1776:
[----:B------:R-:W-:Y:S04]  /*1c370*/  BSSY.RECONVERGENT B0, `(.L_x_1779) ;  /* 0x0000007000007945 */ /* 0x000fe80003800200 */
[----:B------:R-:W-:Y:S05]  /*1c380*/  @!P1 BRA `(.L_x_1780) ;  /* 0x0000000000109947 */ /* 0x000fea0003800000 */
[----:B------:R-:W0:Y:S01]  /*1c390*/  LDS.U8 R18, [R31+UR5+0x5f0] ;  /* 0x0005f0051f127984 */ /* 0x000e220008000000 */
[----:B------:R-:W-:Y:S02]  /*1c3a0*/  PLOP3.LUT P1, PT, PT, PT, PT, 0x80, 0x8 ;  /* 0x000000000008781c */ /* 0x000fe40003f2f070 */
[----:B0-----:R-:W-:-:S13]  /*1c3b0*/  ISETP.NE.AND P3, PT, R18, RZ, PT ;  /* 0x000000ff1200720c */ /* 0x001fda0003f65270 */
[----:B------:R-:W-:Y:S05]  /*1c3c0*/  @P3 BRA `(.L_x_1781) ;  /* 0x0000000000043947 */ /* 0x000fea0003800000 */
.L_x_1780:
[----:B------:R-:W-:-:S13]  /*1c3d0*/  LOP3.LUT P1, RZ, R32, 0x2000, RZ, 0xc0, !PT ;  /* 0x0000200020ff7812 */ /* 0x000fda000782c0ff */
.L_x_1781:
[----:B------:R-:W-:Y:S05]  /*1c3e0*/  BSYNC.RECONVERGENT B0 ;  /* 0x0000000000007941 */ /* 0x000fea0003800200 */
.L_x_1779:
        /* <DEDUP_REMOVED lines=10> */
.L_x_1783:
[C---:B------:R-:W-:Y:S02]  /*1c490*/  LOP3.LUT P5, RZ, R32.reuse, 0x1000, RZ, 0xc0, !PT ;  /* 0x0000100020ff7812 */ /* 0x040fe400078ac0ff */
[----:B------:R-:W-:-:S11]  /*1c4a0*/  LOP3.LUT R32, R32, 0xffbfffff, RZ, 0xc0, !PT ;  /* 0xffbfffff20207812 */ /* 0x000fd600078ec0ff */
[----:B------:R-:W-:-:S07]  /*1c4b0*/  @P5 LOP3.LUT R32, R32, 0x400000, RZ, 0xfc, !PT ;  /* 0x0040000020205812 */ /* 0x000fce00078efcff */
.L_x_1784:
[----:B------:R-:W-:Y:S05]  /*1c4c0*/  BSYNC.RECONVERGENT B0 ;  /* 0x0000000000007941 */ /* 0x000fea0003800200 */
.L_x_1782:
        /* <DEDUP_REMOVED lines=8> */
.L_x_1786:
[C---:B------:R-:W-:Y:S02]  /*1c550*/  LOP3.LUT P5, RZ, R32.reuse, 0x800, RZ, 0xc0, !PT ;  /* 0x0000080020ff7812 */ /* 0x040fe400078ac0ff */
[----:B------:R-:W-:-:S11]  /*1c560*/  LOP3.LUT R32, R32, 0xffdfffff, RZ, 0xc0, !PT ;  /* 0xffdfffff20207812 */ /* 0x000fd600078ec0ff */
[----:B------:R-:W-:-:S07]  /*1c570*/  @P5 LOP3.LUT R32, R32, 0x200000, RZ, 0xfc, !PT ;  /* 0x0020000020205812 */ /* 0x000fce00078efcff */
.L_x_1787:
[----:B------:R-:W-:Y:S05]  /*1c580*/  BSYNC.RECONVERGENT B0 ;  /* 0x0000000000007941 */ /* 0x000fea0003800200 */
.L_x_1785:
        /* <DEDUP_REMOVED lines=8> */
.L_x_1789:
[----:B------:R-:W-:-:S04]  /*1c610*/  LOP3.LUT R32, R32, 0xfffff7ff, RZ, 0xc0, !PT ;  /* 0xfffff7ff20207812 */ /* 0x000fc800078ec0ff */
[----:B------:R-:W-:-:S07]  /*1c620*/  @P2 LOP3.LUT R32, R32, 0x800, RZ, 0xfc, !PT ;  /* 0x0000080020202812 */ /* 0x000fce00078efcff */
.L_x_1790:
[----:B------:R-:W-:Y:S05]  /*1c630*/  BSYNC.RECONVERGENT B0 ;  /* 0x0000000000007941 */ /* 0x000fea0003800200 */
.L_x_1788:
[----:B------:R-:W-:Y:S04]  /*1c640*/  BSSY.RECONVERGENT B0, `(.L_x_1791) ;  /* 0x0000007000007945 */ /* 0x000fe80003800200 */
[----:B------:R-:W-:Y:S05]  /*1c650*/  @!P3 BRA `(.L_x_1792) ;  /* 0x000000000010b947 */ /* 0x000fea0003800000 */
[----:B------:R-:W0:Y:S01]  /*1c660*/  LDS.U8 R18, [R31+UR5+0x5f0] ;  /* 0x0005f0051f127984 */ /* 0x000e220008000000 */
[----:B------:R-:W-:Y:S02]  /*1c670*/  PLOP3.LUT P2, PT, PT, PT, PT, 0x80, 0x8 ;  /* 0x000000000008781c */ /* 0x000fe40003f4f070 */
[----:B0-----:R-:W-:-:S13]  /*1c680*/  ISETP.NE.AND P3, PT, R18, RZ, PT ;  /* 0x000000ff1200720c */ /* 0x001fda0003f65270 */
[----:B------:R-:W-:Y:S05]  /*1c690*/  @P3 BRA `(.L_x_1793) ;  /* 0x0000000000043947 */ /* 0x000fea0003800000 */
.L_x_1792:
[----:B------:R-:W-:-:S13]  /*1c6a0*/  LOP3.LUT P2, RZ, R32, 0x400, RZ, 0xc0, !PT ;  /* 0x0000040020ff7812 */ /* 0x000fda000784c0ff */
.L_x_1793:
[----:B------:R-:W-:Y:S05]  /*1c6b0*/  BSYNC.RECONVERGENT B0 ;  /* 0x0000000000007941 */ /* 0x000fea0003800200 */
.L_x_1791:
        /* <DEDUP_REMOVED lines=10> */
.L_x_1795:
[C---:B------:R-:W-:Y:S02]  /*1c760*/  LOP3.LUT P5, RZ, R32.reuse, 0x200, RZ, 0xc0, !PT ;  /* 0x0000020020ff7812 */ /* 0x040fe400078ac0ff */
[----:B------:R-:W-:-:S11]  /*1c770*/  LOP3.LUT R32, R32, 0xffefffff, RZ, 0xc0, !PT ;  /* 0xffefffff20207812 */ /* 0x000fd600078ec0ff */
[----:B------:R-:W-:-:S07]  /*1c780*/  @P5 LOP3.LUT R32, R32, 0x100000, RZ, 0xfc, !PT ;  /* 0x0010000020205812 */ /* 0x000fce00078efcff */
.L_x_1796:
[----:B------:R-:W-:Y:S05]  /*1c790*/  BSYNC.RECONVERGENT B0 ;  /* 0x0000000000007941 */ /* 0x000fea0003800200 */
.L_x_1794:
        /* <DEDUP_REMOVED lines=8> */
.L_x_1798:
[C---:B------:R-:W-:Y:S02]  /*1c820*/  LOP3.LUT P5, RZ, R32.reuse, 0x100, RZ, 0xc0, !PT ;  /* 0x0000010020ff7812 */ /* 0x040fe400078ac0ff */
[----:B------:R-:W-:-:S11]  /*1c830*/  LOP3.LUT R32, R32, 0xfff7ffff, RZ, 0xc0, !PT ;  /* 0xfff7ffff20207812 */ /* 0x000fd600078ec0ff */
[----:B------:R-:W-:-:S07]  /*1c840*/  @P5 LOP3.LUT R32, R32, 0x80000, RZ, 0xfc, !PT ;  /* 0x0008000020205812 */ /* 0x000fce00078efcff */
.L_x_1799:
[----:B------:R-:W-:Y:S05]  /*1c850*/  BSYNC.RECONVERGENT B0 ;  /* 0x0000000000007941 */ /* 0x000fea0003800200 */
.L_x_1797:
        /* <DEDUP_REMOVED lines=8> */
.L_x_1801:
[----:B------:R-:W-:-:S04]  /*1c8e0*/  LOP3.LUT R32, R32, 0xfffffeff, RZ, 0xc0, !PT ;  /* 0xfffffeff20207812 */ /* 0x000fc800078ec0ff */
[----:B------:R-:W-:-:S07]  /*1c8f0*/  @P4 LOP3.LUT R32, R32, 0x100, RZ, 0xfc, !PT ;  /* 0x0000010020204812 */ /* 0x000fce00078efcff */
.L_x_1802:
[----:B------:R-:W-:Y:S05]  /*1c900*/  BSYNC.RECONVERGENT B0 ;  /* 0x0000000000007941 */ /* 0x000fea0003800200 */
.L_x_1800:
[----:B------:R-:W-:Y:S04]  /*1c910*/  BSSY.RECONVERGENT B0, `(.L_x_1803) ;  /* 0x0000007000007945 */ /* 0x000fe80003800200 */
[----:B------:R-:W-:Y:S05]  /*1c920*/  @!P3 BRA `(.L_x_1804) ;  /* 0x000000000010b947 */ /* 0x000fea0003800000 */
[----:B------:R-:W0:Y:S01]  /*1c930*/  LDS.U8 R18, [R31+UR5+0x5f0] ;  /* 0x0005f0051f127984 */ /* 0x000e220008000000 */
[----:B------:R-:W-:Y:S02]  /*1c940*/  PLOP3.LUT P3, PT, PT, PT, PT, 0x80, 0x8 ;  /* 0x000000000008781c */ /* 0x000fe40003f6f070 */
[----:B0-----:R-:W-:-:S13]  /*1c950*/  ISETP.NE.AND P4, PT, R18, RZ, PT ;  /* 0x000000ff1200720c */ /* 0x001fda0003f85270 */
[----:B------:R-:W-:Y:S05]  /*1c960*/  @P4 BRA `(.L_x_1805) ;  /* 0x0000000000044947 */ /* 0x000fea0003800000 */
.L_x_1804:
[----:B------:R-:W-:-:S13]  /*1c970*/  LOP3.LUT P3, RZ, R32, 0x80, RZ, 0xc0, !PT ;  /* 0x0000008020ff7812 */ /* 0x000fda000786c0ff */
.L_x_1805:
[----:B------:R-:W-:Y:S05]  /*1c980*/  BSYNC.RECONVERGENT B0 ;  /* 0x0000000000007941 */ /* 0x000fea0003800200 */
.L_x_1803:
        /* <DEDUP_REMOVED lines=10> */
.L_x_1807:
[C---:B------:R-:W-:Y:S02]  /*1ca30*/  LOP3.LUT P5, RZ, R32.reuse, 0x40, RZ, 0xc0, !PT ;  /* 0x0000004020ff7812 */ /* 0x040fe400078ac0ff */
[----:B------:R-:W-:-:S11]  /*1ca40*/  LOP3.LUT R32, R32, 0xfffbffff, RZ, 0xc0, !PT ;  /* 0xfffbffff20207812 */ /* 0x000fd600078ec0ff */
[----:B------:R-:W-:-:S07]  /*1ca50*/  @P5 LOP3.LUT R32, R32, 0x40000, RZ, 0xfc, !PT ;  /* 0x0004000020205812 */ /* 0x000fce00078efcff */
.L_x_1808:
[----:B------:R-:W-:Y:S05]  /*1ca60*/  BSYNC.RECONVERGENT B0 ;  /* 0x0000000000007941 */ /* 0x000fea0003800200 */
.L_x_1806:
        /* <DEDUP_REMOVED lines=8> */
.L_x_1810:
[C---:B------:R-:W-:Y:S02]  /*1caf0*/  LOP3.LUT P5, RZ, R32.reuse, 0x4, RZ, 0xc0, !PT ;  /* 0x0000000420ff7812 */ /* 0x040fe400078ac0ff */
[----:B------:R-:W-:-:S11]  /*1cb00*/  LOP3.LUT R32, R32, 0xfffdffff, RZ, 0xc0, !PT ;  /* 0xfffdffff20207812 */ /* 0x000fd600078ec0ff */
[----:B------:R-:W-:-:S07]  /*1cb10*/  @P5 LOP3.LUT R32, R32, 0x20000, RZ, 0xfc, !PT ;  /* 0x0002000020205812 */ /* 0x000fce00078efcff */
.L_x_1811:
[----:B------:R-:W-:Y:S05]  /*1cb20*/  BSYNC.RECONVERGENT B0 ;  /* 0x0000000000007941 */ /* 0x000fea0003800200 */
.L_x_1809:
        /* <DEDUP_REMOVED lines=8> */
.L_x_1813:
[C---:B------:R-:W-:Y:S02]  /*1cbb0*/  LOP3.LUT P5, RZ, R32.reuse, 0x80000000, RZ, 0xc0, !PT ;  /* 0x8000000020ff7812 */ /* 0x040fe400078ac0ff */
[----:B------:R-:W-:-:S11]  /*1cbc0*/  LOP3.LUT R32, R32, 0xfffeffff, RZ, 0xc0, !PT ;  /* 0xfffeffff20207812 */ /* 0x000fd600078ec0ff */
[----:B------:R-:W-:-:S07]  /*1cbd0*/  @P5 LOP3.LUT R32, R32, 0x10000, RZ, 0xfc, !PT ;  /* 0x0001000020205812 */ /* 0x000fce00078efcff */
.L_x_1814:
[----:B------:R-:W-:Y:S05]  /*1cbe0*/  BSYNC.RECONVERGENT B0 ;  /* 0x0000000000007941 */ /* 0x000fea0003800200 */
.L_x_1812:
        /* <DEDUP_REMOVED lines=8> */
.L_x_1816:
[C---:B------:R-:W-:Y:S02]  /*1cc70*/  LOP3.LUT P4, RZ, R32.reuse, 0x40000000, RZ, 0xc0, !PT ;  /* 0x4000000020ff7812 */ /* 0x040fe4000788c0ff */
[----:B------:R-:W-:-:S11]  /*1cc80*/  LOP3.LUT R32, R32, 0xffff7fff, RZ, 0xc0, !PT ;  /* 0xffff7fff20207812 */ /* 0x000fd600078ec0ff */
[----:B------:R-:W-:-:S07]  /*1cc90*/  @P4 LOP3.LUT R32, R32, 0x8000, RZ, 0xfc, !PT ;  /* 0x0000800020204812 */ /* 0x000fce00078efcff */
.L_x_1817:
[----:B------:R-:W-:Y:S05]  /*1cca0*/  BSYNC.RECONVERGENT B0 ;  /* 0x0000000000007941 */ /* 0x000fea0003800200 */
.L_x_1815:
        /* <DEDUP_REMOVED lines=10> */
.L_x_1819:
[----:B------:R-:W-:Y:S02]  /*1cd50*/  LOP3.LUT P5, RZ, R33, 0x1, RZ, 0xc0, !PT ;  /* 0x0000000121ff7812 */ /* 0x000fe400078ac0ff */
[----:B------:R-:W-:-:S11]  /*1cd60*/  LOP3.LUT R32, R32, 0xdfffffff, RZ, 0xc0, !PT ;  /* 0xdfffffff20207812 */ /* 0x000fd600078ec0ff */
[----:B------:R-:W-:-:S07]  /*1cd70*/  @P5 LOP3.LUT R32, R32, 0x20000000, RZ, 0xfc, !PT ;  /* 0x2000000020205812 */ /* 0x000fce00078efcff */
.L_x_1820:
[----:B------:R-:W-:Y:S05]  /*1cd80*/  BSYNC.RECONVERGENT B0 ;  /* 0x0000000000007941 */ /* 0x000fea0003800200 */
.L_x_1818:
        /* <DEDUP_REMOVED lines=8> */
.L_x_1822:
[C---:B------:R-:W-:Y:S02]  /*1ce10*/  LOP3.LUT P5, RZ, R32.reuse, 0x20, RZ, 0xc0, !PT ;  /* 0x0000002020ff7812 */ /* 0x040fe400078ac0ff */
[----:B------:R-:W-:-:S11]  /*1ce20*/  LOP3.LUT R32, R32, 0xbfffffff, RZ, 0xc0, !PT ;  /* 0xbfffffff20207812 */ /* 0x000fd600078ec0ff */
[----:B------:R-:W-:-:S07]  /*1ce30*/  @P5 LOP3.LUT R32, R32, 0x40000000, RZ, 0xfc, !PT ;  /* 0x4000000020205812 */ /* 0x000fce00078efcff */
.L_x_1823:
[----:B------:R-:W-:Y:S05]  /*1ce40*/  BSYNC.RECONVERGENT B0 ;  /* 0x0000000000007941 */ /* 0x000fea0003800200 */
.L_x_1821:
        /* <DEDUP_REMOVED lines=8> */
.L_x_1825:
[C---:B------:R-:W-:Y:S02]  /*1ced0*/  LOP3.LUT P5, RZ, R32.reuse, 0x2, RZ, 0xc0, !PT ;  /* 0x0000000220ff7812 */ /* 0x040fe400078ac0ff */
[----:B------:R-:W-:-:S11]  /*1cee0*/  LOP3.LUT R32, R32, 0xefffffff, RZ, 0xc0, !PT ;  /* 0xefffffff20207812 */ /* 0x000fd600078ec0ff */
[----:B------:R-:W-:-:S07]  /*1cef0*/  @P5 LOP3.LUT R32, R32, 0x10000000, RZ, 0xfc, !PT ;  /* 0x1000000020205812 */ /* 0x000fce00078efcff */
.L_x_1826:
[----:B------:R-:W-:Y:S05]  /*1cf00*/  BSYNC.RECONVERGENT B0 ;  /* 0x0000000000007941 */ /* 0x000fea0003800200 */
.L_x_1824:
[----:B------:R-:W-:Y:S04]  /*1cf10*/  BSSY.RECONVERGENT B0, `(.L_x_1827) ;  /* 0x0000007000007945 */ /* 0x000fe80003800200 */
[----:B------:R-:W-:Y:S05]  /*1cf20*/  @!P4 BRA `(.L_x_1828) ;  /* 0x000000000010c947 */ /* 0x000fea0003800000 */
[----:B------:R-:W0:Y:S01]  /*1cf30*/  LDS.U8 R18, [R31+UR5+0x630] ;  /* 0x000630051f127984 */ /* 0x000e220008000000 */
[----:B------:R-:W-:Y:S02]  /*1cf40*/  PLOP3.LUT P4, PT, PT, PT, PT, 0x80, 0x8 ;  /* 0x000000000008781c */ /* 0x000fe40003f8f070 */
[----:B0-----:R-:W-:-:S13]  /*1cf50*/  ISETP.NE.AND P5, PT, R18, RZ, PT ;  /* 0x000000ff1200720c */ /* 0x001fda0003fa5270 */
[----:B------:R-:W-:Y:S05]  /*1cf60*/  @P5 BRA `(.L_x_1829) ;  /* 0x0000000000045947 */ /* 0x000fea0003800000 */
.L_x_1828:
[----:B------:R-:W-:-:S13]  /*1cf70*/  PLOP3.LUT P4, PT, P0, PT, PT, 0x80, 0x8 ;  /* 0x000000000008781c */ /* 0x000fda000078f070 */
.L_x_1829:
[----:B------:R-:W-:Y:S05]  /*1cf80*/  BSYNC.RECONVERGENT B0 ;  /* 0x0000000000007941 */ /* 0x000fea0003800200 */
.L_x_1827:
        /* <DEDUP_REMOVED lines=10> */
.L_x_1831:
[C---:B------:R-:W-:Y:S02]  /*1d030*/  LOP3.LUT P5, RZ, R32.reuse, 0x4000, RZ, 0xc0, !PT ;  /* 0x0000400020ff7812 */ /* 0x040fe400078ac0ff */
[----:B------:R-:W-:-:S11]  /*1d040*/  LOP3.LUT R32, R32, 0xf7ffffff, RZ, 0xc0, !PT ;  /* 0xf7ffffff20207812 */ /* 0x000fd600078ec0ff */
[----:B------:R-:W-:-:S07]  /*1d050*/  @P5 LOP3.LUT R32, R32, 0x8000000, RZ, 0xfc, !PT ;  /* 0x0800000020205812 */ /* 0x000fce00078efcff */
.L_x_1832:
[----:B------:R-:W-:Y:S05]  /*1d060*/  BSYNC.RECONVERGENT B0 ;  /* 0x0000000000007941 */ /* 0x000fea0003800200 */
.L_x_1830:
        /* <DEDUP_REMOVED lines=8> */
.L_x_1834:
[C---:B------:R-:W-:Y:S02]  /*1d0f0*/  LOP3.LUT P5, RZ, R32.reuse, 0x4000000, RZ, 0xc0, !PT ;  /* 0x0400000020ff7812 */ /* 0x040fe400078ac0ff */
[----:B------:R-:W-:-:S11]  /*1d100*/  LOP3.LUT R32, R32, 0xfffffffb, RZ, 0xc0, !PT ;  /* 0xfffffffb20207812 */ /* 0x000fd600078ec0ff */
[----:B------:R-:W-:-:S07]  /*1d110*/  @P5 LOP3.LUT R32, R32, 0x4, RZ, 0xfc, !PT ;  /* 0x0000000420205812 */ /* 0x000fce00078efcff */
.L_x_1835:
[----:B------:R-:W-:Y:S05]  /*1d120*/  BSYNC.RECONVERGENT B0 ;  /* 0x0000000000007941 */ /* 0x000fea0003800200 */
.L_x_1833:
        /* <DEDUP_REMOVED lines=8> */
.L_x_1837:
[C---:B------:R-:W-:Y:S02]  /*1d1b0*/  LOP3.LUT P5, RZ, R32.reuse, 0x800000, RZ, 0xc0, !PT ;  /* 0x0080000020ff7812 */ /* 0x040fe400078ac0ff */
[----:B------:R-:W-:-:S11]  /*1d1c0*/  LOP3.LUT R32, R32, 0xfffffffd, RZ, 0xc0, !PT ;  /* 0xfffffffd20207812 */ /* 0x000fd600078ec0ff */
[----:B------:R-:W-:-:S07]  /*1d1d0*/  @P5 LOP3.LUT R32, R32, 0x2, RZ, 0xfc, !PT ;  /* 0x0000000220205812 */ /* 0x000fce00078efcff */
.L_x_1838:
[----:B------:R-:W-:Y:S05]  /*1d1e0*/  BSYNC.RECONVERGENT B0 ;  /* 0x0000000000007941 */ /* 0x000fea0003800200 */
.L_x_1836:
[----:B------:R-:W-:Y:S04]  /*1d1f0*/  BSSY.RECONVERGENT B0, `(.L_x_1839) ;  /* 0x0000007000007945 */ /* 0x000fe80003800200 */
[----:B------:R-:W-:Y:S05]  /*1d200*/  @!P0 BRA `(.L_x_1840) ;  /* 0x0000000000108947 */ /* 0x000fea0003800000 */
[----:B------:R-:W0:Y:S01]  /*1d210*/  LDS.U8 R18, [R31+UR5+0x630] ;  /* 0x000630051f127984 */ /* 0x000e220008000000 */
[----:B------:R-:W-:Y:S02]  /*1d220*/  PLOP3.LUT P0, PT, PT, PT, PT, 0x80, 0x8 ;  /* 0x000000000008781c */ /* 0x000fe40003f0f070 */
[----:B0-----:R-:W-:-:S13]  /*1d230*/  ISETP.NE.AND P5, PT, R18, RZ, PT ;  /* 0x000000ff1200720c */ /* 0x001fda0003fa5270 */
[----:B------:R-:W-:Y:S05]  /*1d240*/  @P5 BRA `(.L_x_1841) ;  /* 0x0000000000045947 */ /* 0x000fea0003800000 */
.L_x_1840:
[----:B------:R-:W-:-:S13]  /*1d250*/  PLOP3.LUT P0, PT, P6, PT, PT, 0x80, 0x8 ;  /* 0x000000000008781c */ /* 0x000fda000370f070 */
.L_x_1841:
[----:B------:R-:W-:Y:S05]  /*1d260*/  BSYNC.RECONVERGENT B0 ;  /* 0x0000000000007941 */ /* 0x000fea0003800200 */
.L_x_1839:
        /* <DEDUP_REMOVED lines=10> */
.L_x_1843:
[C---:B------:R-:W-:Y:S02]  /*1d310*/  LOP3.LUT P6, RZ, R32.reuse, 0x10, RZ, 0xc0, !PT ;  /* 0x0000001020ff7812 */ /* 0x040fe400078cc0ff */
[----:B------:R-:W-:-:S11]  /*1d320*/  LOP3.LUT R32, R32, 0xfdffffff, RZ, 0xc0, !PT ;  /* 0xfdffffff20207812 */ /* 0x000fd600078ec0ff */
[----:B------:R-:W-:-:S07]  /*1d330*/  @P6 LOP3.LUT R32, R32, 0x2000000, RZ, 0xfc, !PT ;  /* 0x0200000020206812 */ /* 0x000fce00078efcff */
.L_x_1844:
[----:B------:R-:W-:Y:S05]  /*1d340*/  BSYNC.RECONVERGENT B0 ;  /* 0x0000000000007941 */ /* 0x000fea0003800200 */
.L_x_1842:
        /* <DEDUP_REMOVED lines=8> */
.L_x_1846:
[C---:B------:R-:W-:Y:S02]  /*1d3d0*/  LOP3.LUT P6, RZ, R32.reuse, 0x8, RZ, 0xc0, !PT ;  /* 0x0000000820ff7812 */ /* 0x040fe400078cc0ff */
[----:B------:R-:W-:-:S11]  /*1d3e0*/  LOP3.LUT R32, R32, 0xfeffffff, RZ, 0xc0, !PT ;  /* 0xfeffffff20207812 */ /* 0x000fd600078ec0ff */
[----:B------:R-:W-:-:S07]  /*1d3f0*/  @P6 LOP3.LUT R32, R32, 0x1000000, RZ, 0xfc, !PT ;  /* 0x0100000020206812 */ /* 0x000fce00078efcff */
.L_x_1847:
[----:B------:R-:W-:Y:S05]  /*1d400*/  BSYNC.RECONVERGENT B0 ;  /* 0x0000000000007941 */ /* 0x000fea0003800200 */
.L_x_1845:
        /* <DEDUP_REMOVED lines=8> */
.L_x_1849:
[C---:B------:R-:W-:Y:S02]  /*1d490*/  LOP3.LUT P6, RZ, R32.reuse, 0x1, RZ, 0xc0, !PT ;  /* 0x0000000120ff7812 */ /* 0x040fe400078cc0ff */
[----:B------:R-:W-:-:S11]  /*1d4a0*/  LOP3.LUT R32, R32, 0xff7fffff, RZ, 0xc0, !PT ;  /* 0xff7fffff20207812 */ /* 0x000fd600078ec0ff */
[----:B------:R-:W-:-:S07]  /*1d4b0*/  @P6 LOP3.LUT R32, R32, 0x800000, RZ, 0xfc, !PT ;  /* 0x0080000020206812 */ /* 0x000fce00078efcff */
.L_x_1850:
[----:B------:R-:W-:Y:S05]  /*1d4c0*/  BSYNC.RECONVERGENT B0 ;  /* 0x0000000000007941 */ /* 0x000fea0003800200 */
.L_x_1848:
        /* <DEDUP_REMOVED lines=8> */
.L_x_1852:
[----:B------:R-:W-:-:S04]  /*1d550*/  LOP3.LUT R32, R32, 0xffffbfff, RZ, 0xc0, !PT ;  /* 0xffffbfff20207812 */ /* 0x000fc800078ec0ff */
[----:B------:R-:W-:-:S07]  /*1d560*/  @P1 LOP3.LUT R32, R32, 0x4000, RZ, 0xfc, !PT ;  /* 0x0000400020201812 */ /* 0x000fce00078efcff */
.L_x_1853:
[----:B------:R-:W-:Y:S05]  /*1d570*/  BSYNC.RECONVERGENT B0 ;  /* 0x0000000000007941 */ /* 0x000fea0003800200 */
.L_x_1851:
        /* <DEDUP_REMOVED lines=10> */
.L_x_1855:
[C---:B------:R-:W-:Y:S02]  /*1d620*/  LOP3.LUT P1, RZ, R32.reuse, 0x400000, RZ, 0xc0, !PT ;  /* 0x0040000020ff7812 */ /* 0x040fe4000782c0ff */
[----:B------:R-:W-:-:S11]  /*1d630*/  LOP3.LUT R32, R32, 0xffffdfff, RZ, 0xc0, !PT ;  /* 0xffffdfff20207812 */ /* 0x000fd600078ec0ff */
[----:B------:R-:W-:-:S07]  /*1d640*/  @P1 LOP3.LUT R32, R32, 0x2000, RZ, 0xfc, !PT ;  /* 0x0000200020201812 */ /* 0x000fce00078efcff */
.L_x_1856:
[----:B------:R-:W-:Y:S05]  /*1d650*/  BSYNC.RECONVERGENT B0 ;  /* 0x0000000000007941 */ /* 0x000fea0003800200 */
.L_x_1854:
        /* <DEDUP_REMOVED lines=8> */
.L_x_1858:
[C---:B------:R-:W-:Y:S02]  /*1d6e0*/  LOP3.LUT P1, RZ, R32.reuse, 0x200000, RZ, 0xc0, !PT ;  /* 0x0020000020ff7812 */ /* 0x040fe4000782c0ff */
[----:B------:R-:W-:-:S11]  /*1d6f0*/  LOP3.LUT R32, R32, 0xffffefff, RZ, 0xc0, !PT ;  /* 0xffffefff20207812 */ /* 0x000fd600078ec0ff */
[----:B------:R-:W-:-:S07]  /*1d700*/  @P1 LOP3.LUT R32, R32, 0x1000, RZ, 0xfc, !PT ;  /* 0x0000100020201812 */ /* 0x000fce00078efcff */
.L_x_1859:
[----:B------:R-:W-:Y:S05]  /*1d710*/  BSYNC.RECONVERGENT B0 ;  /* 0x0000000000007941 */ /* 0x000fea0003800200 */
.L_x_1857:
[----:B------:R-:W-:Y:S04]  /*1d720*/  BSSY.RECONVERGENT B0, `(.L_x_1860) ;  /* 0x0000007000007945 */ /* 0x000fe80003800200 */
[----:B------:R-:W-:Y:S05]  /*1d730*/  @!P5 BRA `(.L_x_1861) ;  /* 0x000000000010d947 */ /* 0x000fea0003800000 */
[----:B------:R-:W0:Y:S01]  /*1d740*/  LDS.U8 R18, [R31+UR5+0x620] ;  /* 0x000620051f127984 */ /* 0x000e220008000000 */
[----:B------:R-:W-:Y:S02]  /*1d750*/  PLOP3.LUT P1, PT, PT, PT, PT, 0x80, 0x8 ;  /* 0x000000000008781c */ /* 0x000fe40003f2f070 */
[----:B0-----:R-:W-:-:S13]  /*1d760*/  ISETP.NE.AND P6, PT, R18, RZ, PT ;  /* 0x000000ff1200720c */ /* 0x001fda0003fc5270 */
[----:B------:R-:W-:Y:S05]  /*1d770*/  @P6 BRA `(.L_x_1862) ;  /* 0x0000000000046947 */ /* 0x000fea0003800000 */
.L_x_1861:
[----:B------:R-:W-:-:S13]  /*1d780*/  LOP3.LUT P1, RZ, R32, 0x800, RZ, 0xc0, !PT ;  /* 0x0000080020ff7812 */ /* 0x000fda000782c0ff */
.L_x_1862:
[----:B------:R-:W-:Y:S05]  /*1d790*/  BSYNC.RECONVERGENT B0 ;  /* 0x0000000000007941 */ /* 0x000fea0003800200 */
.L_x_1860:
        /* <DEDUP_REMOVED lines=8> */
.L_x_1864:
[----:B------:R-:W-:-:S04]  /*1d820*/  LOP3.LUT R32, R32, 0xfffff7ff, RZ, 0xc0, !PT ;  /* 0xfffff7ff20207812 */ /* 0x000fc800078ec0ff */
[----:B------:R-:W-:-:S07]  /*1d830*/  @P2 LOP3.LUT R32, R32, 0x800, RZ, 0xfc, !PT ;  /* 0x0000080020202812 */ /* 0x000fce00078efcff */
.L_x_1865:
[----:B------:R-:W-:Y:S05]  /*1d840*/  BSYNC.RECONVERGENT B0 ;  /* 0x0000000000007941 */ /* 0x000fea0003800200 */
.L_x_1863:
        /* <DEDUP_REMOVED lines=10> */
.L_x_1867:
[C---:B------:R-:W-:Y:S02]  /*1d8f0*/  LOP3.LUT P5, RZ, R32.reuse, 0x100000, RZ, 0xc0, !PT ;  /* 0x0010000020ff7812 */ /* 0x040fe400078ac0ff */
[----:B------:R-:W-:-:S11]  /*1d900*/  LOP3.LUT R32, R32, 0xfffffbff, RZ, 0xc0, !PT ;  /* 0xfffffbff20207812 */ /* 0x000fd600078ec0ff */
[----:B------:R-:W-:-:S07]  /*1d910*/  @P5 LOP3.LUT R32, R32, 0x400, RZ, 0xfc, !PT ;  /* 0x0000040020205812 */ /* 0x000fce00078efcff */
.L_x_1868:
[----:B------:R-:W-:Y:S05]  /*1d920*/  BSYNC.RECONVERGENT B0 ;  /* 0x0000000000007941 */ /* 0x000fea0003800200 */
.L_x_1866:
        /* <DEDUP_REMOVED lines=8> */
.L_x_1870:
[C---:B------:R-:W-:Y:S02]  /*1d9b0*/  LOP3.LUT P5, RZ, R32.reuse, 0x80000, RZ, 0xc0, !PT ;  /* 0x0008000020ff7812 */ /* 0x040fe400078ac0ff */
[----:B------:R-:W-:-:S11]  /*1d9c0*/  LOP3.LUT R32, R32, 0xfffffdff, RZ, 0xc0, !PT ;  /* 0xfffffdff20207812 */ /* 0x000fd600078ec0ff */
[----:B------:R-:W-:-:S07]  /*1d9d0*/  @P5 LOP3.LUT R32, R32, 0x200, RZ, 0xfc, !PT ;  /* 0x0000020020205812 */ /* 0x000fce00078efcff */
.L_x_1871:
[----:B------:R-:W-:Y:S05]  /*1d9e0*/  BSYNC.RECONVERGENT B0 ;  /* 0x0000000000007941 */ /* 0x000fea0003800200 */
.L_x_1869:
[----:B------:R-:W-:Y:S04]  /*1d9f0*/  BSSY.RECONVERGENT B0, `(.L_x_1872) ;  /* 0x0000007000007945 */ /* 0x000fe80003800200 */
[----:B------:R-:W-:Y:S05]  /*1da00*/  @!P2 BRA `(.L_x_1873) ;  /* 0x000000000010a947 */ /* 0x000fea0003800000 */
[----:B------:R-:W0:Y:S01]  /*1da10*/  LDS.U8 R18, [R31+UR5+0x620] ;  /* 0x000620051f127984 */ /* 0x000e220008000000 */
[----:B------:R-:W-:Y:S02]  /*1da20*/  PLOP3.LUT P5, PT, PT, PT, PT, 0x80, 0x8 ;  /* 0x000000000008781c */ /* 0x000fe40003faf070 */
[----:B0-----:R-:W-:-:S13]  /*1da30*/  ISETP.NE.AND P6, PT, R18, RZ, PT ;  /* 0x000000ff1200720c */ /* 0x001fda0003fc5270 */
[----:B------:R-:W-:Y:S05]  /*1da40*/  @P6 BRA `(.L_x_1874) ;  /* 0x0000000000046947 */ /* 0x000fea0003800000 */
.L_x_1873:
[----:B------:R-:W-:-:S13]  /*1da50*/  LOP3.LUT P5, RZ, R32, 0x100, RZ, 0xc0, !PT ;  /* 0x0000010020ff7812 */ /* 0x000fda00078ac0ff */
.L_x_1874:
[----:B------:R-:W-:Y:S05]  /*1da60*/  BSYNC.RECONVERGENT B0 ;  /* 0x0000000000007941 */ /* 0x000fea0003800200 */
.L_x_1872:
        /* <DEDUP_REMOVED lines=8> */
.L_x_1876:
[----:B------:R-:W-:-:S04]  /*1daf0*/  LOP3.LUT R32, R32, 0xfffffeff, RZ, 0xc0, !PT ;  /* 0xfffffeff20207812 */ /* 0x000fc800078ec0ff */
[----:B------:R-:W-:-:S07]  /*1db00*/  @P3 LOP3.LUT R32, R32, 0x100, RZ, 0xfc, !PT ;  /* 0x0000010020203812 */ /* 0x000fce00078efcff */
.L_x_1877:
[----:B------:R-:W-:Y:S05]  /*1db10*/  BSYNC.RECONVERGENT B0 ;  /* 0x0000000000007941 */ /* 0x000fea0003800200 */
.L_x_1875:
        /* <DEDUP_REMOVED lines=10> */
.L_x_1879:
[C---:B------:R-:W-:Y:S02]  /*1dbc0*/  LOP3.LUT P3, RZ, R32.reuse, 0x40000, RZ, 0xc0, !PT ;  /* 0x0004000020ff7812 */ /* 0x040fe4000786c0ff */
[----:B------:R-:W-:-:S11]  /*1dbd0*/  LOP3.LUT R32, R32, 0xffffff7f, RZ, 0xc0, !PT ;  /* 0xffffff7f20207812 */ /* 0x000fd600078ec0ff */
[----:B------:R-:W-:-:S07]  /*1dbe0*/  @P3 LOP3.LUT R32, R32, 0x80, RZ, 0xfc, !PT ;  /* 0x0000008020203812 */ /* 0x000fce00078efcff */
.L_x_1880:
[----:B------:R-:W-:Y:S05]  /*1dbf0*/  BSYNC.RECONVERGENT B0 ;  /* 0x0000000000007941 */ /* 0x000fea0003800200 */
.L_x_1878:
        /* <DEDUP_REMOVED lines=8> */
.L_x_1882:
[C---:B------:R-:W-:Y:S02]  /*1dc80*/  LOP3.LUT P3, RZ, R32.reuse, 0x20000, RZ, 0xc0, !PT ;  /* 0x0002000020ff7812 */ /* 0x040fe4000786c0ff */
[----:B------:R-:W-:-:S11]  /*1dc90*/  LOP3.LUT R32, R32, 0xffffffbf, RZ, 0xc0, !PT ;  /* 0xffffffbf20207812 */ /* 0x000fd600078ec0ff */
[----:B------:R-:W-:-:S07]  /*1dca0*/  @P3 LOP3.LUT R32, R32, 0x40, RZ, 0xfc, !PT ;  /* 0x0000004020203812 */ /* 0x000fce00078efcff */
.L_x_1883:
[----:B------:R-:W-:Y:S05]  /*1dcb0*/  BSYNC.RECONVERGENT B0 ;  /* 0x0000000000007941 */ /* 0x000fea0003800200 */
.L_x_1881:
        /* <DEDUP_REMOVED lines=8> */
.L_x_1885:
[C---:B------:R-:W-:Y:S02]  /*1dd40*/  LOP3.LUT P3, RZ, R32.reuse, 0x10000, RZ, 0xc0, !PT ;  /* 0x0001000020ff7812 */ /* 0x040fe4000786c0ff */
[----:B------:R-:W-:-:S11]  /*1dd50*/  LOP3.LUT R32, R32, 0xfffffffe, RZ, 0xc0, !PT ;  /* 0xfffffffe20207812 */ /* 0x000fd600078ec0ff */
[----:B------:R-:W-:-:S07]  /*1dd60*/  @P3 LOP3.LUT R32, R32, 0x1, RZ, 0xfc, !PT ;  /* 0x0000000120203812 */ /* 0x000fce00078efcff */
.L_x_1886:
[----:B------:R-:W-:Y:S05]  /*1dd70*/  BSYNC.RECONVERGENT B0 ;  /* 0x0000000000007941 */ /* 0x000fea0003800200 */
.L_x_1884:
        /* <DEDUP_REMOVED lines=8> */
.L_x_1888:
[C---:B------:R-:W-:Y:S02]  /*1de00*/  LOP3.LUT P2, RZ, R32.reuse, 0x8000, RZ, 0xc0, !PT ;  /* 0x0000800020ff7812 */ /* 0x040fe4000784c0ff */
[----:B------:R-:W-:-:S11]  /*1de10*/  LOP3.LUT R32, R32, 0xffffffdf, RZ, 0xc0, !PT ;  /* 0xffffffdf20207812 */ /* 0x000fd600078ec0ff */
[----:B------:R-:W-:-:S07]  /*1de20*/  @P2 LOP3.LUT R32, R32, 0x20, RZ, 0xfc, !PT ;  /* 0x0000002020202812 */ /* 0x000fce00078efcff */
.L_x_1889:
[----:B------:R-:W-:Y:S05]  /*1de30*/  BSYNC.RECONVERGENT B0 ;  /* 0x0000000000007941 */ /* 0x000fea0003800200 */
.L_x_1887:
        /* <DEDUP_REMOVED lines=10> */
.L_x_1891:
[C---:B------:R-:W-:Y:S02]  /*1dee0*/  LOP3.LUT P3, RZ, R32.reuse, 0x20000000, RZ, 0xc0, !PT ;  /* 0x2000000020ff7812 */ /* 0x040fe4000786c0ff */
[----:B------:R-:W-:-:S11]  /*1def0*/  LOP3.LUT R32, R32, 0xffff7fff, RZ, 0xc0, !PT ;  /* 0xffff7fff20207812 */ /* 0x000fd600078ec0ff */
[----:B------:R-:W-:-:S07]  /*1df00*/  @P3 LOP3.LUT R32, R32, 0x8000, RZ, 0xfc, !PT ;  /* 0x0000800020203812 */ /* 0x000fce00078efcff */
.L_x_1892:
[----:B------:R-:W-:Y:S05]  /*1df10*/  BSYNC.RECONVERGENT B0 ;  /* 0x0000000000007941 */ /* 0x000fea0003800200 */
.L_x_1890:
        /* <DEDUP_REMOVED lines=8> */
.L_x_1894:
[C---:B------:R-:W-:Y:S02]  /*1dfa0*/  LOP3.LUT P3, RZ, R32.reuse, 0x40000000, RZ, 0xc0, !PT ;  /* 0x4000000020ff7812 */ /* 0x040fe4000786c0ff */
[----:B------:R-:W-:-:S11]  /*1dfb0*/  LOP3.LUT R32, R32, 0xfffdffff, RZ, 0xc0, !PT ;  /* 0xfffdffff20207812 */ /* 0x000fd600078ec0ff */
[----:B------:R-:W-:-:S07]  /*1dfc0*/  @P3 LOP3.LUT R32, R32, 0x20000, RZ, 0xfc, !PT ;  /* 0x0002000020203812 */ /* 0x000fce00078efcff */
.L_x_1895:
[----:B------:R-:W-:Y:S05]  /*1dfd0*/  BSYNC.RECONVERGENT B0 ;  /* 0x0000000000007941 */ /* 0x000fea0003800200 */
.L_x_1893:
        /* <DEDUP_REMOVED lines=8> */
.L_x_1897:
[C---:B------:R-:W-:Y:S02]  /*1e060*/  LOP3.LUT P3, RZ, R32.reuse, 0x10000000, RZ, 0xc0, !PT ;  /* 0x1000000020ff7812 */ /* 0x040fe4000786c0ff */
[----:B------:R-:W-:-:S11]  /*1e070*/  LOP3.LUT R32, R32, 0xffefffff, RZ, 0xc0, !PT ;  /* 0xffefffff20207812 */ /* 0x000fd600078ec0ff */
[----:B------:R-:W-:-:S07]  /*1e080*/  @P3 LOP3.LUT R32, R32, 0x100000, RZ, 0xfc, !PT ;  /* 0x0010000020203812 */ /* 0x000fce00078efcff */
.L_x_1898:
[----:B------:R-:W-:Y:S05]  /*1e090*/  BSYNC.RECONVERGENT B0 ;  /* 0x0000000000007941 */ /* 0x000fea0003800200 */
.L_x_1896:
[----:B------:R-:W-:Y:S04]  /*1e0a0*/  BSSY.RECONVERGENT B0, `(.L_x_1899) ;  /* 0x0000007000007945 */ /* 0x000fe80003800200 */
[----:B------:R-:W-:Y:S05]  /*1e0b0*/  @!P2 BRA `(.L_x_1900) ;  /* 0x000000000010a947 */ /* 0x000fea0003800000 */
[----:B------:R-:W0:Y:S01]  /*1e0c0*/  LDS.U8 R18, [R31+UR5+0x670] ;  /* 0x000670051f127984 */ /* 0x000e220008000000 */
[----:B------:R-:W-:Y:S02]  /*1e0d0*/  PLOP3.LUT P2, PT, PT, PT, PT, 0x80, 0x8 ;  /* 0x000000000008781c */ /* 0x000fe40003f4f070 */
[----:B0-----:R-:W-:-:S13]  /*1e0e0*/  ISETP.NE.AND P3, PT, R18, RZ, PT ;  /* 0x000000ff1200720c */ /* 0x001fda0003f65270 */
[----:B------:R-:W-:Y:S05]  /*1e0f0*/  @P3 BRA `(.L_x_1901) ;  /* 0x0000000000043947 */ /* 0x000fea0003800000 */
.L_x_1900:
[----:B------:R-:W-:-:S13]  /*1e100*/  PLOP3.LUT P2, PT, P4, PT, PT, 0x80, 0x8 ;  /* 0x000000000008781c */ /* 0x000fda000274f070 */
.L_x_1901:
[----:B------:R-:W-:Y:S05]  /*1e110*/  BSYNC.RECONVERGENT B0 ;  /* 0x0000000000007941 */ /* 0x000fea0003800200 */
.L_x_1899:
        /* <DEDUP_REMOVED lines=8> */
.L_x_1903:
[----:B------:R-:W-:-:S13]  /*1e1a0*/  LOP3.LUT P3, RZ, R32, 0x8000000, RZ, 0xc0, !PT ;  /* 0x0800000020ff7812 */ /* 0x000fda000786c0ff */
.L_x_1904:
[----:B------:R-:W-:Y:S05]  /*1e1b0*/  BSYNC.RECONVERGENT B0 ;  /* 0x0000000000007941 */ /* 0x000fea0003800200 */
.L_x_1902:
        /* <DEDUP_REMOVED lines=8> */
.L_x_1906:
[C---:B------:R-:W-:Y:S02]  /*1e240*/  LOP3.LUT P6, RZ, R32.reuse, 0x4, RZ, 0xc0, !PT ;  /* 0x0000000420ff7812 */ /* 0x040fe400078cc0ff */
[----:B------:R-:W-:-:S11]  /*1e250*/  LOP3.LUT R32, R32, 0xfff7ffff, RZ, 0xc0, !PT ;  /* 0xfff7ffff20207812 */ /* 0x000fd600078ec0ff */
[----:B------:R-:W-:-:S07]  /*1e260*/  @P6 LOP3.LUT R32, R32, 0x80000, RZ, 0xfc, !PT ;  /* 0x0008000020206812 */ /* 0x000fce00078efcff */
.L_x_1907:
[----:B------:R-:W-:Y:S05]  /*1e270*/  BSYNC.RECONVERGENT B0 ;  /* 0x0000000000007941 */ /* 0x000fea0003800200 */
.L_x_1905:
        /* <DEDUP_REMOVED lines=8> */
.L_x_1909:
[C---:B------:R-:W-:Y:S02]  /*1e300*/  LOP3.LUT P6, RZ, R32.reuse, 0x2, RZ, 0xc0, !PT ;  /* 0x0000000220ff7812 */ /* 0x040fe400078cc0ff */
[----:B------:R-:W-:-:S11]  /*1e310*/  LOP3.LUT R32, R32, 0xfffeffff, RZ, 0xc0, !PT ;  /* 0xfffeffff20207812 */ /* 0x000fd600078ec0ff */
[----:B------:R-:W-:-:S07]  /*1e320*/  @P6 LOP3.LUT R32, R32, 0x10000, RZ, 0xfc, !PT ;  /* 0x0001000020206812 */ /* 0x000fce00078efcff */
.L_x_1910:
[----:B------:R-:W-:Y:S05]  /*1e330*/  BSYNC.RECONVERGENT B0 ;  /* 0x0000000000007941 */ /* 0x000fea0003800200 */
.L_x_1908:
        /* <DEDUP_REMOVED lines=8> */
.L_x_1912:
[----:B------:R-:W-:-:S04]  /*1e3c0*/  LOP3.LUT R32, R32, 0xffffffef, RZ, 0xc0, !PT ;  /* 0xffffffef20207812 */ /* 0x000fc800078ec0ff */
[----:B------:R-:W-:-:S07]  /*1e3d0*/  @P0 LOP3.LUT R32, R32, 0x10, RZ, 0xfc, !PT ;  /* 0x0000001020200812 */ /* 0x000fce00078efcff */
.L_x_1913:
[----:B------:R-:W-:Y:S05]  /*1e3e0*/  BSYNC.RECONVERGENT B0 ;  /* 0x0000000000007941 */ /* 0x000fea0003800200 */
.L_x_1911:
        /* <DEDUP_REMOVED lines=10> */
.L_x_1915:
[C---:B------:R-:W-:Y:S02]  /*1e490*/  LOP3.LUT P4, RZ, R32.reuse, 0x2000000, RZ, 0xc0, !PT ;  /* 0x0200000020ff7812 */ /* 0x040fe4000788c0ff */
[----:B------:R-:W-:-:S11]  /*1e4a0*/  LOP3.LUT R32, R32, 0xfffffff7, RZ, 0xc0, !PT ;  /* 0xfffffff720207812 */ /* 0x000fd600078ec0ff */
[----:B------:R-:W-:-:S07]  /*1e4b0*/  @P4 LOP3.LUT R32, R32, 0x8, RZ, 0xfc, !PT ;  /* 0x0000000820204812 */ /* 0x000fce00078efcff */
.L_x_1916:
[----:B------:R-:W-:Y:S05]  /*1e4c0*/  BSYNC.RECONVERGENT B0 ;  /* 0x0000000000007941 */ /* 0x000fea0003800200 */
.L_x_1914:
        /* <DEDUP_REMOVED lines=8> */
.L_x_1918:
[C---:B------:R-:W-:Y:S02]  /*1e550*/  LOP3.LUT P4, RZ, R32.reuse, 0x1000000, RZ, 0xc0, !PT ;  /* 0x0100000020ff7812 */ /* 0x040fe4000788c0ff */
[----:B------:R-:W-:-:S11]  /*1e560*/  LOP3.LUT R32, R32, 0xfffffffb, RZ, 0xc0, !PT ;  /* 0xfffffffb20207812 */ /* 0x000fd600078ec0ff */
[----:B------:R-:W-:-:S07]  /*1e570*/  @P4 LOP3.LUT R32, R32, 0x4, RZ, 0xfc, !PT ;  /* 0x0000000420204812 */ /* 0x000fce00078efcff */
.L_x_1919:
[----:B------:R-:W-:Y:S05]  /*1e580*/  BSYNC.RECONVERGENT B0 ;  /* 0x0000000000007941 */ /* 0x000fea0003800200 */
.L_x_1917:
        /* <DEDUP_REMOVED lines=8> */
.L_x_1921:
[C---:B------:R-:W-:Y:S02]  /*1e610*/  LOP3.LUT P4, RZ, R32.reuse, 0x800000, RZ, 0xc0, !PT ;  /* 0x0080000020ff7812 */ /* 0x040fe4000788c0ff */
[----:B------:R-:W-:-:S11]  /*1e620*/  LOP3.LUT R32, R32, 0xfffffffd, RZ, 0xc0, !PT ;  /* 0xfffffffd20207812 */ /* 0x000fd600078ec0ff */
[----:B------:R-:W-:-:S07]  /*1e630*/  @P4 LOP3.LUT R32, R32, 0x2, RZ, 0xfc, !PT ;  /* 0x0000000220204812 */ /* 0x000fce00078efcff */
.L_x_1922:
[----:B------:R-:W-:Y:S05]  /*1e640*/  BSYNC.RECONVERGENT B0 ;  /* 0x0000000000007941 */ /* 0x000fea0003800200 */
.L_x_1920:
[----:B------:R-:W-:Y:S04]  /*1e650*/  BSSY.RECONVERGENT B0, `(.L_x_1923) ;  /* 0x0000007000007945 */ /* 0x000fe80003800200 */
[----:B------:R-:W-:Y:S05]  /*1e660*/  @!P0 BRA `(.L_x_1924) ;  /* 0x0000000000108947 */ /* 0x000fea0003800000 */
[----:B------:R-:W0:Y:S01]  /*1e670*/  LDS.U8 R18, [R31+UR5+0x670] ;  /* 0x000670051f127984 */ /* 0x000e220008000000 */
[----:B------:R-:W-:Y:S02]  /*1e680*/  PLOP3.LUT P4, PT, PT, PT, PT, 0x80, 0x8 ;  /* 0x000000000008781c */ /* 0x000fe40003f8f070 */
[----:B0-----:R-:W-:-:S13]  /*1e690*/  ISETP.NE.AND P0, PT, R18, RZ, PT ;  /* 0x000000ff1200720c */ /* 0x001fda0003f05270 */
[----:B------:R-:W-:Y:S05]  /*1e6a0*/  @P0 BRA `(.L_x_1925) ;  /* 0x0000000000040947 */ /* 0x000fea0003800000 */
.L_x_1924:
[----:B------:R-:W-:-:S13]  /*1e6b0*/  LOP3.LUT P4, RZ, R32, 0x4000, RZ, 0xc0, !PT ;  /* 0x0000400020ff7812 */ /* 0x000fda000788c0ff */
.L_x_1925:
[----:B------:R-:W-:Y:S05]  /*1e6c0*/  BSYNC.RECONVERGENT B0 ;  /* 0x0000000000007941 */ /* 0x000fea0003800200 */
.L_x_1923:
        /* <DEDUP_REMOVED lines=10> */
.L_x_1927:
[C---:B------:R-:W-:Y:S02]  /*1e770*/  LOP3.LUT P6, RZ, R32.reuse, 0x2000, RZ, 0xc0, !PT ;  /* 0x0000200020ff7812 */ /* 0x040fe400078cc0ff */
[----:B------:R-:W-:-:S11]  /*1e780*/  LOP3.LUT R32, R32, 0xffffbfff, RZ, 0xc0, !PT ;  /* 0xffffbfff20207812 */ /* 0x000fd600078ec0ff */
[----:B------:R-:W-:-:S07]  /*1e790*/  @P6 LOP3.LUT R32, R32, 0x4000, RZ, 0xfc, !PT ;  /* 0x0000400020206812 */ /* 0x000fce00078efcff */
.L_x_1928:
[----:B------:R-:W-:Y:S05]  /*1e7a0*/  BSYNC.RECONVERGENT B0 ;  /* 0x0000000000007941 */ /* 0x000fea0003800200 */
.L_x_1926:
        /* <DEDUP_REMOVED lines=8> */
.L_x_1930:
[C---:B------:R-:W-:Y:S02]  /*1e830*/  LOP3.LUT P6, RZ, R32.reuse, 0x1000, RZ, 0xc0, !PT ;  /* 0x0000100020ff7812 */ /* 0x040fe400078cc0ff */
[----:B------:R-:W-:-:S11]  /*1e840*/  LOP3.LUT R32, R32, 0xffffdfff, RZ, 0xc0, !PT ;  /* 0xffffdfff20207812 */ /* 0x000fd600078ec0ff */
[----:B------:R-:W-:-:S07]  /*1e850*/  @P6 LOP3.LUT R32, R32, 0x2000, RZ, 0xfc, !PT ;  /* 0x0000200020206812 */ /* 0x000fce00078efcff */
.L_x_1931:
[----:B------:R-:W-:Y:S05]  /*1e860*/  BSYNC.RECONVERGENT B0 ;  /* 0x0000000000007941 */ /* 0x000fea0003800200 */
.L_x_1929:
        /* <DEDUP_REMOVED lines=8> */
.L_x_1933:
[----:B------:R-:W-:-:S04]  /*1e8f0*/  LOP3.LUT R32, R32, 0xffffefff, RZ, 0xc0, !PT ;  /* 0xffffefff20207812 */ /* 0x000fc800078ec0ff */
[----:B------:R-:W-:-:S07]  /*1e900*/  @P1 LOP3.LUT R32, R32, 0x1000, RZ, 0xfc, !PT ;  /* 0x0000100020201812 */ /* 0x000fce00078efcff */
.L_x_1934:
[----:B------:R-:W-:Y:S05]  /*1e910*/  BSYNC.RECONVERGENT B0 ;  /* 0x0000000000007941 */ /* 0x000fea0003800200 */
.L_x_1932:
[----:B------:R-:W-:Y:S04]  /*1e920*/  BSSY.RECONVERGENT B0, `(.L_x_1935) ;  /* 0x0000007000007945 */ /* 0x000fe80003800200 */
[----:B------:R-:W-:Y:S05]  /*1e930*/  @!P0 BRA `(.L_x_1936) ;  /* 0x0000000000108947 */ /* 0x000fea0003800000 */
[----:B------:R-:W0:Y:S01]  /*1e940*/  LDS.U8 R18, [R31+UR5+0x670] ;  /* 0x000670051f127984 */ /* 0x000e220008000000 */
[----:B------:R-:W-:Y:S02]  /*1e950*/  PLOP3.LUT P1, PT, PT, PT, PT, 0x80, 0x8 ;  /* 0x000000000008781c */ /* 0x000fe40003f2f070 */
[----:B0-----:R-:W-:-:S13]  /*1e960*/  ISETP.NE.AND P0, PT, R18, RZ, PT ;  /* 0x000000ff1200720c */ /* 0x001fda0003f05270 */
[----:B------:R-:W-:Y:S05]  /*1e970*/  @P0 BRA `(.L_x_1937) ;  /* 0x0000000000040947 */ /* 0x000fea0003800000 */
.L_x_1936:
[----:B------:R-:W-:-:S13]  /*1e980*/  LOP3.LUT P1, RZ, R32, 0x800, RZ, 0xc0, !PT ;  /* 0x0000080020ff7812 */ /* 0x000fda000782c0ff */
.L_x_1937:
[----:B------:R-:W-:Y:S05]  /*1e990*/  BSYNC.RECONVERGENT B0 ;  /* 0x0000000000007941 */ /* 0x000fea0003800200 */
.L_x_1935:
        /* <DEDUP_REMOVED lines=10> */
.L_x_1939:
[C---:B------:R-:W-:Y:S02]  /*1ea40*/  LOP3.LUT P6, RZ, R32.reuse, 0x400, RZ, 0xc0, !PT ;  /* 0x0000040020ff7812 */ /* 0x040fe400078cc0ff */
[----:B------:R-:W-:-:S11]  /*1ea50*/  LOP3.LUT R32, R32, 0xfffff7ff, RZ, 0xc0, !PT ;  /* 0xfffff7ff20207812 */ /* 0x000fd600078ec0ff */
[----:B------:R-:W-:-:S07]  /*1ea60*/  @P6 LOP3.LUT R32, R32, 0x800, RZ, 0xfc, !PT ;  /* 0x0000080020206812 */ /* 0x000fce00078efcff */
.L_x_1940:
[----:B------:R-:W-:Y:S05]  /*1ea70*/  BSYNC.RECONVERGENT B0 ;  /* 0x0000000000007941 */ /* 0x000fea0003800200 */
.L_x_1938:
        /* <DEDUP_REMOVED lines=8> */
.L_x_1942:
[C---:B------:R-:W-:Y:S02]  /*1eb00*/  LOP3.LUT P6, RZ, R32.reuse, 0x200, RZ, 0xc0, !PT ;  /* 0x0000020020ff7812 */ /* 0x040fe400078cc0ff */
[----:B------:R-:W-:-:S11]  /*1eb10*/  LOP3.LUT R32, R32, 0xfffffbff, RZ, 0xc0, !PT ;  /* 0xfffffbff20207812 */ /* 0x000fd600078ec0ff */
[----:B------:R-:W-:-:S07]  /*1eb20*/  @P6 LOP3.LUT R32, R32, 0x400, RZ, 0xfc, !PT ;  /* 0x0000040020206812 */ /* 0x000fce00078efcff */
.L_x_1943:
[----:B------:R-:W-:Y:S05]  /*1eb30*/  BSYNC.RECONVERGENT B0 ;  /* 0x0000000000007941 */ /* 0x000fea0003800200 */
.L_x_1941:
        /* <DEDUP_REMOVED lines=8> */
.L_x_1945:
[----:B------:R-:W-:-:S04]  /*1ebc0*/  LOP3.LUT R32, R32, 0xfffffdff, RZ, 0xc0, !PT ;  /* 0xfffffdff20207812 */ /* 0x000fc800078ec0ff */
[----:B------:R-:W-:-:S07]  /*1ebd0*/  @P5 LOP3.LUT R32, R32, 0x200, RZ, 0xfc, !PT ;  /* 0x0000020020205812 */ /* 0x000fce00078efcff */
.L_x_1946:
[----:B------:R-:W-:Y:S05]  /*1ebe0*/  BSYNC.RECONVERGENT B0 ;  /* 0x0000000000007941 */ /* 0x000fea0003800200 */
.L_x_1944:
[----:B------:R-:W-:Y:S04]  /*1ebf0*/  BSSY.RECONVERGENT B0, `(.L_x_1947) ;  /* 0x0000007000007945 */ /* 0x000fe80003800200 */
[----:B------:R-:W-:Y:S05]  /*1ec00*/  @!P0 BRA `(.L_x_1948) ;  /* 0x0000000000108947 */ /* 0x000fea0003800000 */
[----:B------:R-:W0:Y:S01]  /*1ec10*/  LDS.U8 R18, [R31+UR5+0x670] ;  /* 0x000670051f127984 */ /* 0x000e220008000000 */
[----:B------:R-:W-:Y:S02]  /*1ec20*/  PLOP3.LUT P0, PT, PT, PT, PT, 0x80, 0x8 ;  /* 0x000000000008781c */ /* 0x000fe40003f0f070 */
[----:B0-----:R-:W-:-:S13]  /*1ec30*/  ISETP.NE.AND P5, PT, R18, RZ, PT ;  /* 0x000000ff1200720c */ /* 0x001fda0003fa5270 */
[----:B------:R-:W-:Y:S05]  /*1ec40*/  @P5 BRA `(.L_x_1949) ;  /* 0x0000000000045947 */ /* 0x000fea0003800000 */
.L_x_1948:
[----:B------:R-:W-:-:S13]  /*1ec50*/  LOP3.LUT P0, RZ, R32, 0x100, RZ, 0xc0, !PT ;  /* 0x0000010020ff7812 */ /* 0x000fda000780c0ff */
.L_x_1949:
[----:B------:R-:W-:Y:S05]  /*1ec60*/  BSYNC.RECONVERGENT B0 ;  /* 0x0000000000007941 */ /* 0x000fea0003800200 */
.L_x_1947:
        /* <DEDUP_REMOVED lines=10> */
.L_x_1951:
[C---:B------:R-:W-:Y:S02]  /*1ed10*/  LOP3.LUT P6, RZ, R32.reuse, 0x80, RZ, 0xc0, !PT ;  /* 0x0000008020ff7812 */ /* 0x040fe400078cc0ff */
[----:B------:R-:W-:-:S11]  /*1ed20*/  LOP3.LUT R32, R32, 0xfffffeff, RZ, 0xc0, !PT ;  /* 0xfffffeff20207812 */ /* 0x000fd600078ec0ff */
[----:B------:R-:W-:-:S07]  /*1ed30*/  @P6 LOP3.LUT R32, R32, 0x100, RZ, 0xfc, !PT ;  /* 0x0000010020206812 */ /* 0x000fce00078efcff */
.L_x_1952:
[----:B------:R-:W-:Y:S05]  /*1ed40*/  BSYNC.RECONVERGENT B0 ;  /* 0x0000000000007941 */ /* 0x000fea0003800200 */
.L_x_1950:
        /* <DEDUP_REMOVED lines=8> */
.L_x_1954:
[C---:B------:R-:W-:Y:S02]  /*1edd0*/  LOP3.LUT P6, RZ, R32.reuse, 0x40, RZ, 0xc0, !PT ;  /* 0x0000004020ff7812 */ /* 0x040fe400078cc0ff */
[----:B------:R-:W-:-:S11]  /*1ede0*/  LOP3.LUT R32, R32, 0xffffff7f, RZ, 0xc0, !PT ;  /* 0xffffff7f20207812 */ /* 0x000fd600078ec0ff */
[----:B------:R-:W-:-:S07]  /*1edf0*/  @P6 LOP3.LUT R32, R32, 0x80, RZ, 0xfc, !PT ;  /* 0x0000008020206812 */ /* 0x000fce00078efcff */
.L_x_1955:
[----:B------:R-:W-:Y:S05]  /*1ee00*/  BSYNC.RECONVERGENT B0 ;  /* 0x0000000000007941 */ /* 0x000fea0003800200 */
.L_x_1953:
        /* <DEDUP_REMOVED lines=8> */
.L_x_1957:
[C---:B------:R-:W-:Y:S02]  /*1ee90*/  LOP3.LUT P6, RZ, R32.reuse, 0x1, RZ, 0xc0, !PT ;  /* 0x0000000120ff7812 */ /* 0x040fe400078cc0ff */
[----:B------:R-:W-:-:S11]  /*1eea0*/  LOP3.LUT R32, R32, 0xffffffbf, RZ, 0xc0, !PT ;  /* 0xffffffbf20207812 */ /* 0x000fd600078ec0ff */
[----:B------:R-:W-:-:S07]  /*1eeb0*/  @P6 LOP3.LUT R32, R32, 0x40, RZ, 0xfc, !PT ;  /* 0x0000004020206812 */ /* 0x000fce00078efcff */
.L_x_1958:
[----:B------:R-:W-:Y:S05]  /*1eec0*/  BSYNC.RECONVERGENT B0 ;  /* 0x0000000000007941 */ /* 0x000fea0003800200 */
.L_x_1956:
        /* <DEDUP_REMOVED lines=8> */
.L_x_1960:
[C---:B------:R-:W-:Y:S02]  /*1ef50*/  LOP3.LUT P5, RZ, R32.reuse, 0x20, RZ, 0xc0, !PT ;  /* 0x0000002020ff7812 */ /* 0x040fe400078ac0ff */
[----:B------:R-:W-:-:S11]  /*1ef60*/  LOP3.LUT R32, R32, 0xfffffffe, RZ, 0xc0, !PT ;  /* 0xfffffffe20207812 */ /* 0x000fd600078ec0ff */
[----:B------:R-:W-:-:S07]  /*1ef70*/  @P5 LOP3.LUT R32, R32, 0x1, RZ, 0xfc, !PT ;  /* 0x0000000120205812 */ /* 0x000fce00078efcff */
.L_x_1961:
[----:B------:R-:W-:Y:S05]  /*1ef80*/  BSYNC.RECONVERGENT B0 ;  /* 0x0000000000007941 */ /* 0x000fea0003800200 */
.L_x_1959:
        /* <DEDUP_REMOVED lines=10> */
.L_x_1963:
[C---:B------:R-:W-:Y:S02]  /*1f030*/  LOP3.LUT P6, RZ, R32.reuse, 0x8000, RZ, 0xc0, !PT ;  /* 0x0000800020ff7812 */ /* 0x040fe400078cc0ff */
[----:B------:R-:W-:-:S11]  /*1f040*/  LOP3.LUT R32, R32, 0xffffffdf, RZ, 0xc0, !PT ;  /* 0xffffffdf20207812 */ /* 0x000fd600078ec0ff */
[----:B------:R-:W-:-:S07]  /*1f050*/  @P6 LOP3.LUT R32, R32, 0x20, RZ, 0xfc, !PT ;  /* 0x0000002020206812 */ /* 0x000fce00078efcff */
.L_x_1964:
[----:B------:R-:W-:Y:S05]  /*1f060*/  BSYNC.RECONVERGENT B0 ;  /* 0x0000000000007941 */ /* 0x000fea0003800200 */
.L_x_1962:
        /* <DEDUP_REMOVED lines=8> */
.L_x_1966:
[C---:B------:R-:W-:Y:S02]  /*1f0f0*/  LOP3.LUT P6, RZ, R32.reuse, 0x20000, RZ, 0xc0, !PT ;  /* 0x0002000020ff7812 */ /* 0x040fe400078cc0ff */
[----:B------:R-:W-:-:S11]  /*1f100*/  LOP3.LUT R32, R32, 0xfffbffff, RZ, 0xc0, !PT ;  /* 0xfffbffff20207812 */ /* 0x000fd600078ec0ff */
[----:B------:R-:W-:-:S07]  /*1f110*/  @P6 LOP3.LUT R32, R32, 0x40000, RZ, 0xfc, !PT ;  /* 0x0004000020206812 */ /* 0x000fce00078efcff */
.L_x_1967:
[----:B------:R-:W-:Y:S05]  /*1f120*/  BSYNC.RECONVERGENT B0 ;  /* 0x0000000000007941 */ /* 0x000fea0003800200 */
.L_x_1965:
        /* <DEDUP_REMOVED lines=8> */
.L_x_1969:
[C---:B------:R-:W-:Y:S02]  /*1f1b0*/  LOP3.LUT P6, RZ, R32.reuse, 0x100000, RZ, 0xc0, !PT ;  /* 0x0010000020ff7812 */ /* 0x040fe400078cc0ff */
[----:B------:R-:W-:-:S11]  /*1f1c0*/  LOP3.LUT R32, R32, 0xff7fffff, RZ, 0xc0, !PT ;  /* 0xff7fffff20207812 */ /* 0x000fd600078ec0ff */
[----:B------:R-:W-:-:S07]  /*1f1d0*/  @P6 LOP3.LUT R32, R32, 0x800000, RZ, 0xfc, !PT ;  /* 0x0080000020206812 */ /* 0x000fce00078efcff */
.L_x_1970:
[----:B------:R-:W-:Y:S05]  /*1f1e0*/  BSYNC.RECONVERGENT B0 ;  /* 0x0000000000007941 */ /* 0x000fea0003800200 */
.L_x_1968:
        /* <DEDUP_REMOVED lines=8> */
.L_x_1972:
[----:B------:R-:W-:-:S04]  /*1f270*/  LOP3.LUT R32, R32, 0xffbfffff, RZ, 0xc0, !PT ;  /* 0xffbfffff20207812 */ /* 0x000fc800078ec0ff */
[----:B------:R-:W-:-:S07]  /*1f280*/  @P2 LOP3.LUT R32, R32, 0x400000, RZ, 0xfc, !PT ;  /* 0x0040000020202812 */ /* 0x000fce00078efcff */
.L_x_1973:
[----:B------:R-:W-:Y:S05]  /*1f290*/  BSYNC.RECONVERGENT B0 ;  /* 0x0000000000007941 */ /* 0x000fea0003800200 */
.L_x_1971:
        /* <DEDUP_REMOVED lines=10> */
.L_x_1975:
[----:B------:R-:W-:-:S04]  /*1f340*/  LOP3.LUT R32, R32, 0xfeffffff, RZ, 0xc0, !PT ;  /* 0xfeffffff20207812 */ /* 0x000fc800078ec0ff */
[----:B------:R-:W-:-:S07]  /*1f350*/  @P3 LOP3.LUT R32, R32, 0x1000000, RZ, 0xfc, !PT ;  /* 0x0100000020203812 */ /* 0x000fce00078efcff */
.L_x_1976:
[----:B------:R-:W-:Y:S05]  /*1f360*/  BSYNC.RECONVERGENT B0 ;  /* 0x0000000000007941 */ /* 0x000fea0003800200 */
.L_x_1974:
        /* <DEDUP_REMOVED lines=8> */
.L_x_1978:
[C---:B------:R-:W-:Y:S02]  /*1f3f0*/  LOP3.LUT P3, RZ, R32.reuse, 0x80000, RZ, 0xc0, !PT ;  /* 0x0008000020ff7812 */ /* 0x040fe4000786c0ff */
[----:B------:R-:W-:-:S11]  /*1f400*/  LOP3.LUT R32, R32, 0xfffdffff, RZ, 0xc0, !PT ;  /* 0xfffdffff20207812 */ /* 0x000fd600078ec0ff */
[----:B------:R-:W-:-:S07]  /*1f410*/  @P3 LOP3.LUT R32, R32, 0x20000, RZ, 0xfc, !PT ;  /* 0x0002000020203812 */ /* 0x000fce00078efcff */
.L_x_1979:
[----:B------:R-:W-:Y:S05]  /*1f420*/  BSYNC.RECONVERGENT B0 ;  /* 0x0000000000007941 */ /* 0x000fea0003800200 */
.L_x_1977:
[----:B------:R-:W-:Y:S04]  /*1f430*/  BSSY.RECONVERGENT B0, `(.L_x_1980) ;  /* 0x0000007000007945 */ /* 0x000fe80003800200 */
[----:B------:R-:W-:Y:S05]  /*1f440*/  @!P2 BRA `(.L_x_1981) ;  /* 0x000000000010a947 */ /* 0x000fea0003800000 */
[----:B------:R-:W0:Y:S01]  /*1f450*/  LDS.U8 R18, [R31+UR5+0x6a0] ;  /* 0x0006a0051f127984 */ /* 0x000e220008000000 */
[----:B------:R-:W-:Y:S02]  /*1f460*/  PLOP3.LUT P5, PT, PT, PT, PT, 0x80, 0x8 ;  /* 0x000000000008781c */ /* 0x000fe40003faf070 */
[----:B0-----:R-:W-:-:S13]  /*1f470*/  ISETP.NE.AND P3, PT, R18, RZ, PT ;  /* 0x000000ff1200720c */ /* 0x001fda0003f65270 */
[----:B------:R-:W-:Y:S05]  /*1f480*/  @P3 BRA `(.L_x_1982) ;  /* 0x0000000000043947 */ /* 0x000fea0003800000 */
.L_x_1981:
[----:B------:R-:W-:-:S13]  /*1f490*/  LOP3.LUT P5, RZ, R32, 0x10000, RZ, 0xc0, !PT ;  /* 0x0001000020ff7812 */ /* 0x000fda00078ac0ff */
.L_x_1982:
[----:B------:R-:W-:Y:S05]  /*1f4a0*/  BSYNC.RECONVERGENT B0 ;  /* 0x0000000000007941 */ /* 0x000fea0003800200 */
.L_x_1980:
[----:B------:R-:W-:Y:S04]  /*1f4b0*/  BSSY.RECONVERGENT B0, `(.L_x_1983) ;  /* 0x0000007000007945 */ /* 0x000fe80003800200 */
[----:B------:R-:W-:Y:S05]  /*1f4c0*/  @!P2 BRA `(.L_x_1984) ;  /* 0x000000000010a947 */ /* 0x000fea0003800000 */
[----:B------:R-:W0:Y:S01]  /*1f4d0*/  LDS.U8 R18, [R31+UR5+0x6b0] ;  /* 0x0006b0051f127984 */ /* 0x000e220008000000 */
[----:B------:R-:W-:Y:S02]  /*1f4e0*/  PLOP3.LUT P3, PT, PT, PT, PT, 0x80, 0x8 ;  /* 0x000000000008781c */ /* 0x000fe40003f6f070 */
[----:B0-----:R-:W-:-:S13]  /*1f4f0*/  ISETP.NE.AND P2, PT, R18, RZ, PT ;  /* 0x000000ff1200720c */ /* 0x001fda0003f45270 */
[----:B------:R-:W-:Y:S05]  /*1f500*/  @P2 BRA `(.L_x_1985) ;  /* 0x0000000000042947 */ /* 0x000fea0003800000 */
.L_x_1984:
[----:B------:R-:W-:-:S13]  /*1f510*/  LOP3.LUT P3, RZ, R32, 0x10, RZ, 0xc0, !PT ;  /* 0x0000001020ff7812 */ /* 0x000fda000786c0ff */
.L_x_1985:
[----:B------:R-:W-:Y:S05]  /*1f520*/  BSYNC.RECONVERGENT B0 ;  /* 0x0000000000007941 */ /* 0x000fea0003800200 */
.L_x_1983:
        /* <DEDUP_REMOVED lines=10> */
.L_x_1987:
[C---:B------:R-:W-:Y:S02]  /*1f5d0*/  LOP3.LUT P6, RZ, R32.reuse, 0x8, RZ, 0xc0, !PT ;  /* 0x0000000820ff7812 */ /* 0x040fe400078cc0ff */
[----:B------:R-:W-:-:S11]  /*1f5e0*/  LOP3.LUT R32, R32, 0xffdfffff, RZ, 0xc0, !PT ;  /* 0xffdfffff20207812 */ /* 0x000fd600078ec0ff */
[----:B------:R-:W-:-:S07]  /*1f5f0*/  @P6 LOP3.LUT R32, R32, 0x200000, RZ, 0xfc, !PT ;  /* 0x0020000020206812 */ /* 0x000fce00078efcff */
.L_x_1988:
[----:B------:R-:W-:Y:S05]  /*1f600*/  BSYNC.RECONVERGENT B0 ;  /* 0x0000000000007941 */ /* 0x000fea0003800200 */
.L_x_1986:
        /* <DEDUP_REMOVED lines=8> */
.L_x_1990:
[C---:B------:R-:W-:Y:S02]  /*1f690*/  LOP3.LUT P6, RZ, R32.reuse, 0x4, RZ, 0xc0, !PT ;  /* 0x0000000420ff7812 */ /* 0x040fe400078cc0ff */
[----:B------:R-:W-:-:S11]  /*1f6a0*/  LOP3.LUT R32, R32, 0xffefffff, RZ, 0xc0, !PT ;  /* 0xffefffff20207812 */ /* 0x000fd600078ec0ff */
[----:B------:R-:W-:-:S07]  /*1f6b0*/  @P6 LOP3.LUT R32, R32, 0x100000, RZ, 0xfc, !PT ;  /* 0x0010000020206812 */ /* 0x000fce00078efcff */
.L_x_1991:
[----:B------:R-:W-:Y:S05]  /*1f6c0*/  BSYNC.RECONVERGENT B0 ;  /* 0x0000000000007941 */ /* 0x000fea0003800200 */
.L_x_1989:
        /* <DEDUP_REMOVED lines=8> */
.L_x_1993:
[C---:B------:R-:W-:Y:S02]  /*1f750*/  LOP3.LUT P6, RZ, R32.reuse, 0x2, RZ, 0xc0, !PT ;  /* 0x0000000220ff7812 */ /* 0x040fe400078cc0ff */
[----:B------:R-:W-:-:S11]  /*1f760*/  LOP3.LUT R32, R32, 0xfff7ffff, RZ, 0xc0, !PT ;  /* 0xfff7ffff20207812 */ /* 0x000fd600078ec0ff */
[----:B------:R-:W-:-:S07]  /*1f770*/  @P6 LOP3.LUT R32, R32, 0x80000, RZ, 0xfc, !PT ;  /* 0x0008000020206812 */ /* 0x000fce00078efcff */
.L_x_1994:
[----:B------:R-:W-:Y:S05]  /*1f780*/  BSYNC.RECONVERGENT B0 ;  /* 0x0000000000007941 */ /* 0x000fea0003800200 */
.L_x_1992:
        /* <DEDUP_REMOVED lines=8> */
.L_x_1996:
[----:B------:R-:W-:-:S04]  /*1f810*/  LOP3.LUT R32, R32, 0xfffeffff, RZ, 0xc0, !PT ;  /* 0xfffeffff20207812 */ /* 0x000fc800078ec0ff */
[----:B------:R-:W-:-:S07]  /*1f820*/  @P4 LOP3.LUT R32, R32, 0x10000, RZ, 0xfc, !PT ;  /* 0x0001000020204812 */ /* 0x000fce00078efcff */
.L_x_1997:
[----:B------:R-:W-:Y:S05]  /*1f830*/  BSYNC.RECONVERGENT B0 ;  /* 0x0000000000007941 */ /* 0x000fea0003800200 */
.L_x_1995:
        /* <DEDUP_REMOVED lines=10> */
.L_x_1999:
[C---:B------:R-:W-:Y:S02]  /*1f8e0*/  LOP3.LUT P4, RZ, R32.reuse, 0x4000, RZ, 0xc0, !PT ;  /* 0x0000400020ff7812 */ /* 0x040fe4000788c0ff */
[----:B------:R-:W-:-:S11]  /*1f8f0*/  LOP3.LUT R32, R32, 0xffff7fff, RZ, 0xc0, !PT ;  /* 0xffff7fff20207812 */ /* 0x000fd600078ec0ff */
[----:B------:R-:W-:-:S07]  /*1f900*/  @P4 LOP3.LUT R32, R32, 0x8000, RZ, 0xfc, !PT ;  /* 0x0000800020204812 */ /* 0x000fce00078efcff */
.L_x_2000:
[----:B------:R-:W-:Y:S05]  /*1f910*/  BSYNC.RECONVERGENT B0 ;  /* 0x0000000000007941 */ /* 0x000fea0003800200 */
.L_x_1998:
        /* <DEDUP_REMOVED lines=8> */
.L_x_2002:
[C---:B------:R-:W-:Y:S02]  /*1f9a0*/  LOP3.LUT P4, RZ, R32.reuse, 0x2000, RZ, 0xc0, !PT ;  /* 0x0000200020ff7812 */ /* 0x040fe4000788c0ff */
[----:B------:R-:W-:-:S11]  /*1f9b0*/  LOP3.LUT R32, R32, 0xffffbfff, RZ, 0xc0, !PT ;  /* 0xffffbfff20207812 */ /* 0x000fd600078ec0ff */
[----:B------:R-:W-:-:S07]  /*1f9c0*/  @P4 LOP3.LUT R32, R32, 0x4000, RZ, 0xfc, !PT ;  /* 0x0000400020204812 */ /* 0x000fce00078efcff */
.L_x_2003:
[----:B------:R-:W-:Y:S05]  /*1f9d0*/  BSYNC.RECONVERGENT B0 ;  /* 0x0000000000007941 */ /* 0x000fea0003800200 */
.L_x_2001:
        /* <DEDUP_REMOVED lines=8> */
.L_x_2005:
[C---:B------:R-:W-:Y:S02]  /*1fa60*/  LOP3.LUT P4, RZ, R32.reuse, 0x1000, RZ, 0xc0, !PT ;  /* 0x0000100020ff7812 */ /* 0x040fe4000788c0ff */
[----:B------:R-:W-:-:S11]  /*1fa70*/  LOP3.LUT R32, R32, 0xffffdfff, RZ, 0xc0, !PT ;  /* 0xffffdfff20207812 */ /* 0x000fd600078ec0ff */
[----:B------:R-:W-:-:S07]  /*1fa80*/  @P4 LOP3.LUT R32, R32, 0x2000, RZ, 0xfc, !PT ;  /* 0x0000200020204812 */ /* 0x000fce00078efcff */
.L_x_2006:
[----:B------:R-:W-:Y:S05]  /*1fa90*/  BSYNC.RECONVERGENT B0 ;  /* 0x0000000000007941 */ /* 0x000fea0003800200 */
.L_x_2004:
[----:B------:R-:W-:Y:S04]  /*1faa0*/  BSSY.RECONVERGENT B0, `(.L_x_2007) ;  /* 0x0000007000007945 */ /* 0x000fe80003800200 */
[----:B------:R-:W-:Y:S05]  /*1fab0*/  @!P2 BRA `(.L_x_2008) ;  /* 0x000000000010a947 */ /* 0x000fea0003800000 */
[----:B------:R-:W0:Y:S01]  /*1fac0*/  LDS.U8 R18, [R31+UR5+0x6b0] ;  /* 0x0006b0051f127984 */ /* 0x000e220008000000 */
[----:B------:R-:W-:Y:S02]  /*1fad0*/  PLOP3.LUT P2, PT, PT, PT, PT, 0x80, 0x8 ;  /* 0x000000000008781c */ /* 0x000fe40003f4f070 */
[----:B0-----:R-:W-:-:S13]  /*1fae0*/  ISETP.NE.AND P4, PT, R18, RZ, PT ;  /* 0x000000ff1200720c */ /* 0x001fda0003f85270 */
[----:B------:R-:W-:Y:S05]  /*1faf0*/  @P4 BRA `(.L_x_2009) ;  /* 0x0000000000044947 */ /* 0x000fea0003800000 */
.L_x_2008:
[----:B------:R-:W-:-:S13]  /*1fb00*/  PLOP3.LUT P2, PT, P1, PT, PT, 0x80, 0x8 ;  /* 0x000000000008781c */ /* 0x000fda0000f4f070 */
.L_x_2009:
[----:B------:R-:W-:Y:S05]  /*1fb10*/  BSYNC.RECONVERGENT B0 ;  /* 0x0000000000007941 */ /* 0x000fea0003800200 */
.L_x_2007:
        /* <DEDUP_REMOVED lines=10> */
.L_x_2011:
[C---:B------:R-:W-:Y:S02]  /*1fbc0*/  LOP3.LUT P1, RZ, R32.reuse, 0x800, RZ, 0xc0, !PT ;  /* 0x0000080020ff7812 */ /* 0x040fe4000782c0ff */
[----:B------:R-:W-:-:S11]  /*1fbd0*/  LOP3.LUT R32, R32, 0xffffefff, RZ, 0xc0, !PT ;  /* 0xffffefff20207812 */ /* 0x000fd600078ec0ff */
[----:B------:R-:W-:-:S07]  /*1fbe0*/  @P1 LOP3.LUT R32, R32, 0x1000, RZ, 0xfc, !PT ;  /* 0x0000100020201812 */ /* 0x000fce00078efcff */
.L_x_2012:
[----:B------:R-:W-:Y:S05]  /*1fbf0*/  BSYNC.RECONVERGENT B0 ;  /* 0x0000000000007941 */ /* 0x000fea0003800200 */
.L_x_2010:
        /* <DEDUP_REMOVED lines=8> */
.L_x_2014:
[C---:B------:R-:W-:Y:S02]  /*1fc80*/  LOP3.LUT P1, RZ, R32.reuse, 0x400, RZ, 0xc0, !PT ;  /* 0x0000040020ff7812 */ /* 0x040fe4000782c0ff */
[----:B------:R-:W-:-:S11]  /*1fc90*/  LOP3.LUT R32, R32, 0xfffff7ff, RZ, 0xc0, !PT ;  /* 0xfffff7ff20207812 */ /* 0x000fd600078ec0ff */
[----:B------:R-:W-:-:S07]  /*1fca0*/  @P1 LOP3.LUT R32, R32, 0x800, RZ, 0xfc, !PT ;  /* 0x0000080020201812 */ /* 0x000fce00078efcff */
.L_x_2015:
[----:B------:R-:W-:Y:S05]  /*1fcb0*/  BSYNC.RECONVERGENT B0 ;  /* 0x0000000000007941 */ /* 0x000fea0003800200 */
.L_x_2013:
[----:B------:R-:W-:Y:S04]  /*1fcc0*/  BSSY.RECONVERGENT B0, `(.L_x_2016) ;  /* 0x0000007000007945 */ /* 0x000fe80003800200 */
[----:B------:R-:W-:Y:S05]  /*1fcd0*/  @!P4 BRA `(.L_x_2017) ;  /* 0x000000000010c947 */ /* 0x000fea0003800000 */
[----:B------:R-:W0:Y:S01]  /*1fce0*/  LDS.U8 R18, [R31+UR5+0x6a0] ;  /* 0x0006a0051f127984 */ /* 0x000e220008000000 */
[----:B------:R-:W-:Y:S02]  /*1fcf0*/  PLOP3.LUT P1, PT, PT, PT, PT, 0x80, 0x8 ;  /* 0x000000000008781c */ /* 0x000fe40003f2f070 */
[----:B0-----:R-:W-:-:S13]  /*1fd00*/  ISETP.NE.AND P6, PT, R18, RZ, PT ;  /* 0x000000ff1200720c */ /* 0x001fda0003fc5270 */
[----:B------:R-:W-:Y:S05]  /*1fd10*/  @P6 BRA `(.L_x_2018) ;  /* 0x0000000000046947 */ /* 0x000fea0003800000 */
.L_x_2017:
[----:B------:R-:W-:-:S13]  /*1fd20*/  LOP3.LUT P1, RZ, R32, 0x200, RZ, 0xc0, !PT ;  /* 0x0000020020ff7812 */ /* 0x000fda000782c0ff */
.L_x_2018:
[----:B------:R-:W-:Y:S05]  /*1fd30*/  BSYNC.RECONVERGENT B0 ;  /* 0x0000000000007941 */ /* 0x000fea0003800200 */
.L_x_2016:
        /* <DEDUP_REMOVED lines=8> */
.L_x_2020:
[----:B------:R-:W-:-:S04]  /*1fdc0*/  LOP3.LUT R32, R32, 0xfffffbff, RZ, 0xc0, !PT ;  /* 0xfffffbff20207812 */ /* 0x000fc800078ec0ff */
[----:B------:R-:W-:-:S07]  /*1fdd0*/  @P0 LOP3.LUT R32, R32, 0x400, RZ, 0xfc, !PT ;  /* 0x0000040020200812 */ /* 0x000fce00078efcff */
.L_x_2021:
[----:B------:R-:W-:Y:S05]  /*1fde0*/  BSYNC.RECONVERGENT B0 ;  /* 0x0000000000007941 */ /* 0x000fea0003800200 */
.L_x_2019:
        /* <DEDUP_REMOVED lines=10> */
.L_x_2023:
[C---:B------:R-:W-:Y:S02]  /*1fe90*/  LOP3.LUT P4, RZ, R32.reuse, 0x100, RZ, 0xc0, !PT ;  /* 0x0000010020ff7812 */ /* 0x040fe4000788c0ff */
[----:B------:R-:W-:-:S11]  /*1fea0*/  LOP3.LUT R32, R32, 0xfffffdff, RZ, 0xc0, !PT ;  /* 0xfffffdff20207812 */ /* 0x000fd600078ec0ff */
[----:B------:R-:W-:-:S07]  /*1feb0*/  @P4 LOP3.LUT R32, R32, 0x200, RZ, 0xfc, !PT ;  /* 0x0000020020204812 */ /* 0x000fce00078efcff */
.L_x_2024:
[----:B------:R-:W-:Y:S05]  /*1fec0*/  BSYNC.RECONVERGENT B0 ;  /* 0x0000000000007941 */ /* 0x000fea0003800200 */
.L_x_2022:
        /* <DEDUP_REMOVED lines=8> */
.L_x_2026:
[C---:B------:R-:W-:Y:S02]  /*1ff50*/  LOP3.LUT P4, RZ, R32.reuse, 0x80, RZ, 0xc0, !PT ;  /* 0x0000008020ff7812 */ /* 0x040fe4000788c0ff */
[----:B------:R-:W-:-:S11]  /*1ff60*/  LOP3.LUT R32, R32, 0xfffffeff, RZ, 0xc0, !PT ;  /* 0xfffffeff20207812 */ /* 0x000fd600078ec0ff */
[----:B------:R-:W-:-:S07]  /*1ff70*/  @P4 LOP3.LUT R32, R32, 0x100, RZ, 0xfc, !PT ;  /* 0x0000010020204812 */ /* 0x000fce00078efcff */
.L_x_2027:
[----:B------:R-:W-:Y:S05]  /*1ff80*/  BSYNC.RECONVERGENT B0 ;  /* 0x0000000000007941 */ /* 0x000fea0003800200 */
.L_x_2025:
[----:B------:R-:W-:Y:S04]  /*1ff90*/  BSSY.RECONVERGENT B0, `(.L_x_2028) ;  /* 0x0000007000007945 */ /* 0x000fe80003800200 */
[----:B------:R-:W-:Y:S05]  /*1ffa0*/  @!P0 BRA `(.L_x_2029) ;  /* 0x0000000000108947 */ /* 0x000fea0003800000 */
[----:B------:R-:W0:Y:S01]  /*1ffb0*/  LDS.U8 R18, [R31+UR5+0x6e0] ;  /* 0x0006e0051f127984 */ /* 0x000e220008000000 */
[----:B------:R-:W-:Y:S02]  /*1ffc0*/  PLOP3.LUT P4, PT, PT, PT, PT, 0x80, 0x8 ;  /* 0x000000000008781c */ /* 0x000fe40003f8f070 */
[----:B0-----:R-:W-:-:S13]  /*1ffd0*/  ISETP.NE.AND P6, PT, R18, RZ, PT ;  /* 0x000000ff1200720c */ /* 0x001fda0003fc5270 */
[----:B------:R-:W-:Y:S05]  /*1ffe0*/  @P6 BRA `(.L_x_2030) ;  /* 0x0000000000046947 */ /* 0x000fea0003800000 */
.L_x_2029:
[----:B------:R-:W-:-:S13]  /*1fff0*/  LOP3.LUT P4, RZ, R32, 0x40, RZ, 0xc0, !PT ;  /* 0x0000004020ff7812 */ /* 0x000fda000788c0ff */
.L_x_2030:
[----:B------:R-:W-:Y:S05]  /*20000*/  BSYNC.RECONVERGENT B0 ;  /* 0x0000000000007941 */ /* 0x000fea0003800200 */
.L_x_2028:
        /* <DEDUP_REMOVED lines=8> */
.L_x_2032:
[C---:B------:R-:W-:Y:S02]  /*20090*/  LOP3.LUT P0, RZ, R32.reuse, 0x1, RZ, 0xc0, !PT ;  /* 0x0000000120ff7812 */ /* 0x040fe4000780c0ff */
[----:B------:R-:W-:-:S11]  /*200a0*/  LOP3.LUT R32, R32, 0xffffff7f, RZ, 0xc0, !PT ;  /* 0xffffff7f20207812 */ /* 0x000fd600078ec0ff */
[----:B------:R-:W-:-:S07]  /*200b0*/  @P0 LOP3.LUT R32, R32, 0x80, RZ, 0xfc, !PT ;  /* 0x0000008020200812 */ /* 0x000fce00078efcff */
.L_x_2033:
[----:B------:R-:W-:Y:S05]  /*200c0*/  BSYNC.RECONVERGENT B0 ;  /* 0x0000000000007941 */ /* 0x000fea0003800200 */
.L_x_2031:
        /* <DEDUP_REMOVED lines=10> */
.L_x_2035:
[C---:B------:R-:W-:Y:S02]  /*20170*/  LOP3.LUT P6, RZ, R32.reuse, 0x20, RZ, 0xc0, !PT ;  /* 0x0000002020ff7812 */ /* 0x040fe400078cc0ff */
[----:B------:R-:W-:-:S11]  /*20180*/  LOP3.LUT R32, R32, 0xffffffbf, RZ, 0xc0, !PT ;  /* 0xffffffbf20207812 */ /* 0x000fd600078ec0ff */
[----:B------:R-:W-:-:S07]  /*20190*/  @P6 LOP3.LUT R32, R32, 0x40, RZ, 0xfc, !PT ;  /* 0x0000004020206812 */ /* 0x000fce00078efcff */
.L_x_2036:
[----:B------:R-:W-:Y:S05]  /*201a0*/  BSYNC.RECONVERGENT B0 ;  /* 0x0000000000007941 */ /* 0x000fea0003800200 */
.L_x_2034:
        /* <DEDUP_REMOVED lines=8> */
.L_x_2038:
[C---:B------:R-:W-:Y:S02]  /*20230*/  LOP3.LUT P6, RZ, R32.reuse, 0x40000, RZ, 0xc0, !PT ;  /* 0x0004000020ff7812 */ /* 0x040fe400078cc0ff */
[----:B------:R-:W-:-:S11]  /*20240*/  LOP3.LUT R32, R32, 0xffffffdf, RZ, 0xc0, !PT ;  /* 0xffffffdf20207812 */ /* 0x000fd600078ec0ff */
[----:B------:R-:W-:-:S07]  /*20250*/  @P6 LOP3.LUT R32, R32, 0x20, RZ, 0xfc, !PT ;  /* 0x0000002020206812 */ /* 0x000fce00078efcff */
.L_x_2039:
[----:B------:R-:W-:Y:S05]  /*20260*/  BSYNC.RECONVERGENT B0 ;  /* 0x0000000000007941 */ /* 0x000fea0003800200 */
.L_x_2037:
        /* <DEDUP_REMOVED lines=8> */
.L_x_2041:
[C---:B------:R-:W-:Y:S02]  /*202f0*/  LOP3.LUT P6, RZ, R32.reuse, 0x800000, RZ, 0xc0, !PT ;  /* 0x0080000020ff7812 */ /* 0x040fe400078cc0ff */
[----:B------:R-:W-:-:S11]  /*20300*/  LOP3.LUT R32, R32, 0xfffffffd, RZ, 0xc0, !PT ;  /* 0xfffffffd20207812 */ /* 0x000fd600078ec0ff */
[----:B------:R-:W-:-:S07]  /*20310*/  @P6 LOP3.LUT R32, R32, 0x2, RZ, 0xfc, !PT ;  /* 0x0000000220206812 */ /* 0x000fce00078efcff */
.L_x_2042:
[----:B------:R-:W-:Y:S05]  /*20320*/  BSYNC.RECONVERGENT B0 ;  /* 0x0000000000007941 */ /* 0x000fea0003800200 */
.L_x_2040:
        /* <DEDUP_REMOVED lines=8> */
.L_x_2044:
[C---:B------:R-:W-:Y:S02]  /*203b0*/  LOP3.LUT P0, RZ, R32.reuse, 0x400000, RZ, 0xc0, !PT ;  /* 0x0040000020ff7812 */ /* 0x040fe4000780c0ff */
[----:B------:R-:W-:-:S11]  /*203c0*/  LOP3.LUT R32, R32, 0xffffffef, RZ, 0xc0, !PT ;  /* 0xffffffef20207812 */ /* 0x000fd600078ec0ff */
[----:B------:R-:W-:-:S07]  /*203d0*/  @P0 LOP3.LUT R32, R32, 0x10, RZ, 0xfc, !PT ;  /* 0x0000001020200812 */ /* 0x000fce00078efcff */
.L_x_2045:
[----:B------:R-:W-:Y:S05]  /*203e0*/  BSYNC.RECONVERGENT B0 ;  /* 0x0000000000007941 */ /* 0x000fea0003800200 */
.L_x_2043:
        /* <DEDUP_REMOVED lines=10> */
.L_x_2047:
[C---:B------:R-:W-:Y:S02]  /*20490*/  LOP3.LUT P6, RZ, R32.reuse, 0x1000000, RZ, 0xc0, !PT ;  /* 0x0100000020ff7812 */ /* 0x040fe400078cc0ff */
[----:B------:R-:W-:-:S11]  /*204a0*/  LOP3.LUT R32, R32, 0xdfffffff, RZ, 0xc0, !PT ;  /* 0xdfffffff20207812 */ /* 0x000fd600078ec0ff */
[----:B------:R-:W-:-:S07]  /*204b0*/  @P6 LOP3.LUT R32, R32, 0x20000000, RZ, 0xfc, !PT ;  /* 0x2000000020206812 */ /* 0x000fce00078efcff */
.L_x_2048:
[----:B------:R-:W-:Y:S05]  /*204c0*/  BSYNC.RECONVERGENT B0 ;  /* 0x0000000000007941 */ /* 0x000fea0003800200 */
.L_x_2046:
        /* <DEDUP_REMOVED lines=8> */
.L_x_2050:
[C---:B------:R-:W-:Y:S02]  /*20550*/  LOP3.LUT P6, RZ, R32.reuse, 0x20000, RZ, 0xc0, !PT ;  /* 0x0002000020ff7812 */ /* 0x040fe400078cc0ff */
[----:B------:R-:W-:-:S11]  /*20560*/  LOP3.LUT R32, R32, 0xbfffffff, RZ, 0xc0, !PT ;  /* 0xbfffffff20207812 */ /* 0x000fd600078ec0ff */
[----:B------:R-:W-:-:S07]  /*20570*/  @P6 LOP3.LUT R32, R32, 0x40000000, RZ, 0xfc, !PT ;  /* 0x4000000020206812 */ /* 0x000fce00078efcff */
.L_x_2051:
[----:B------:R-:W-:Y:S05]  /*20580*/  BSYNC.RECONVERGENT B0 ;  /* 0x0000000000007941 */ /* 0x000fea0003800200 */
.L_x_2049:
        /* <DEDUP_REMOVED lines=8> */
.L_x_2053:
[----:B------:R-:W-:-:S04]  /*20610*/  LOP3.LUT R32, R32, 0xefffffff, RZ, 0xc0, !PT ;  /* 0xefffffff20207812 */ /* 0x000fc800078ec0ff */
[----:B------:R-:W-:-:S07]  /*20620*/  @P5 LOP3.LUT R32, R32, 0x10000000, RZ, 0xfc, !PT ;  /* 0x1000000020205812 */ /* 0x000fce00078efcff */
.L_x_2054:
[----:B------:R-:W-:Y:S05]  /*20630*/  BSYNC.RECONVERGENT B0 ;  /* 0x0000000000007941 */ /* 0x000fea0003800200 */
.L_x_2052:
        /* <DEDUP_REMOVED lines=8> */
.L_x_2056:
[----:B------:R-:W-:-:S04]  /*206c0*/  LOP3.LUT R32, R32, 0xfffffffe, RZ, 0xc0, !PT ;  /* 0xfffffffe20207812 */ /* 0x000fc800078ec0ff */
[----:B------:R-:W-:-:S07]  /*206d0*/  @P3 LOP3.LUT R32, R32, 0x1, RZ, 0xfc, !PT ;  /* 0x0000000120203812 */ /* 0x000fce00078efcff */
.L_x_2057:
[----:B------:R-:W-:Y:S05]  /*206e0*/  BSYNC.RECONVERGENT B0 ;  /* 0x0000000000007941 */ /* 0x000fea0003800200 */
.L_x_2055:
        /* <DEDUP_REMOVED lines=10> */
.L_x_2059:
[C---:B------:R-:W-:Y:S02]  /*20790*/  LOP3.LUT P3, RZ, R32.reuse, 0x200000, RZ, 0xc0, !PT ;  /* 0x0020000020ff7812 */ /* 0x040fe4000786c0ff */
[----:B------:R-:W-:-:S11]  /*207a0*/  LOP3.LUT R32, R32, 0xfffffff7, RZ, 0xc0, !PT ;  /* 0xfffffff720207812 */ /* 0x000fd600078ec0ff */
[----:B------:R-:W-:-:S07]  /*207b0*/  @P3 LOP3.LUT R32, R32, 0x8, RZ, 0xfc, !PT ;  /* 0x0000000820203812 */ /* 0x000fce00078efcff */
.L_x_2060:
[----:B------:R-:W-:Y:S05]  /*207c0*/  BSYNC.RECONVERGENT B0 ;  /* 0x0000000000007941 */ /* 0x000fea0003800200 */
.L_x_2058:
        /* <DEDUP_REMOVED lines=8> */
.L_x_2062:
[C---:B------:R-:W-:Y:S02]  /*20850*/  LOP3.LUT P3, RZ, R32.reuse, 0x100000, RZ, 0xc0, !PT ;  /* 0x0010000020ff7812 */ /* 0x040fe4000786c0ff */
[----:B------:R-:W-:-:S11]  /*20860*/  LOP3.LUT R32, R32, 0xfffffffb, RZ, 0xc0, !PT ;  /* 0xfffffffb20207812 */ /* 0x000fd600078ec0ff */
[----:B------:R-:W-:-:S07]  /*20870*/  @P3 LOP3.LUT R32, R32, 0x4, RZ, 0xfc, !PT ;  /* 0x0000000420203812 */ /* 0x000fce00078efcff */
.L_x_2063:
[----:B------:R-:W-:Y:S05]  /*20880*/  BSYNC.RECONVERGENT B0 ;  /* 0x0000000000007941 */ /* 0x000fea0003800200 */
.L_x_2061:
[----:B------:R-:W-:Y:S04]  /*20890*/  BSSY.RECONVERGENT B0, `(.L_x_2064) ;  /* 0x0000007000007945 */ /* 0x000fe80003800200 */
[----:B------:R-:W-:Y:S05]  /*208a0*/  @!P0 BRA `(.L_x_2065) ;  /* 0x0000000000108947 */ /* 0x000fea0003800000 */
[----:B------:R-:W0:Y:S01]  /*208b0*/  LDS.U8 R18, [R31+UR5+0x6e0] ;  /* 0x0006e0051f127984 */ /* 0x000e220008000000 */
[----:B------:R-:W-:Y:S02]  /*208c0*/  PLOP3.LUT P3, PT, PT, PT, PT, 0x80, 0x8 ;  /* 0x000000000008781c */ /* 0x000fe40003f6f070 */
[----:B0-----:R-:W-:-:S13]  /*208d0*/  ISETP.NE.AND P5, PT, R18, RZ, PT ;  /* 0x000000ff1200720c */ /* 0x001fda0003fa5270 */
[----:B------:R-:W-:Y:S05]  /*208e0*/  @P5 BRA `(.L_x_2066) ;  /* 0x0000000000045947 */ /* 0x000fea0003800000 */
.L_x_2065:
[----:B------:R-:W-:-:S13]  /*208f0*/  LOP3.LUT P3, RZ, R32, 0x80000, RZ, 0xc0, !PT ;  /* 0x0008000020ff7812 */ /* 0x000fda000786c0ff */
.L_x_2066:
[----:B------:R-:W-:Y:S05]  /*20900*/  BSYNC.RECONVERGENT B0 ;  /* 0x0000000000007941 */ /* 0x000fea0003800200 */
.L_x_2064:
[----:B------:R-:W-:Y:S04]  /*20910*/  BSSY.RECONVERGENT B0, `(.L_x_2067) ;  /* 0x0000007000007945 */ /* 0x000fe80003800200 */
[----:B------:R-:W-:Y:S05]  /*20920*/  @!P0 BRA `(.L_x_2068) ;  /* 0x0000000000108947 */ /* 0x000fea0003800000 */
[----:B------:R-:W0:Y:S01]  /*20930*/  LDS.U8 R18, [R31+UR5+0x6f0] ;  /* 0x0006f0051f127984 */ /* 0x000e220008000000 */
[----:B------:R-:W-:Y:S02]  /*20940*/  PLOP3.LUT P0, PT, PT, PT, PT, 0x80, 0x8 ;  /* 0x000000000008781c */ /* 0x000fe40003f0f070 */
[----:B0-----:R-:W-:-:S13]  /*20950*/  ISETP.NE.AND P5, PT, R18, RZ, PT ;  /* 0x000000ff1200720c */ /* 0x001fda0003fa5270 */
[----:B------:R-:W-:Y:S05]  /*20960*/  @P5 BRA `(.L_x_2069) ;  /* 0x0000000000045947 */ /* 0x000fea0003800000 */
.L_x_2068:
[----:B------:R-:W-:-:S13]  /*20970*/  LOP3.LUT P0, RZ, R32, 0x10000, RZ, 0xc0, !PT ;  /* 0x0001000020ff7812 */ /* 0x000fda000780c0ff */
.L_x_2069:
[----:B------:R-:W-:Y:S05]  /*20980*/  BSYNC.RECONVERGENT B0 ;  /* 0x0000000000007941 */ /* 0x000fea0003800200 */
.L_x_2067:
        /* <DEDUP_REMOVED lines=10> */
.L_x_2071:
[C---:B------:R-:W-:Y:S02]  /*20a30*/  LOP3.LUT P6, RZ, R32.reuse, 0x8000, RZ, 0xc0, !PT ;  /* 0x0000800020ff7812 */ /* 0x040fe400078cc0ff */
[----:B------:R-:W-:-:S11]  /*20a40*/  LOP3.LUT R32, R32, 0xf7ffffff, RZ, 0xc0, !PT ;  /* 0xf7ffffff20207812 */ /* 0x000fd600078ec0ff */
[----:B------:R-:W-:-:S07]  /*20a50*/  @P6 LOP3.LUT R32, R32, 0x8000000, RZ, 0xfc, !PT ;  /* 0x0800000020206812 */ /* 0x000fce00078efcff */
.L_x_2072:
[----:B------:R-:W-:Y:S05]  /*20a60*/  BSYNC.RECONVERGENT B0 ;  /* 0x0000000000007941 */ /* 0x000fea0003800200 */
.L_x_2070:
        /* <DEDUP_REMOVED lines=8> */
.L_x_2074:
[C---:B------:R-:W-:Y:S02]  /*20af0*/  LOP3.LUT P6, RZ, R32.reuse, 0x4000, RZ, 0xc0, !PT ;  /* 0x0000400020ff7812 */ /* 0x040fe400078cc0ff */
[----:B------:R-:W-:-:S11]  /*20b00*/  LOP3.LUT R32, R32, 0xfbffffff, RZ, 0xc0, !PT ;  /* 0xfbffffff20207812 */ /* 0x000fd600078ec0ff */
[----:B------:R-:W-:-:S07]  /*20b10*/  @P6 LOP3.LUT R32, R32, 0x4000000, RZ, 0xfc, !PT ;  /* 0x0400000020206812 */ /* 0x000fce00078efcff */
.L_x_2075:
[----:B------:R-:W-:Y:S05]  /*20b20*/  BSYNC.RECONVERGENT B0 ;  /* 0x0000000000007941 */ /* 0x000fea0003800200 */
.L_x_2073:
        /* <DEDUP_REMOVED lines=8> */
.L_x_2077:
[C---:B------:R-:W-:Y:S02]  /*20bb0*/  LOP3.LUT P6, RZ, R32.reuse, 0x2000, RZ, 0xc0, !PT ;  /* 0x0000200020ff7812 */ /* 0x040fe400078cc0ff */
[----:B------:R-:W-:-:S11]  /*20bc0*/  LOP3.LUT R32, R32, 0xfdffffff, RZ, 0xc0, !PT ;  /* 0xfdffffff20207812 */ /* 0x000fd600078ec0ff */
[----:B------:R-:W-:-:S07]  /*20bd0*/  @P6 LOP3.LUT R32, R32, 0x2000000, RZ, 0xfc, !PT ;  /* 0x0200000020206812 */ /* 0x000fce00078efcff */
.L_x_2078:
[----:B------:R-:W-:Y:S05]  /*20be0*/  BSYNC.RECONVERGENT B0 ;  /* 0x0000000000007941 */ /* 0x000fea0003800200 */
.L_x_2076:
        /* <DEDUP_REMOVED lines=8> */
.L_x_2080:
[----:B------:R-:W-:-:S04]  /*20c70*/  LOP3.LUT R32, R32, 0xffff7fff, RZ, 0xc0, !PT ;  /* 0xffff7fff20207812 */ /* 0x000fc800078ec0ff */
[----:B------:R-:W-:-:S07]  /*20c80*/  @P2 LOP3.LUT R32, R32, 0x8000, RZ, 0xfc, !PT ;  /* 0x0000800020202812 */ /* 0x000fce00078efcff */
.L_x_2081:
[----:B------:R-:W-:Y:S05]  /*20c90*/  BSYNC.RECONVERGENT B0 ;  /* 0x0000000000007941 */ /* 0x000fea0003800200 */
.L_x_2079:
        /* <DEDUP_REMOVED lines=10> */
.L_x_2083:
[C---:B------:R-:W-:Y:S02]  /*20d40*/  LOP3.LUT P5, RZ, R32.reuse, 0x1000, RZ, 0xc0, !PT ;  /* 0x0000100020ff7812 */ /* 0x040fe400078ac0ff */
[----:B------:R-:W-:-:S11]  /*20d50*/  LOP3.LUT R32, R32, 0xfeffffff, RZ, 0xc0, !PT ;  /* 0xfeffffff20207812 */ /* 0x000fd600078ec0ff */
[----:B------:R-:W-:-:S07]  /*20d60*/  @P5 LOP3.LUT R32, R32, 0x1000000, RZ, 0xfc, !PT ;  /* 0x0100000020205812 */ /* 0x000fce00078efcff */
.L_x_2084:
[----:B------:R-:W-:Y:S05]  /*20d70*/  BSYNC.RECONVERGENT B0 ;  /* 0x0000000000007941 */ /* 0x000fea0003800200 */
.L_x_2082:
        /* <DEDUP_REMOVED lines=8> */
.L_x_2086:
[C---:B------:R-:W-:Y:S02]  /*20e00*/  LOP3.LUT P5, RZ, R32.reuse, 0x800, RZ, 0xc0, !PT ;  /* 0x0000080020ff7812 */ /* 0x040fe400078ac0ff */
[----:B------:R-:W-:-:S11]  /*20e10*/  LOP3.LUT R32, R32, 0xff7fffff, RZ, 0xc0, !PT ;  /* 0xff7fffff20207812 */ /* 0x000fd600078ec0ff */
[----:B------:R-:W-:-:S07]  /*20e20*/  @P5 LOP3.LUT R32, R32, 0x800000, RZ, 0xfc, !PT ;  /* 0x0080000020205812 */ /* 0x000fce00078efcff */
.L_x_2087:
[----:B------:R-:W-:Y:S05]  /*20e30*/  BSYNC.RECONVERGENT B0 ;  /* 0x0000000000007941 */ /* 0x000fea0003800200 */
.L_x_2085:
        /* <DEDUP_REMOVED lines=8> */
.L_x_2089:
[----:B------:R-:W-:-:S04]  /*20ec0*/  LOP3.LUT R32, R32, 0xffbfffff, RZ, 0xc0, !PT ;  /* 0xffbfffff20207812 */ /* 0x000fc800078ec0ff */
[----:B------:R-:W-:-:S07]  /*20ed0*/  @P1 LOP3.LUT R32, R32, 0x400000, RZ, 0xfc, !PT ;  /* 0x0040000020201812 */ /* 0x000fce00078efcff */
.L_x_2090:
[----:B------:R-:W-:Y:S05]  /*20ee0*/  BSYNC.RECONVERGENT B0 ;  /* 0x0000000000007941 */ /* 0x000fea0003800200 */
.L_x_2088:
[----:B------:R-:W-:Y:S04]  /*20ef0*/  BSSY.RECONVERGENT B0, `(.L_x_2091) ;  /* 0x0000007000007945 */ /* 0x000fe80003800200 */
[----:B------:R-:W-:Y:S05]  /*20f00*/  @!P2 BRA `(.L_x_2092) ;  /* 0x000000000010a947 */ /* 0x000fea0003800000 */
[----:B------:R-:W0:Y:S01]  /*20f10*/  LDS.U8 R18, [R31+UR5+0x6f0] ;  /* 0x0006f0051f127984 */ /* 0x000e220008000000 */
[----:B------:R-:W-:Y:S02]  /*20f20*/  PLOP3.LUT P5, PT, PT, PT, PT, 0x80, 0x8 ;  /* 0x000000000008781c */ /* 0x000fe40003faf070 */
[----:B0-----:R-:W-:-:S13]  /*20f30*/  ISETP.NE.AND P1, PT, R18, RZ, PT ;  /* 0x000000ff1200720c */ /* 0x001fda0003f25270 */
[----:B------:R-:W-:Y:S05]  /*20f40*/  @P1 BRA `(.L_x_2093) ;  /* 0x0000000000041947 */ /* 0x000fea0003800000 */
.L_x_2092:
[----:B------:R-:W-:-:S13]  /*20f50*/  LOP3.LUT P5, RZ, R32, 0x400, RZ, 0xc0, !PT ;  /* 0x0000040020ff7812 */ /* 0x000fda00078ac0ff */
.L_x_2093:
[----:B------:R-:W-:Y:S05]  /*20f60*/  BSYNC.RECONVERGENT B0 ;  /* 0x0000000000007941 */ /* 0x000fea0003800200 */
.L_x_2091:
        /* <DEDUP_REMOVED lines=10> */
.L_x_2095:
[C---:B------:R-:W-:Y:S02]  /*21010*/  LOP3.LUT P2, RZ, R32.reuse, 0x200, RZ, 0xc0, !PT ;  /* 0x0000020020ff7812 */ /* 0x040fe4000784c0ff */
[----:B------:R-:W-:-:S11]  /*21020*/  LOP3.LUT R32, R32, 0xffdfffff, RZ, 0xc0, !PT ;  /* 0xffdfffff20207812 */ /* 0x000fd600078ec0ff */
[----:B------:R-:W-:-:S07]  /*21030*/  @P2 LOP3.LUT R32, R32, 0x200000, RZ, 0xfc, !PT ;  /* 0x0020000020202812 */ /* 0x000fce00078efcff */
.L_x_2096:
[----:B------:R-:W-:Y:S05]  /*21040*/  BSYNC.RECONVERGENT B0 ;  /* 0x0000000000007941 */ /* 0x000fea0003800200 */
.L_x_2094:
        /* <DEDUP_REMOVED lines=8> */
.L_x_2098:
[C---:B------:R-:W-:Y:S02]  /*210d0*/  LOP3.LUT P2, RZ, R32.reuse, 0x100, RZ, 0xc0, !PT ;  /* 0x0000010020ff7812 */ /* 0x040fe4000784c0ff */
[----:B------:R-:W-:-:S11]  /*210e0*/  LOP3.LUT R32, R32, 0xffefffff, RZ, 0xc0, !PT ;  /* 0xffefffff20207812 */ /* 0x000fd600078ec0ff */
[----:B------:R-:W-:-:S07]  /*210f0*/  @P2 LOP3.LUT R32, R32, 0x100000, RZ, 0xfc, !PT ;  /* 0x0010000020202812 */ /* 0x000fce00078efcff */
.L_x_2099:
[----:B------:R-:W-:Y:S05]  /*21100*/  BSYNC.RECONVERGENT B0 ;  /* 0x0000000000007941 */ /* 0x000fea0003800200 */
.L_x_2097:
        /* <DEDUP_REMOVED lines=8> */
.L_x_2101:
[----:B------:R-:W-:-:S04]  /*21190*/  LOP3.LUT R32, R32, 0xfff7ffff, RZ, 0xc0, !PT ;  /* 0xfff7ffff20207812 */ /* 0x000fc800078ec0ff */
[----:B------:R-:W-:-:S07]  /*211a0*/  @P4 LOP3.LUT R32, R32, 0x80000, RZ, 0xfc, !PT ;  /* 0x0008000020204812 */ /* 0x000fce00078efcff */
.L_x_2102:
[----:B------:R-:W-:Y:S05]  /*211b0*/  BSYNC.RECONVERGENT B0 ;  /* 0x0000000000007941 */ /* 0x000fea0003800200 */
.L_x_2100:
[----:B------:R-:W-:Y:S04]  /*211c0*/  BSSY.RECONVERGENT B0, `(.L_x_2103) ;  /* 0x0000007000007945 */ /* 0x000fe80003800200 */
[----:B------:R-:W-:Y:S05]  /*211d0*/  @!P1 BRA `(.L_x_2104) ;  /* 0x0000000000109947 */ /* 0x000fea0003800000 */
[----:B------:R-:W0:Y:S01]  /*211e0*/  LDS.U8 R18, [R31+UR5+0x730] ;  /* 0x000730051f127984 */ /* 0x000e220008000000 */
[----:B------:R-:W-:Y:S02]  /*211f0*/  PLOP3.LUT P1, PT, PT, PT, PT, 0x80, 0x8 ;  /* 0x000000000008781c */ /* 0x000fe40003f2f070 */
[----:B0-----:R-:W-:-:S13]  /*21200*/  ISETP.NE.AND P2, PT, R18, RZ, PT ;  /* 0x000000ff1200720c */ /* 0x001fda0003f45270 */
[----:B------:R-:W-:Y:S05]  /*21210*/  @P2 BRA `(.L_x_2105) ;  /* 0x0000000000042947 */ /* 0x000fea0003800000 */
.L_x_2104:
[----:B------:R-:W-:-:S13]  /*21220*/  LOP3.LUT P1, RZ, R32, 0x80, RZ, 0xc0, !PT ;  /* 0x0000008020ff7812 */ /* 0x000fda000782c0ff */
.L_x_2105:
[----:B------:R-:W-:Y:S05]  /*21230*/  BSYNC.RECONVERGENT B0 ;  /* 0x0000000000007941 */ /* 0x000fea0003800200 */
.L_x_2103:
        /* <DEDUP_REMOVED lines=10> */
.L_x_2107:
[C---:B------:R-:W-:Y:S02]  /*212e0*/  LOP3.LUT P4, RZ, R32.reuse, 0x40, RZ, 0xc0, !PT ;  /* 0x0000004020ff7812 */ /* 0x040fe4000788c0ff */
[----:B------:R-:W-:-:S11]  /*212f0*/  LOP3.LUT R32, R32, 0xfffbffff, RZ, 0xc0, !PT ;  /* 0xfffbffff20207812 */ /* 0x000fd600078ec0ff */
[----:B------:R-:W-:-:S07]  /*21300*/  @P4 LOP3.LUT R32, R32, 0x40000, RZ, 0xfc, !PT ;  /* 0x0004000020204812 */ /* 0x000fce00078efcff */
.L_x_2108:
[----:B------:R-:W-:Y:S05]  /*21310*/  BSYNC.RECONVERGENT B0 ;  /* 0x0000000000007941 */ /* 0x000fea0003800200 */
.L_x_2106:
        /* <DEDUP_REMOVED lines=8> */
.L_x_2110:
[C---:B------:R-:W-:Y:S02]  /*213a0*/  LOP3.LUT P4, RZ, R32.reuse, 0x20, RZ, 0xc0, !PT ;  /* 0x0000002020ff7812 */ /* 0x040fe4000788c0ff */
[----:B------:R-:W-:-:S11]  /*213b0*/  LOP3.LUT R32, R32, 0xfffdffff, RZ, 0xc0, !PT ;  /* 0xfffdffff20207812 */ /* 0x000fd600078ec0ff */
[----:B------:R-:W-:-:S07]  /*213c0*/  @P4 LOP3.LUT R32, R32, 0x20000, RZ, 0xfc, !PT ;  /* 0x0002000020204812 */ /* 0x000fce00078efcff */
.L_x_2111:
[----:B------:R-:W-:Y:S05]  /*213d0*/  BSYNC.RECONVERGENT B0 ;  /* 0x0000000000007941 */ /* 0x000fea0003800200 */
.L_x_2109:
        /* <DEDUP_REMOVED lines=8> */
.L_x_2113:
[C---:B------:R-:W-:Y:S02]  /*21460*/  LOP3.LUT P4, RZ, R32.reuse, 0x2, RZ, 0xc0, !PT ;  /* 0x0000000220ff7812 */ /* 0x040fe4000788c0ff */
[----:B------:R-:W-:-:S11]  /*21470*/  LOP3.LUT R32, R32, 0xfffeffff, RZ, 0xc0, !PT ;  /* 0xfffeffff20207812 */ /* 0x000fd600078ec0ff */
[----:B------:R-:W-:-:S07]  /*21480*/  @P4 LOP3.LUT R32, R32, 0x10000, RZ, 0xfc, !PT ;  /* 0x0001000020204812 */ /* 0x000fce00078efcff */
.L_x_2114:
[----:B------:R-:W-:Y:S05]  /*21490*/  BSYNC.RECONVERGENT B0 ;  /* 0x0000000000007941 */ /* 0x000fea0003800200 */
.L_x_2112:
[----:B------:R-:W-:Y:S04]  /*214a0*/  BSSY.RECONVERGENT B0, `(.L_x_2115) ;  /* 0x0000007000007945 */ /* 0x000fe80003800200 */
[----:B------:R-:W-:Y:S05]  /*214b0*/  @!P2 BRA `(.L_x_2116) ;  /* 0x000000000010a947 */ /* 0x000fea0003800000 */
[----:B------:R-:W0:Y:S01]  /*214c0*/  LDS.U8 R18, [R31+UR5+0x730] ;  /* 0x000730051f127984 */ /* 0x000e220008000000 */
[----:B------:R-:W-:Y:S02]  /*214d0*/  PLOP3.LUT P2, PT, PT, PT, PT, 0x80, 0x8 ;  /* 0x000000000008781c */ /* 0x000fe40003f4f070 */
[----:B0-----:R-:W-:-:S13]  /*214e0*/  ISETP.NE.AND P4, PT, R18, RZ, PT ;  /* 0x000000ff1200720c */ /* 0x001fda0003f85270 */
[----:B------:R-:W-:Y:S05]  /*214f0*/  @P4 BRA `(.L_x_2117) ;  /* 0x0000000000044947 */ /* 0x000fea0003800000 */
.L_x_2116:
[----:B------:R-:W-:-:S13]  /*21500*/  LOP3.LUT P2, RZ, R32, 0x10, RZ, 0xc0, !PT ;  /* 0x0000001020ff7812 */ /* 0x000fda000784c0ff */
.L_x_2117:
[----:B------:R-:W-:Y:S05]  /*21510*/  BSYNC.RECONVERGENT B0 ;  /* 0x0000000000007941 */ /* 0x000fea0003800200 */
.L_x_2115:
        /* <DEDUP_REMOVED lines=10> */
.L_x_2119:
[C---:B------:R-:W-:Y:S02]  /*215c0*/  LOP3.LUT P6, RZ, R32.reuse, 0x20000000, RZ, 0xc0, !PT ;  /* 0x2000000020ff7812 */ /* 0x040fe400078cc0ff */
[----:B------:R-:W-:-:S11]  /*215d0*/  LOP3.LUT R32, R32, 0xfffffffd, RZ, 0xc0, !PT ;  /* 0xfffffffd20207812 */ /* 0x000fd600078ec0ff */
[----:B------:R-:W-:-:S07]  /*215e0*/  @P6 LOP3.LUT R32, R32, 0x2, RZ, 0xfc, !PT ;  /* 0x0000000220206812 */ /* 0x000fce00078efcff */
.L_x_2120:
[----:B------:R-:W-:Y:S05]  /*215f0*/  BSYNC.RECONVERGENT B0 ;  /* 0x0000000000007941 */ /* 0x000fea0003800200 */
.L_x_2118:
        /* <DEDUP_REMOVED lines=8> */
.L_x_2122:
[C---:B------:R-:W-:Y:S02]  /*21680*/  LOP3.LUT P6, RZ, R32.reuse, 0x40000000, RZ, 0xc0, !PT ;  /* 0x4000000020ff7812 */ /* 0x040fe400078cc0ff */
[----:B------:R-:W-:-:S11]  /*21690*/  LOP3.LUT R32, R32, 0x7fffffff, RZ, 0xc0, !PT ;  /* 0x7fffffff20207812 */ /* 0x000fd600078ec0ff */
[----:B------:R-:W-:-:S07]  /*216a0*/  @P6 LOP3.LUT R32, R32, 0x80000000, RZ, 0xfc, !PT ;  /* 0x8000000020206812 */ /* 0x000fce00078efcff */
.L_x_2123:
[----:B------:R-:W-:Y:S05]  /*216b0*/  BSYNC.RECONVERGENT B0 ;  /* 0x0000000000007941 */ /* 0x000fea0003800200 */
.L_x_2121:
        /* <DEDUP_REMOVED lines=8> */
.L_x_2125:
[----:B------:R-:W-:Y:S02]  /*21740*/  LOP3.LUT P6, RZ, R32, 0x10000000, RZ, 0xc0, !PT ;  /* 0x1000000020ff7812 */ /* 0x000fe400078cc0ff */
[----:B------:R-:W-:-:S11]  /*21750*/  LOP3.LUT R33, R33, 0xfffffffe, RZ, 0xc0, !PT ;  /* 0xfffffffe21217812 */ /* 0x000fd600078ec0ff */
[----:B------:R-:W-:-:S07]  /*21760*/  @P6 LOP3.LUT R33, R33, 0x1, RZ, 0xfc, !PT ;  /* 0x0000000121216812 */ /* 0x000fce00078efcff */
.L_x_2126:
[----:B------:R-:W-:Y:S05]  /*21770*/  BSYNC.RECONVERGENT B0 ;  /* 0x0000000000007941 */ /* 0x000fea0003800200 */
.L_x_2124:
        /* <DEDUP_REMOVED lines=8> */
.L_x_2128:
[C---:B------:R-:W-:Y:S02]  /*21800*/  LOP3.LUT P4, RZ, R32.reuse, 0x1, RZ, 0xc0, !PT ;  /* 0x0000000120ff7812 */ /* 0x040fe4000788c0ff */
[----:B------:R-:W-:-:S11]  /*21810*/  LOP3.LUT R32, R32, 0xbfffffff, RZ, 0xc0, !PT ;  /* 0xbfffffff20207812 */ /* 0x000fd600078ec0ff */
[----:B------:R-:W-:-:S07]  /*21820*/  @P4 LOP3.LUT R32, R32, 0x40000000, RZ, 0xfc, !PT ;  /* 0x4000000020204812 */ /* 0x000fce00078efcff */
.L_x_2129:
[----:B------:R-:W-:Y:S05]  /*21830*/  BSYNC.RECONVERGENT B0 ;  /* 0x0000000000007941 */ /* 0x000fea0003800200 */
.L_x_2127:
        /* <DEDUP_REMOVED lines=10> */
.L_x_2131:
[C---:B------:R-:W-:Y:S02]  /*218e0*/  LOP3.LUT P6, RZ, R32.reuse, 0x8, RZ, 0xc0, !PT ;  /* 0x0000000820ff7812 */ /* 0x040fe400078cc0ff */
[----:B------:R-:W-:-:S11]  /*218f0*/  LOP3.LUT R32, R32, 0xdfffffff, RZ, 0xc0, !PT ;  /* 0xdfffffff20207812 */ /* 0x000fd600078ec0ff */
[----:B------:R-:W-:-:S07]  /*21900*/  @P6 LOP3.LUT R32, R32, 0x20000000, RZ, 0xfc, !PT ;  /* 0x2000000020206812 */ /* 0x000fce00078efcff */
.L_x_2132:
[----:B------:R-:W-:Y:S05]  /*21910*/  BSYNC.RECONVERGENT B0 ;  /* 0x0000000000007941 */ /* 0x000fea0003800200 */
.L_x_2130:
        /* <DEDUP_REMOVED lines=8> */
.L_x_2134:
[C---:B------:R-:W-:Y:S02]  /*219a0*/  LOP3.LUT P6, RZ, R32.reuse, 0x4, RZ, 0xc0, !PT ;  /* 0x0000000420ff7812 */ /* 0x040fe400078cc0ff */
[----:B------:R-:W-:-:S11]  /*219b0*/  LOP3.LUT R32, R32, 0xefffffff, RZ, 0xc0, !PT ;  /* 0xefffffff20207812 */ /* 0x000fd600078ec0ff */
[----:B------:R-:W-:-:S07]  /*219c0*/  @P6 LOP3.LUT R32, R32, 0x10000000, RZ, 0xfc, !PT ;  /* 0x1000000020206812 */ /* 0x000fce00078efcff */
.L_x_2135:
[----:B------:R-:W-:Y:S05]  /*219d0*/  BSYNC.RECONVERGENT B0 ;  /* 0x0000000000007941 */ /* 0x000fea0003800200 */
.L_x_2133:
        /* <DEDUP_REMOVED lines=8> */
.L_x_2137:
[----:B------:R-:W-:-:S04]  /*21a60*/  LOP3.LUT R32, R32, 0xfffffffe, RZ, 0xc0, !PT ;  /* 0xfffffffe20207812 */ /* 0x000fc800078ec0ff */
[----:B------:R-:W-:-:S07]  /*21a70*/  @P3 LOP3.LUT R32, R32, 0x1, RZ, 0xfc, !PT ;  /* 0x0000000120203812 */ /* 0x000fce00078efcff */
.L_x_2138:
[----:B------:R-:W-:Y:S05]  /*21a80*/  BSYNC.RECONVERGENT B0 ;  /* 0x0000000000007941 */ /* 0x000fea0003800200 */
.L_x_2136:
[----:B------:R-:W-:Y:S04]  /*21a90*/  BSSY.RECONVERGENT B0, `(.L_x_2139) ;  /* 0x0000007000007945 */ /* 0x000fe80003800200 */
[----:B------:R-:W-:Y:S05]  /*21aa0*/  @!P4 BRA `(.L_x_2140) ;  /* 0x000000000010c947 */ /* 0x000fea0003800000 */
[----:B------:R-:W0:Y:S01]  /*21ab0*/  LDS.U8 R18, [R31+UR5+0x730] ;  /* 0x000730051f127984 */ /* 0x000e220008000000 */
[----:B------:R-:W-:Y:S02]  /*21ac0*/  PLOP3.LUT P3, PT, PT, PT, PT, 0x80, 0x8 ;  /* 0x000000000008781c */ /* 0x000fe40003f6f070 */
[----:B0-----:R-:W-:-:S13]  /*21ad0*/  ISETP.NE.AND P4, PT, R18, RZ, PT ;  /* 0x000000ff1200720c */ /* 0x001fda0003f85270 */
[----:B------:R-:W-:Y:S05]  /*21ae0*/  @P4 BRA `(.L_x_2141) ;  /* 0x0000000000044947 */ /* 0x000fea0003800000 */
.L_x_2140:
[----:B------:R-:W-:-:S13]  /*21af0*/  PLOP3.LUT P3, PT, P0, PT, PT, 0x80, 0x8 ;  /* 0x000000000008781c */ /* 0x000fda000076f070 */
.L_x_2141:
[----:B------:R-:W-:Y:S05]  /*21b00*/  BSYNC.RECONVERGENT B0 ;  /* 0x0000000000007941 */ /* 0x000fea0003800200 */
.L_x_2139:
        /* <DEDUP_REMOVED lines=10> */
.L_x_2143:
[C---:B------:R-:W-:Y:S02]  /*21bb0*/  LOP3.LUT P4, RZ, R32.reuse, 0x8000000, RZ, 0xc0, !PT ;  /* 0x0800000020ff7812 */ /* 0x040fe4000788c0ff */
[----:B------:R-:W-:-:S11]  /*21bc0*/  LOP3.LUT R32, R32, 0xffffbfff, RZ, 0xc0, !PT ;  /* 0xffffbfff20207812 */ /* 0x000fd600078ec0ff */
[----:B------:R-:W-:-:S07]  /*21bd0*/  @P4 LOP3.LUT R32, R32, 0x4000, RZ, 0xfc, !PT ;  /* 0x0000400020204812 */ /* 0x000fce00078efcff */
.L_x_2144:
[----:B------:R-:W-:Y:S05]  /*21be0*/  BSYNC.RECONVERGENT B0 ;  /* 0x0000000000007941 */ /* 0x000fea0003800200 */
.L_x_2142:
        /* <DEDUP_REMOVED lines=8> */
.L_x_2146:
[C---:B------:R-:W-:Y:S02]  /*21c70*/  LOP3.LUT P4, RZ, R32.reuse, 0x4000000, RZ, 0xc0, !PT ;  /* 0x0400000020ff7812 */ /* 0x040fe4000788c0ff */
[----:B------:R-:W-:-:S11]  /*21c80*/  LOP3.LUT R32, R32, 0xffffdfff, RZ, 0xc0, !PT ;  /* 0xffffdfff20207812 */ /* 0x000fd600078ec0ff */
[----:B------:R-:W-:-:S07]  /*21c90*/  @P4 LOP3.LUT R32, R32, 0x2000, RZ, 0xfc, !PT ;  /* 0x0000200020204812 */ /* 0x000fce00078efcff */
.L_x_2147:
[----:B------:R-:W-:Y:S05]  /*21ca0*/  BSYNC.RECONVERGENT B0 ;  /* 0x0000000000007941 */ /* 0x000fea0003800200 */
.L_x_2145:
        /* <DEDUP_REMOVED lines=8> */
.L_x_2149:
[C---:B------:R-:W-:Y:S02]  /*21d30*/  LOP3.LUT P4, RZ, R32.reuse, 0x2000000, RZ, 0xc0, !PT ;  /* 0x0200000020ff7812 */ /* 0x040fe4000788c0ff */
[----:B------:R-:W-:-:S11]  /*21d40*/  LOP3.LUT R32, R32, 0xfffffdff, RZ, 0xc0, !PT ;  /* 0xfffffdff20207812 */ /* 0x000fd600078ec0ff */
[----:B------:R-:W-:-:S07]  /*21d50*/  @P4 LOP3.LUT R32, R32, 0x200, RZ, 0xfc, !PT ;  /* 0x0000020020204812 */ /* 0x000fce00078efcff */
.L_x_2150:
[----:B------:R-:W-:Y:S05]  /*21d60*/  BSYNC.RECONVERGENT B0 ;  /* 0x0000000000007941 */ /* 0x000fea0003800200 */
.L_x_2148:
        /* <DEDUP_REMOVED lines=8> */
.L_x_2152:
[C---:B------:R-:W-:Y:S02]  /*21df0*/  LOP3.LUT P0, RZ, R32.reuse, 0x8000, RZ, 0xc0, !PT ;  /* 0x0000800020ff7812 */ /* 0x040fe4000780c0ff */
[----:B------:R-:W-:-:S11]  /*21e00*/  LOP3.LUT R32, R32, 0xfffffffb, RZ, 0xc0, !PT ;  /* 0xfffffffb20207812 */ /* 0x000fd600078ec0ff */
[----:B------:R-:W-:-:S07]  /*21e10*/  @P0 LOP3.LUT R32, R32, 0x4, RZ, 0xfc, !PT ;  /* 0x0000000420200812 */ /* 0x000fce00078efcff */
.L_x_2153:
[----:B------:R-:W-:Y:S05]  /*21e20*/  BSYNC.RECONVERGENT B0 ;  /* 0x0000000000007941 */ /* 0x000fea0003800200 */
.L_x_2151:
        /* <DEDUP_REMOVED lines=10> */
.L_x_2155:
[C---:B------:R-:W-:Y:S02]  /*21ed0*/  LOP3.LUT P4, RZ, R32.reuse, 0x1000000, RZ, 0xc0, !PT ;  /* 0x0100000020ff7812 */ /* 0x040fe4000788c0ff */
[----:B------:R-:W-:-:S11]  /*21ee0*/  LOP3.LUT R32, R32, 0xffffefff, RZ, 0xc0, !PT ;  /* 0xffffefff20207812 */ /* 0x000fd600078ec0ff */
[----:B------:R-:W-:-:S07]  /*21ef0*/  @P4 LOP3.LUT R32, R32, 0x1000, RZ, 0xfc, !PT ;  /* 0x0000100020204812 */ /* 0x000fce00078efcff */
.L_x_2156:
[----:B------:R-:W-:Y:S05]  /*21f00*/  BSYNC.RECONVERGENT B0 ;  /* 0x0000000000007941 */ /* 0x000fea0003800200 */
.L_x_2154:
        /* <DEDUP_REMOVED lines=8> */
.L_x_2158:
[C---:B------:R-:W-:Y:S02]  /*21f90*/  LOP3.LUT P4, RZ, R32.reuse, 0x800000, RZ, 0xc0, !PT ;  /* 0x0080000020ff7812 */ /* 0x040fe4000788c0ff */
[----:B------:R-:W-:-:S11]  /*21fa0*/  LOP3.LUT R32, R32, 0xfffff7ff, RZ, 0xc0, !PT ;  /* 0xfffff7ff20207812 */ /* 0x000fd600078ec0ff */
[----:B------:R-:W-:-:S07]  /*21fb0*/  @P4 LOP3.LUT R32, R32, 0x800, RZ, 0xfc, !PT ;  /* 0x0000080020204812 */ /* 0x000fce00078efcff */
.L_x_2159:
[----:B------:R-:W-:Y:S05]  /*21fc0*/  BSYNC.RECONVERGENT B0 ;  /* 0x0000000000007941 */ /* 0x000fea0003800200 */
.L_x_2157:
        /* <DEDUP_REMOVED lines=8> */
.L_x_2161:
[C---:B------:R-:W-:Y:S02]  /*22050*/  LOP3.LUT P4, RZ, R32.reuse, 0x400000, RZ, 0xc0, !PT ;  /* 0x0040000020ff7812 */ /* 0x040fe4000788c0ff */
[----:B------:R-:W-:-:S11]  /*22060*/  LOP3.LUT R32, R32, 0xfffffbff, RZ, 0xc0, !PT ;  /* 0xfffffbff20207812 */ /* 0x000fd600078ec0ff */
[----:B------:R-:W-:-:S07]  /*22070*/  @P4 LOP3.LUT R32, R32, 0x400, RZ, 0xfc, !PT ;  /* 0x0000040020204812 */ /* 0x000fce00078efcff */
.L_x_2162:
[----:B------:R-:W-:Y:S05]  /*22080*/  BSYNC.RECONVERGENT B0 ;  /* 0x0000000000007941 */ /* 0x000fea0003800200 */
.L_x_2160:
        /* <DEDUP_REMOVED lines=8> */
.L_x_2164:
[----:B------:R-:W-:-:S04]  /*22110*/  LOP3.LUT R32, R32, 0xfffffeff, RZ, 0xc0, !PT ;  /* 0xfffffeff20207812 */ /* 0x000fc800078ec0ff */
[----:B------:R-:W-:-:S07]  /*22120*/  @P5 LOP3.LUT R32, R32, 0x100, RZ, 0xfc, !PT ;  /* 0x0000010020205812 */ /* 0x000fce00078efcff */
.L_x_2165:
[----:B------:R-:W-:Y:S05]  /*22130*/  BSYNC.RECONVERGENT B0 ;  /* 0x0000000000007941 */ /* 0x000fea0003800200 */
.L_x_2163:
        /* <DEDUP_REMOVED lines=10> */
.L_x_2167:
[C---:B------:R-:W-:Y:S02]  /*221e0*/  LOP3.LUT P4, RZ, R32.reuse, 0x200000, RZ, 0xc0, !PT ;  /* 0x0020000020ff7812 */ /* 0x040fe4000788c0ff */
[----:B------:R-:W-:-:S11]  /*221f0*/  LOP3.LUT R32, R32, 0xffffff7f, RZ, 0xc0, !PT ;  /* 0xffffff7f20207812 */ /* 0x000fd600078ec0ff */
[----:B------:R-:W-:-:S07]  /*22200*/  @P4 LOP3.LUT R32, R32, 0x80, RZ, 0xfc, !PT ;  /* 0x0000008020204812 */ /* 0x000fce00078efcff */
.L_x_2168:
[----:B------:R-:W-:Y:S05]  /*22210*/  BSYNC.RECONVERGENT B0 ;  /* 0x0000000000007941 */ /* 0x000fea0003800200 */
.L_x_2166:
        /* <DEDUP_REMOVED lines=8> */
.L_x_2170:
[C---:B------:R-:W-:Y:S02]  /*222a0*/  LOP3.LUT P4, RZ, R32.reuse, 0x100000, RZ, 0xc0, !PT ;  /* 0x0010000020ff7812 */ /* 0x040fe4000788c0ff */
[----:B------:R-:W-:-:S11]  /*222b0*/  LOP3.LUT R32, R32, 0xffffffbf, RZ, 0xc0, !PT ;  /* 0xffffffbf20207812 */ /* 0x000fd600078ec0ff */
[----:B------:R-:W-:-:S07]  /*222c0*/  @P4 LOP3.LUT R32, R32, 0x40, RZ, 0xfc, !PT ;  /* 0x0000004020204812 */ /* 0x000fce00078efcff */
.L_x_2171:
[----:B------:R-:W-:Y:S05]  /*222d0*/  BSYNC.RECONVERGENT B0 ;  /* 0x0000000000007941 */ /* 0x000fea0003800200 */
.L_x_2169:
        /* <DEDUP_REMOVED lines=8> */
.L_x_2173:
[C---:B------:R-:W-:Y:S02]  /*22360*/  LOP3.LUT P4, RZ, R32.reuse, 0x80000, RZ, 0xc0, !PT ;  /* 0x0008000020ff7812 */ /* 0x040fe4000788c0ff */
[----:B------:R-:W-:-:S11]  /*22370*/  LOP3.LUT R32, R32, 0xffffffdf, RZ, 0xc0, !PT ;  /* 0xffffffdf20207812 */ /* 0x000fd600078ec0ff */
[----:B------:R-:W-:-:S07]  /*22380*/  @P4 LOP3.LUT R32, R32, 0x20, RZ, 0xfc, !PT ;  /* 0x0000002020204812 */ /* 0x000fce00078efcff */
.L_x_2174:
[----:B------:R-:W-:Y:S05]  /*22390*/  BSYNC.RECONVERGENT B0 ;  /* 0x0000000000007941 */ /* 0x000fea0003800200 */
.L_x_2172:
[----:B------:R-:W-:Y:S04]  /*223a0*/  BSSY.RECONVERGENT B0, `(.L_x_2175) ;  /* 0x0000007000007945 */ /* 0x000fe80003800200 */
[----:B------:R-:W-:Y:S05]  /*223b0*/  @!P0 BRA `(.L_x_2176) ;  /* 0x0000000000108947 */ /* 0x000fea0003800000 */
[----:B------:R-:W0:Y:S01]  /*223c0*/  LDS.U8 R18, [R31+UR5+0x770] ;  /* 0x000770051f127984 */ /* 0x000e220008000000 */
[----:B------:R-:W-:Y:S02]  /*223d0*/  PLOP3.LUT P4, PT, PT, PT, PT, 0x80, 0x8 ;  /* 0x000000000008781c */ /* 0x000fe40003f8f070 */
[----:B0-----:R-:W-:-:S13]  /*223e0*/  ISETP.NE.AND P0, PT, R18, RZ, PT ;  /* 0x000000ff1200720c */ /* 0x001fda0003f05270 */
[----:B------:R-:W-:Y:S05]  /*223f0*/  @P0 BRA `(.L_x_2177) ;  /* 0x0000000000040947 */ /* 0x000fea0003800000 */
.L_x_2176:
[----:B------:R-:W-:-:S13]  /*22400*/  PLOP3.LUT P4, PT, P1, PT, PT, 0x80, 0x8 ;  /* 0x000000000008781c */ /* 0x000fda0000f8f070 */
.L_x_2177:
[----:B------:R-:W-:Y:S05]  /*22410*/  BSYNC.RECONVERGENT B0 ;  /* 0x0000000000007941 */ /* 0x000fea0003800200 */
.L_x_2175:
        /* <DEDUP_REMOVED lines=10> */
.L_x_2179:
[C---:B------:R-:W-:Y:S02]  /*224c0*/  LOP3.LUT P1, RZ, R32.reuse, 0x40000, RZ, 0xc0, !PT ;  /* 0x0004000020ff7812 */ /* 0x040fe4000782c0ff */
[----:B------:R-:W-:-:S11]  /*224d0*/  LOP3.LUT R32, R32, 0xffffffef, RZ, 0xc0, !PT ;  /* 0xffffffef20207812 */ /* 0x000fd600078ec0ff */
[----:B------:R-:W-:-:S07]  /*224e0*/  @P1 LOP3.LUT R32, R32, 0x10, RZ, 0xfc, !PT ;  /* 0x0000001020201812 */ /* 0x000fce00078efcff */
.L_x_2180:
[----:B------:R-:W-:Y:S05]  /*224f0*/  BSYNC.RECONVERGENT B0 ;  /* 0x0000000000007941 */ /* 0x000fea0003800200 */
.L_x_2178:
        /* <DEDUP_REMOVED lines=8> */
.L_x_2182:
[C---:B------:R-:W-:Y:S02]  /*22580*/  LOP3.LUT P1, RZ, R32.reuse, 0x20000, RZ, 0xc0, !PT ;  /* 0x0002000020ff7812 */ /* 0x040fe4000782c0ff */
[----:B------:R-:W-:-:S11]  /*22590*/  LOP3.LUT R32, R32, 0xfffffff7, RZ, 0xc0, !PT ;  /* 0xfffffff720207812 */ /* 0x000fd600078ec0ff */
[----:B------:R-:W-:-:S07]  /*225a0*/  @P1 LOP3.LUT R32, R32, 0x8, RZ, 0xfc, !PT ;  /* 0x0000000820201812 */ /* 0x000fce00078efcff */
.L_x_2183:
[----:B------:R-:W-:Y:S05]  /*225b0*/  BSYNC.RECONVERGENT B0 ;  /* 0x0000000000007941 */ /* 0x000fea0003800200 */
.L_x_2181:
[----:B------:R-:W-:Y:S04]  /*225c0*/  BSSY.RECONVERGENT B0, `(.L_x_2184) ;  /* 0x0000007000007945 */ /* 0x000fe80003800200 */
[----:B------:R-:W-:Y:S05]  /*225d0*/  @!P0 BRA `(.L_x_2185) ;  /* 0x0000000000108947 */ /* 0x000fea0003800000 */
[----:B------:R-:W0:Y:S01]  /*225e0*/  LDS.U8 R18, [R31+UR5+0x760] ;  /* 0x000760051f127984 */ /* 0x000e220008000000 */
[----:B------:R-:W-:Y:S02]  /*225f0*/  PLOP3.LUT P1, PT, PT, PT, PT, 0x80, 0x8 ;  /* 0x000000000008781c */ /* 0x000fe40003f2f070 */
[----:B0-----:R-:W-:-:S13]  /*22600*/  ISETP.NE.AND P5, PT, R18, RZ, PT ;  /* 0x000000ff1200720c */ /* 0x001fda0003fa5270 */
[----:B------:R-:W-:Y:S05]  /*22610*/  @P5 BRA `(.L_x_2186) ;  /* 0x0000000000045947 */ /* 0x000fea0003800000 */
.L_x_2185:
[----:B------:R-:W-:-:S13]  /*22620*/  LOP3.LUT P1, RZ, R32, 0x10000, RZ, 0xc0, !PT ;  /* 0x0001000020ff7812 */ /* 0x000fda000782c0ff */
.L_x_2186:
[----:B------:R-:W-:Y:S05]  /*22630*/  BSYNC.RECONVERGENT B0 ;  /* 0x0000000000007941 */ /* 0x000fea0003800200 */
.L_x_2184:
[----:B------:R-:W-:Y:S04]  /*22640*/  BSSY.RECONVERGENT B0, `(.L_x_2187) ;  /* 0x0000007000007945 */ /* 0x000fe80003800200 */
[----:B------:R-:W-:Y:S05]  /*22650*/  @!P0 BRA `(.L_x_2188) ;  /* 0x0000000000108947 */ /* 0x000fea0003800000 */
[----:B------:R-:W0:Y:S01]  /*22660*/  LDS.U8 R18, [R31+UR5+0x770] ;  /* 0x000770051f127984 */ /* 0x000e220008000000 */
[----:B------:R-:W-:Y:S02]  /*22670*/  PLOP3.LUT P0, PT, PT, PT, PT, 0x80, 0x8 ;  /* 0x000000000008781c */ /* 0x000fe40003f0f070 */
[----:B0-----:R-:W-:-:S13]  /*22680*/  ISETP.NE.AND P5, PT, R18, RZ, PT ;  /* 0x000000ff1200720c */ /* 0x001fda0003fa5270 */
[----:B------:R-:W-:Y:S05]  /*22690*/  @P5 BRA `(.L_x_2189) ;  /* 0x0000000000045947 */ /* 0x000fea0003800000 */
.L_x_2188:
[----:B------:R-:W-:-:S13]  /*226a0*/  PLOP3.LUT P0, PT, P2, PT, PT, 0x80, 0x8 ;  /* 0x000000000008781c */ /* 0x000fda000170f070 */
.L_x_2189:
[----:B------:R-:W-:Y:S05]  /*226b0*/  BSYNC.RECONVERGENT B0 ;  /* 0x0000000000007941 */ /* 0x000fea0003800200 */
.L_x_2187:
        /* <DEDUP_REMOVED lines=8> */
.L_x_2191:
[----:B------:R-:W-:-:S13]  /*22740*/  LOP3.LUT P2, RZ, R32, 0x2, RZ, 0xc0, !PT ;  /* 0x0000000220ff7812 */ /* 0x000fda000784c0ff */
.L_x_2192:
[----:B------:R-:W-:Y:S05]  /*22750*/  BSYNC.RECONVERGENT B0 ;  /* 0x0000000000007941 */ /* 0x000fea0003800200 */
.L_x_2190:
        /* <DEDUP_REMOVED lines=8> */
.L_x_2194:
[C---:B------:R-:W-:Y:S02]  /*227e0*/  LOP3.LUT P6, RZ, R32.reuse, 0x80000000, RZ, 0xc0, !PT ;  /* 0x8000000020ff7812 */ /* 0x040fe400078cc0ff */
[----:B------:R-:W-:-:S11]  /*227f0*/  LOP3.LUT R32, R32, 0xfffffffd, RZ, 0xc0, !PT ;  /* 0xfffffffd20207812 */ /* 0x000fd600078ec0ff */
[----:B------:R-:W-:-:S07]  /*22800*/  @P6 LOP3.LUT R32, R32, 0x2, RZ, 0xfc, !PT ;  /* 0x0000000220206812 */ /* 0x000fce00078efcff */
.L_x_2195:
[----:B------:R-:W-:Y:S05]  /*22810*/  BSYNC.RECONVERGENT B0 ;  /* 0x0000000000007941 */ /* 0x000fea0003800200 */
.L_x_2193:
        /* <DEDUP_REMOVED lines=8> */
.L_x_2197:
[----:B------:R-:W-:Y:S02]  /*228a0*/  LOP3.LUT P6, RZ, R33, 0x1, RZ, 0xc0, !PT ;  /* 0x0000000121ff7812 */ /* 0x000fe400078cc0ff */
[----:B------:R-:W-:-:S11]  /*228b0*/  LOP3.LUT R32, R32, 0xfffdffff, RZ, 0xc0, !PT ;  /* 0xfffdffff20207812 */ /* 0x000fd600078ec0ff */
[----:B------:R-:W-:-:S07]  /*228c0*/  @P6 LOP3.LUT R32, R32, 0x20000, RZ, 0xfc, !PT ;  /* 0x0002000020206812 */ /* 0x000fce00078efcff */
.L_x_2198:
[----:B------:R-:W-:Y:S05]  /*228d0*/  BSYNC.RECONVERGENT B0 ;  /* 0x0000000000007941 */ /* 0x000fea0003800200 */
.L_x_2196:
        /* <DEDUP_REMOVED lines=8> */
.L_x_2200:
[C---:B------:R-:W-:Y:S02]  /*22960*/  LOP3.LUT P5, RZ, R32.reuse, 0x40000000, RZ, 0xc0, !PT ;  /* 0x4000000020ff7812 */ /* 0x040fe400078ac0ff */
[----:B------:R-:W-:-:S11]  /*22970*/  LOP3.LUT R32, R32, 0xfffeffff, RZ, 0xc0, !PT ;  /* 0xfffeffff20207812 */ /* 0x000fd600078ec0ff */
[----:B------:R-:W-:-:S07]  /*22980*/  @P5 LOP3.LUT R32, R32, 0x10000, RZ, 0xfc, !PT ;  /* 0x0001000020205812 */ /* 0x000fce00078efcff */
.L_x_2201:
[----:B------:R-:W-:Y:S05]  /*22990*/  BSYNC.RECONVERGENT B0 ;  /* 0x0000000000007941 */ /* 0x000fea0003800200 */
.L_x_2199:
        /* <DEDUP_REMOVED lines=10> */
.L_x_2203:
[C---:B------:R-:W-:Y:S02]  /*22a40*/  LOP3.LUT P6, RZ, R32.reuse, 0x20000000, RZ, 0xc0, !PT ;  /* 0x2000000020ff7812 */ /* 0x040fe400078cc0ff */
[----:B------:R-:W-:-:S11]  /*22a50*/  LOP3.LUT R32, R32, 0x7fffffff, RZ, 0xc0, !PT ;  /* 0x7fffffff20207812 */ /* 0x000fd600078ec0ff */
[----:B------:R-:W-:-:S07]  /*22a60*/  @P6 LOP3.LUT R32, R32, 0x80000000, RZ, 0xfc, !PT ;  /* 0x8000000020206812 */ /* 0x000fce00078efcff */
.L_x_2204:
[----:B------:R-:W-:Y:S05]  /*22a70*/  BSYNC.RECONVERGENT B0 ;  /* 0x0000000000007941 */ /* 0x000fea0003800200 */
.L_x_2202:
        /* <DEDUP_REMOVED lines=8> */
.L_x_2206:
[C---:B------:R-:W-:Y:S02]  /*22b00*/  LOP3.LUT P6, RZ, R32.reuse, 0x10000000, RZ, 0xc0, !PT ;  /* 0x1000000020ff7812 */ /* 0x040fe400078cc0ff */
[----:B------:R-:W-:-:S11]  /*22b10*/  LOP3.LUT R32, R32, 0xbfffffff, RZ, 0xc0, !PT ;  /* 0xbfffffff20207812 */ /* 0x000fd600078ec0ff */
[----:B------:R-:W-:-:S07]  /*22b20*/  @P6 LOP3.LUT R32, R32, 0x40000000, RZ, 0xfc, !PT ;  /* 0x4000000020206812 */ /* 0x000fce00078efcff */
.L_x_2207:
[----:B------:R-:W-:Y:S05]  /*22b30*/  BSYNC.RECONVERGENT B0 ;  /* 0x0000000000007941 */ /* 0x000fea0003800200 */
.L_x_2205:
        /* <DEDUP_REMOVED lines=8> */
.L_x_2209:
[C---:B------:R-:W-:Y:S02]  /*22bc0*/  LOP3.LUT P6, RZ, R32.reuse, 0x1, RZ, 0xc0, !PT ;  /* 0x0000000120ff7812 */ /* 0x040fe400078cc0ff */
[----:B------:R-:W-:-:S11]  /*22bd0*/  LOP3.LUT R32, R32, 0xdfffffff, RZ, 0xc0, !PT ;  /* 0xdfffffff20207812 */ /* 0x000fd600078ec0ff */
[----:B------:R-:W-:-:S07]  /*22be0*/  @P6 LOP3.LUT R32, R32, 0x20000000, RZ, 0xfc, !PT ;  /* 0x2000000020206812 */ /* 0x000fce00078efcff */
.L_x_2210:
[----:B------:R-:W-:Y:S05]  /*22bf0*/  BSYNC.RECONVERGENT B0 ;  /* 0x0000000000007941 */ /* 0x000fea0003800200 */
.L_x_2208:
        /* <DEDUP_REMOVED lines=8> */
.L_x_2212:
[----:B------:R-:W-:-:S04]  /*22c80*/  LOP3.LUT R32, R32, 0xffbfffff, RZ, 0xc0, !PT ;  /* 0xffbfffff20207812 */ /* 0x000fc800078ec0ff */
[----:B------:R-:W-:-:S07]  /*22c90*/  @P3 LOP3.LUT R32, R32, 0x400000, RZ, 0xfc, !PT ;  /* 0x0040000020203812 */ /* 0x000fce00078efcff */
.L_x_2213:
[----:B------:R-:W-:Y:S05]  /*22ca0*/  BSYNC.RECONVERGENT B0 ;  /* 0x0000000000007941 */ /* 0x000fea0003800200 */
.L_x_2211:
        /* <DEDUP_REMOVED lines=10> */
.L_x_2215:
[C---:B------:R-:W-:Y:S02]  /*22d50*/  LOP3.LUT P5, RZ, R32.reuse, 0x4000, RZ, 0xc0, !PT ;  /* 0x0000400020ff7812 */ /* 0x040fe400078ac0ff */
[----:B------:R-:W-:-:S11]  /*22d60*/  LOP3.LUT R32, R32, 0xefffffff, RZ, 0xc0, !PT ;  /* 0xefffffff20207812 */ /* 0x000fd600078ec0ff */
[----:B------:R-:W-:-:S07]  /*22d70*/  @P5 LOP3.LUT R32, R32, 0x10000000, RZ, 0xfc, !PT ;  /* 0x1000000020205812 */ /* 0x000fce00078efcff */
.L_x_2216:
[----:B------:R-:W-:Y:S05]  /*22d80*/  BSYNC.RECONVERGENT B0 ;  /* 0x0000000000007941 */ /* 0x000fea0003800200 */
.L_x_2214:
        /* <DEDUP_REMOVED lines=8> */
.L_x_2218:
[C---:B------:R-:W-:Y:S02]  /*22e10*/  LOP3.LUT P5, RZ, R32.reuse, 0x2000, RZ, 0xc0, !PT ;  /* 0x0000200020ff7812 */ /* 0x040fe400078ac0ff */
[----:B------:R-:W-:-:S11]  /*22e20*/  LOP3.LUT R32, R32, 0xf7ffffff, RZ, 0xc0, !PT ;  /* 0xf7ffffff20207812 */ /* 0x000fd600078ec0ff */
[----:B------:R-:W-:-:S07]  /*22e30*/  @P5 LOP3.LUT R32, R32, 0x8000000, RZ, 0xfc, !PT ;  /* 0x0800000020205812 */ /* 0x000fce00078efcff */
.L_x_2219:
[----:B------:R-:W-:Y:S05]  /*22e40*/  BSYNC.RECONVERGENT B0 ;  /* 0x0000000000007941 */ /* 0x000fea0003800200 */
.L_x_2217:
        /* <DEDUP_REMOVED lines=8> */
.L_x_2221:
[C---:B------:R-:W-:Y:S02]  /*22ed0*/  LOP3.LUT P5, RZ, R32.reuse, 0x200, RZ, 0xc0, !PT ;  /* 0x0000020020ff7812 */ /* 0x040fe400078ac0ff */
[----:B------:R-:W-:-:S11]  /*22ee0*/  LOP3.LUT R32, R32, 0xfbffffff, RZ, 0xc0, !PT ;  /* 0xfbffffff20207812 */ /* 0x000fd600078ec0ff */
[----:B------:R-:W-:-:S07]  /*22ef0*/  @P5 LOP3.LUT R32, R32, 0x4000000, RZ, 0xfc, !PT ;  /* 0x0400000020205812 */ /* 0x000fce00078efcff */
.L_x_2222:
[----:B------:R-:W-:Y:S05]  /*22f00*/  BSYNC.RECONVERGENT B0 ;  /* 0x0000000000007941 */ /* 0x000fea0003800200 */
.L_x_2220:
        /* <DEDUP_REMOVED lines=8> */
.L_x_2224:
[C---:B------:R-:W-:Y:S02]  /*22f90*/  LOP3.LUT P3, RZ, R32.reuse, 0x4, RZ, 0xc0, !PT ;  /* 0x0000000420ff7812 */ /* 0x040fe4000786c0ff */
[----:B------:R-:W-:-:S11]  /*22fa0*/  LOP3.LUT R32, R32, 0xfffffdff, RZ, 0xc0, !PT ;  /* 0xfffffdff20207812 */ /* 0x000fd600078ec0ff */
[----:B------:R-:W-:-:S07]  /*22fb0*/  @P3 LOP3.LUT R32, R32, 0x200, RZ, 0xfc, !PT ;  /* 0x0000020020203812 */ /* 0x000fce00078efcff */
.L_x_2225:
[----:B------:R-:W-:Y:S05]  /*22fc0*/  BSYNC.RECONVERGENT B0 ;  /* 0x0000000000007941 */ /* 0x000fea0003800200 */
.L_x_2223:
        /* <DEDUP_REMOVED lines=10> */
.L_x_2227:
[C---:B------:R-:W-:Y:S02]  /*23070*/  LOP3.LUT P5, RZ, R32.reuse, 0x1000, RZ, 0xc0, !PT ;  /* 0x0000100020ff7812 */ /* 0x040fe400078ac0ff */
[----:B------:R-:W-:-:S11]  /*23080*/  LOP3.LUT R32, R32, 0xfdffffff, RZ, 0xc0, !PT ;  /* 0xfdffffff20207812 */ /* 0x000fd600078ec0ff */
[----:B------:R-:W-:-:S07]  /*23090*/  @P5 LOP3.LUT R32, R32, 0x2000000, RZ, 0xfc, !PT ;  /* 0x0200000020205812 */ /* 0x000fce00078efcff */
.L_x_2228:
[----:B------:R-:W-:Y:S05]  /*230a0*/  BSYNC.RECONVERGENT B0 ;  /* 0x0000000000007941 */ /* 0x000fea0003800200 */
.L_x_2226:
        /* <DEDUP_REMOVED lines=8> */
.L_x_2230:
[C---:B------:R-:W-:Y:S02]  /*23130*/  LOP3.LUT P5, RZ, R32.reuse, 0x800, RZ, 0xc0, !PT ;  /* 0x0000080020ff7812 */ /* 0x040fe400078ac0ff */
[----:B------:R-:W-:-:S11]  /*23140*/  LOP3.LUT R32, R32, 0xfeffffff, RZ, 0xc0, !PT ;  /* 0xfeffffff20207812 */ /* 0x000fd600078ec0ff */
[----:B------:R-:W-:-:S07]  /*23150*/  @P5 LOP3.LUT R32, R32, 0x1000000, RZ, 0xfc, !PT ;  /* 0x0100000020205812 */ /* 0x000fce00078efcff */
.L_x_2231:
[----:B------:R-:W-:Y:S05]  /*23160*/  BSYNC.RECONVERGENT B0 ;  /* 0x0000000000007941 */ /* 0x000fea0003800200 */
.L_x_2229:
        /* <DEDUP_REMOVED lines=8> */
.L_x_2233:
[C---:B------:R-:W-:Y:S02]  /*231f0*/  LOP3.LUT P5, RZ, R32.reuse, 0x400, RZ, 0xc0, !PT ;  /* 0x0000040020ff7812 */ /* 0x040fe400078ac0ff */
[----:B------:R-:W-:-:S11]  /*23200*/  LOP3.LUT R32, R32, 0xff7fffff, RZ, 0xc0, !PT ;  /* 0xff7fffff20207812 */ /* 0x000fd600078ec0ff */
[----:B------:R-:W-:-:S07]  /*23210*/  @P5 LOP3.LUT R32, R32, 0x800000, RZ, 0xfc, !PT ;  /* 0x0080000020205812 */ /* 0x000fce00078efcff */
.L_x_2234:
[----:B------:R-:W-:Y:S05]  /*23220*/  BSYNC.RECONVERGENT B0 ;  /* 0x0000000000007941 */ /* 0x000fea0003800200 */
.L_x_2232:
        /* <DEDUP_REMOVED lines=8> */
.L_x_2236:
[C---:B------:R-:W-:Y:S02]  /*232b0*/  LOP3.LUT P3, RZ, R32.reuse, 0x100, RZ, 0xc0, !PT ;  /* 0x0000010020ff7812 */ /* 0x040fe4000786c0ff */
[----:B------:R-:W-:-:S11]  /*232c0*/  LOP3.LUT R32, R32, 0xffdfffff, RZ, 0xc0, !PT ;  /* 0xffdfffff20207812 */ /* 0x000fd600078ec0ff */
[----:B------:R-:W-:-:S07]  /*232d0*/  @P3 LOP3.LUT R32, R32, 0x200000, RZ, 0xfc, !PT ;  /* 0x0020000020203812 */ /* 0x000fce00078efcff */
.L_x_2237:
[----:B------:R-:W-:Y:S05]  /*232e0*/  BSYNC.RECONVERGENT B0 ;  /* 0x0000000000007941 */ /* 0x000fea0003800200 */
.L_x_2235:
        /* <DEDUP_REMOVED lines=10> */
.L_x_2239:
[C---:B------:R-:W-:Y:S02]  /*23390*/  LOP3.LUT P5, RZ, R32.reuse, 0x80, RZ, 0xc0, !PT ;  /* 0x0000008020ff7812 */ /* 0x040fe400078ac0ff */
[----:B------:R-:W-:-:S11]  /*233a0*/  LOP3.LUT R32, R32, 0xffefffff, RZ, 0xc0, !PT ;  /* 0xffefffff20207812 */ /* 0x000fd600078ec0ff */
[----:B------:R-:W-:-:S07]  /*233b0*/  @P5 LOP3.LUT R32, R32, 0x100000, RZ, 0xfc, !PT ;  /* 0x0010000020205812 */ /* 0x000fce00078efcff */
.L_x_2240:
[----:B------:R-:W-:Y:S05]  /*233c0*/  BSYNC.RECONVERGENT B0 ;  /* 0x0000000000007941 */ /* 0x000fea0003800200 */
.L_x_2238:
        /* <DEDUP_REMOVED lines=8> */
.L_x_2242:
[C---:B------:R-:W-:Y:S02]  /*23450*/  LOP3.LUT P5, RZ, R32.reuse, 0x40, RZ, 0xc0, !PT ;  /* 0x0000004020ff7812 */ /* 0x040fe400078ac0ff */
[----:B------:R-:W-:-:S11]  /*23460*/  LOP3.LUT R32, R32, 0xfff7ffff, RZ, 0xc0, !PT ;  /* 0xfff7ffff20207812 */ /* 0x000fd600078ec0ff */
[----:B------:R-:W-:-:S07]  /*23470*/  @P5 LOP3.LUT R32, R32, 0x80000, RZ, 0xfc, !PT ;  /* 0x0008000020205812 */ /* 0x000fce00078efcff */
.L_x_2243:
[----:B------:R-:W-:Y:S05]  /*23480*/  BSYNC.RECONVERGENT B0 ;  /* 0x0000000000007941 */ /* 0x000fea0003800200 */
.L_x_2241:
        /* <DEDUP_REMOVED lines=8> */
.L_x_2245:
[C---:B------:R-:W-:Y:S02]  /*23510*/  LOP3.LUT P5, RZ, R32.reuse, 0x20, RZ, 0xc0, !PT ;  /* 0x0000002020ff7812 */ /* 0x040fe400078ac0ff */
[----:B------:R-:W-:-:S11]  /*23520*/  LOP3.LUT R32, R32, 0xfffbffff, RZ, 0xc0, !PT ;  /* 0xfffbffff20207812 */ /* 0x000fd600078ec0ff */
[----:B------:R-:W-:-:S07]  /*23530*/  @P5 LOP3.LUT R32, R32, 0x40000, RZ, 0xfc, !PT ;  /* 0x0004000020205812 */ /* 0x000fce00078efcff */
.L_x_2246:
[----:B------:R-:W-:Y:S05]  /*23540*/  BSYNC.RECONVERGENT B0 ;  /* 0x0000000000007941 */ /* 0x000fea0003800200 */
.L_x_2244:
[----:B------:R-:W-:Y:S04]  /*23550*/  BSSY.RECONVERGENT B0, `(.L_x_2247) ;  /* 0x0000007000007945 */ /* 0x000fe80003800200 */
[----:B------:R-:W-:Y:S05]  /*23560*/  @!P3 BRA `(.L_x_2248) ;  /* 0x000000000010b947 */ /* 0x000fea0003800000 */
[----:B------:R-:W0:Y:S01]  /*23570*/  LDS.U8 R18, [R31+UR5+0x7b0] ;  /* 0x0007b0051f127984 */ /* 0x000e220008000000 */
[----:B------:R-:W-:Y:S02]  /*23580*/  PLOP3.LUT P6, PT, PT, PT, PT, 0x80, 0x8 ;  /* 0x000000000008781c */ /* 0x000fe40003fcf070 */
[----:B0-----:R-:W-:-:S13]  /*23590*/  ISETP.NE.AND P3, PT, R18, RZ, PT ;  /* 0x000000ff1200720c */ /* 0x001fda0003f65270 */
[----:B------:R-:W-:Y:S05]  /*235a0*/  @P3 BRA `(.L_x_2249) ;  /* 0x0000000000043947 */ /* 0x000fea0003800000 */
.L_x_2248:
[----:B------:R-:W-:-:S13]  /*235b0*/  PLOP3.LUT P6, PT, P4, PT, PT, 0x80, 0x8 ;  /* 0x000000000008781c */ /* 0x000fda00027cf070 */
.L_x_2249:
[----:B------:R-:W-:Y:S05]  /*235c0*/  BSYNC.RECONVERGENT B0 ;  /* 0x0000000000007941 */ /* 0x000fea0003800200 */
.L_x_2247:
        /* <DEDUP_REMOVED lines=10> */
.L_x_2251:
[C---:B------:R-:W-:Y:S02]  /*23670*/  LOP3.LUT P4, RZ, R32.reuse, 0x10, RZ, 0xc0, !PT ;  /* 0x0000001020ff7812 */ /* 0x040fe4000788c0ff */
[----:B------:R-:W-:-:S11]  /*23680*/  LOP3.LUT R32, R32, 0xffff7fff, RZ, 0xc0, !PT ;  /* 0xffff7fff20207812 */ /* 0x000fd600078ec0ff */
[----:B------:R-:W-:-:S07]  /*23690*/  @P4 LOP3.LUT R32, R32, 0x8000, RZ, 0xfc, !PT ;  /* 0x0000800020204812 */ /* 0x000fce00078efcff */
.L_x_2252:
[----:B------:R-:W-:Y:S05]  /*236a0*/  BSYNC.RECONVERGENT B0 ;  /* 0x0000000000007941 */ /* 0x000fea0003800200 */
.L_x_2250:
        /* <DEDUP_REMOVED lines=8> */
.L_x_2254:
[C---:B------:R-:W-:Y:S02]  /*23730*/  LOP3.LUT P4, RZ, R32.reuse, 0x8, RZ, 0xc0, !PT ;  /* 0x0000000820ff7812 */ /* 0x040fe4000788c0ff */
[----:B------:R-:W-:-:S11]  /*23740*/  LOP3.LUT R32, R32, 0xfffffffe, RZ, 0xc0, !PT ;  /* 0xfffffffe20207812 */ /* 0x000fd600078ec0ff */
[----:B------:R-:W-:-:S07]  /*23750*/  @P4 LOP3.LUT R32, R32, 0x1, RZ, 0xfc, !PT ;  /* 0x0000000120204812 */ /* 0x000fce00078efcff */
.L_x_2255:
[----:B------:R-:W-:Y:S05]  /*23760*/  BSYNC.RECONVERGENT B0 ;  /* 0x0000000000007941 */ /* 0x000fea0003800200 */
.L_x_2253:
        /* <DEDUP_REMOVED lines=8> */
.L_x_2257:
[----:B------:R-:W-:-:S04]  /*237f0*/  LOP3.LUT R32, R32, 0xfffffffb, RZ, 0xc0, !PT ;  /* 0xfffffffb20207812 */ /* 0x000fc800078ec0ff */
[----:B------:R-:W-:-:S07]  /*23800*/  @P1 LOP3.LUT R32, R32, 0x4, RZ, 0xfc, !PT ;  /* 0x0000000420201812 */ /* 0x000fce00078efcff */
.L_x_2258:
[----:B------:R-:W-:Y:S05]  /*23810*/  BSYNC.RECONVERGENT B0 ;  /* 0x0000000000007941 */ /* 0x000fea0003800200 */
.L_x_2256:
[----:B------:R-:W-:Y:S04]  /*23820*/  BSSY.RECONVERGENT B0, `(.L_x_2259) ;  /* 0x0000007000007945 */ /* 0x000fe80003800200 */
[----:B------:R-:W-:Y:S05]  /*23830*/  @!P3 BRA `(.L_x_2260) ;  /* 0x000000000010b947 */ /* 0x000fea0003800000 */
[----:B------:R-:W0:Y:S01]  /*23840*/  LDS.U8 R18, [R31+UR5+0x7b0] ;  /* 0x0007b0051f127984 */ /* 0x000e220008000000 */
[----:B------:R-:W-:Y:S02]  /*23850*/  PLOP3.LUT P1, PT, PT, PT, PT, 0x80, 0x8 ;  /* 0x000000000008781c */ /* 0x000fe40003f2f070 */
[----:B0-----:R-:W-:-:S13]  /*23860*/  ISETP.NE.AND P3, PT, R18, RZ, PT ;  /* 0x000000ff1200720c */ /* 0x001fda0003f65270 */
[----:B------:R-:W-:Y:S05]  /*23870*/  @P3 BRA `(.L_x_2261) ;  /* 0x0000000000043947 */ /* 0x000fea0003800000 */
.L_x_2260:
[----:B------:R-:W-:-:S13]  /*23880*/  PLOP3.LUT P1, PT, P0, PT, PT, 0x80, 0x8 ;  /* 0x000000000008781c */ /* 0x000fda000072f070 */
.L_x_2261:
[----:B------:R-:W-:Y:S05]  /*23890*/  BSYNC.RECONVERGENT B0 ;  /* 0x0000000000007941 */ /* 0x000fea0003800200 */
.L_x_2259:
        /* <DEDUP_REMOVED lines=10> */
.L_x_2263:
[----:B------:R-:W-:-:S04]  /*23940*/  LOP3.LUT R32, R32, 0xffffffdf, RZ, 0xc0, !PT ;  /* 0xffffffdf20207812 */ /* 0x000fc800078ec0ff */
[----:B------:R-:W-:-:S07]  /*23950*/  @P2 LOP3.LUT R32, R32, 0x20, RZ, 0xfc, !PT ;  /* 0x0000002020202812 */ /* 0x000fce00078efcff */
.L_x_2264:
[----:B------:R-:W-:Y:S05]  /*23960*/  BSYNC.RECONVERGENT B0 ;  /* 0x0000000000007941 */ /* 0x000fea0003800200 */
.L_x_2262:
[----:B------:R-:W-:Y:S04]  /*23970*/  BSSY.RECONVERGENT B0, `(.L_x_2265) ;  /* 0x0000007000007945 */ /* 0x000fe80003800200 */
[----:B------:R-:W-:Y:S05]  /*23980*/  @!P0 BRA `(.L_x_2266) ;  /* 0x0000000000108947 */ /* 0x000fea0003800000 */
[----:B------:R-:W0:Y:S01]  /*23990*/  LDS.U8 R18, [R31+UR5+0x790] ;  /* 0x000790051f127984 */ /* 0x000e220008000000 */
[----:B------:R-:W-:Y:S02]  /*239a0*/  PLOP3.LUT P2, PT, PT, PT, PT, 0x80, 0x8 ;  /* 0x000000000008781c */ /* 0x000fe40003f4f070 */
[----:B0-----:R-:W-:-:S13]  /*239b0*/  ISETP.NE.AND P3, PT, R18, RZ, PT ;  /* 0x000000ff1200720c */ /* 0x001fda0003f65270 */
[----:B------:R-:W-:Y:S05]  /*239c0*/  @P3 BRA `(.L_x_2267) ;  /* 0x0000000000043947 */ /* 0x000fea0003800000 */
.L_x_2266:
[----:B------:R-:W-:-:S13]  /*239d0*/  LOP3.LUT P2, RZ, R32, 0x2, RZ, 0xc0, !PT ;  /* 0x0000000220ff7812 */ /* 0x000fda000784c0ff */
.L_x_2267:
[----:B------:R-:W-:Y:S05]  /*239e0*/  BSYNC.RECONVERGENT B0 ;  /* 0x0000000000007941 */ /* 0x000fea0003800200 */
.L_x_2265:
        /* <DEDUP_REMOVED lines=8> */
.L_x_2269:
[C---:B------:R-:W-:Y:S02]  /*23a70*/  LOP3.LUT P3, RZ, R32.reuse, 0x20000, RZ, 0xc0, !PT ;  /* 0x0002000020ff7812 */ /* 0x040fe4000786c0ff */
[----:B------:R-:W-:-:S11]  /*23a80*/  LOP3.LUT R32, R32, 0xfffffff7, RZ, 0xc0, !PT ;  /* 0xfffffff720207812 */ /* 0x000fd600078ec0ff */
[----:B------:R-:W-:-:S07]  /*23a90*/  @P3 LOP3.LUT R32, R32, 0x8, RZ, 0xfc, !PT ;  /* 0x0000000820203812 */ /* 0x000fce00078efcff */
.L_x_2270:
[----:B------:R-:W-:Y:S05]  /*23aa0*/  BSYNC.RECONVERGENT B0 ;  /* 0x0000000000007941 */ /* 0x000fea0003800200 */
.L_x_2268:
[----:B------:R-:W-:Y:S04]  /*23ab0*/  BSSY.RECONVERGENT B0, `(.L_x_2271) ;  /* 0x0000007000007945 */ /* 0x000fe80003800200 */
[----:B------:R-:W-:Y:S05]  /*23ac0*/  @!P0 BRA `(.L_x_2272) ;  /* 0x0000000000108947 */ /* 0x000fea0003800000 */
[----:B------:R-:W0:Y:S01]  /*23ad0*/  LDS.U8 R18, [R31+UR5+0x7b0] ;  /* 0x0007b0051f127984 */ /* 0x000e220008000000 */
[----:B------:R-:W-:Y:S02]  /*23ae0*/  PLOP3.LUT P3, PT, PT, PT, PT, 0x80, 0x8 ;  /* 0x000000000008781c */ /* 0x000fe40003f6f070 */
[----:B0-----:R-:W-:-:S13]  /*23af0*/  ISETP.NE.AND P0, PT, R18, RZ, PT ;  /* 0x000000ff1200720c */ /* 0x001fda0003f05270 */
[----:B------:R-:W-:Y:S05]  /*23b00*/  @P0 BRA `(.L_x_2273) ;  /* 0x0000000000040947 */ /* 0x000fea0003800000 */
.L_x_2272:
[----:B------:R-:W-:-:S13]  /*23b10*/  LOP3.LUT P3, RZ, R32, 0x10000, RZ, 0xc0, !PT ;  /* 0x0001000020ff7812 */ /* 0x000fda000786c0ff */
.L_x_2273:
[----:B------:R-:W-:Y:S05]  /*23b20*/  BSYNC.RECONVERGENT B0 ;  /* 0x0000000000007941 */ /* 0x000fea0003800200 */
.L_x_2271:
        /* <DEDUP_REMOVED lines=10> */
.L_x_2275:
[C---:B------:R-:W-:Y:S02]  /*23bd0*/  LOP3.LUT P4, RZ, R32.reuse, 0x80000000, RZ, 0xc0, !PT ;  /* 0x8000000020ff7812 */ /* 0x040fe4000788c0ff */
[----:B------:R-:W-:-:S11]  /*23be0*/  LOP3.LUT R32, R32, 0xfffffeff, RZ, 0xc0, !PT ;  /* 0xfffffeff20207812 */ /* 0x000fd600078ec0ff */
[----:B------:R-:W-:-:S07]  /*23bf0*/  @P4 LOP3.LUT R32, R32, 0x100, RZ, 0xfc, !PT ;  /* 0x0000010020204812 */ /* 0x000fce00078efcff */
.L_x_2276:
[----:B------:R-:W-:Y:S05]  /*23c00*/  BSYNC.RECONVERGENT B0 ;  /* 0x0000000000007941 */ /* 0x000fea0003800200 */
.L_x_2274:
        /* <DEDUP_REMOVED lines=8> */
.L_x_2278:
[C---:B------:R-:W-:Y:S02]  /*23c90*/  LOP3.LUT P4, RZ, R32.reuse, 0x40000000, RZ, 0xc0, !PT ;  /* 0x4000000020ff7812 */ /* 0x040fe4000788c0ff */
[----:B------:R-:W-:-:S11]  /*23ca0*/  LOP3.LUT R32, R32, 0xffffff7f, RZ, 0xc0, !PT ;  /* 0xffffff7f20207812 */ /* 0x000fd600078ec0ff */
[----:B------:R-:W-:-:S07]  /*23cb0*/  @P4 LOP3.LUT R32, R32, 0x80, RZ, 0xfc, !PT ;  /* 0x0000008020204812 */ /* 0x000fce00078efcff */
.L_x_2279:
[----:B------:R-:W-:Y:S05]  /*23cc0*/  BSYNC.RECONVERGENT B0 ;  /* 0x0000000000007941 */ /* 0x000fea0003800200 */
.L_x_2277:
        /* <DEDUP_REMOVED lines=8> */
.L_x_2281:
[C---:B------:R-:W-:Y:S02]  /*23d50*/  LOP3.LUT P4, RZ, R32.reuse, 0x20000000, RZ, 0xc0, !PT ;  /* 0x2000000020ff7812 */ /* 0x040fe4000788c0ff */
[----:B------:R-:W-:-:S11]  /*23d60*/  LOP3.LUT R32, R32, 0xffffffbf, RZ, 0xc0, !PT ;  /* 0xffffffbf20207812 */ /* 0x000fd600078ec0ff */
[----:B------:R-:W-:-:S07]  /*23d70*/  @P4 LOP3.LUT R32, R32, 0x40, RZ, 0xfc, !PT ;  /* 0x0000004020204812 */ /* 0x000fce00078efcff */
.L_x_2282:
[----:B------:R-:W-:Y:S05]  /*23d80*/  BSYNC.RECONVERGENT B0 ;  /* 0x0000000000007941 */ /* 0x000fea0003800200 */
.L_x_2280:
        /* <DEDUP_REMOVED lines=8> */
.L_x_2284:
[C---:B------:R-:W-:Y:S02]  /*23e10*/  LOP3.LUT P0, RZ, R32.reuse, 0x400000, RZ, 0xc0, !PT ;  /* 0x0040000020ff7812 */ /* 0x040fe4000780c0ff */
[----:B------:R-:W-:-:S11]  /*23e20*/  LOP3.LUT R32, R32, 0xffffffef, RZ, 0xc0, !PT ;  /* 0xffffffef20207812 */ /* 0x000fd600078ec0ff */
[----:B------:R-:W-:-:S07]  /*23e30*/  @P0 LOP3.LUT R32, R32, 0x10, RZ, 0xfc, !PT ;  /* 0x0000001020200812 */ /* 0x000fce00078efcff */
.L_x_2285:
[----:B------:R-:W-:Y:S05]  /*23e40*/  BSYNC.RECONVERGENT B0 ;  /* 0x0000000000007941 */ /* 0x000fea0003800200 */
.L_x_2283:
        /* <DEDUP_REMOVED lines=10> */
.L_x_2287:
[C---:B------:R-:W-:Y:S02]  /*23ef0*/  LOP3.LUT P4, RZ, R32.reuse, 0x10000000, RZ, 0xc0, !PT ;  /* 0x1000000020ff7812 */ /* 0x040fe4000788c0ff */
[----:B------:R-:W-:-:S11]  /*23f00*/  LOP3.LUT R32, R32, 0xffffbfff, RZ, 0xc0, !PT ;  /* 0xffffbfff20207812 */ /* 0x000fd600078ec0ff */
[----:B------:R-:W-:-:S07]  /*23f10*/  @P4 LOP3.LUT R32, R32, 0x4000, RZ, 0xfc, !PT ;  /* 0x0000400020204812 */ /* 0x000fce00078efcff */
.L_x_2288:
[----:B------:R-:W-:Y:S05]  /*23f20*/  BSYNC.RECONVERGENT B0 ;  /* 0x0000000000007941 */ /* 0x000fea0003800200 */
.L_x_2286:
        /* <DEDUP_REMOVED lines=8> */
.L_x_2290:
[C---:B------:R-:W-:Y:S02]  /*23fb0*/  LOP3.LUT P4, RZ, R32.reuse, 0x8000000, RZ, 0xc0, !PT ;  /* 0x0800000020ff7812 */ /* 0x040fe4000788c0ff */
[----:B------:R-:W-:-:S11]  /*23fc0*/  LOP3.LUT R32, R32, 0xffffdfff, RZ, 0xc0, !PT ;  /* 0xffffdfff20207812 */ /* 0x000fd600078ec0ff */
[----:B------:R-:W-:-:S07]  /*23fd0*/  @P4 LOP3.LUT R32, R32, 0x2000, RZ, 0xfc, !PT ;  /* 0x0000200020204812 */ /* 0x000fce00078efcff */
.L_x_2291:
[----:B------:R-:W-:Y:S05]  /*23fe0*/  BSYNC.RECONVERGENT B0 ;  /* 0x0000000000007941 */ /* 0x000fea0003800200 */
.L_x_2289:
        /* <DEDUP_REMOVED lines=8> */
.L_x_2293:
[C---:B------:R-:W-:Y:S02]  /*24070*/  LOP3.LUT P4, RZ, R32.reuse, 0x4000000, RZ, 0xc0, !PT ;  /* 0x0400000020ff7812 */ /* 0x040fe4000788c0ff */
[----:B------:R-:W-:-:S11]  /*24080*/  LOP3.LUT R32, R32, 0xffffefff, RZ, 0xc0, !PT ;  /* 0xffffefff20207812 */ /* 0x000fd600078ec0ff */
[----:B------:R-:W-:-:S07]  /*24090*/  @P4 LOP3.LUT R32, R32, 0x1000, RZ, 0xfc, !PT ;  /* 0x0000100020204812 */ /* 0x000fce00078efcff */
.L_x_2294:
[----:B------:R-:W-:Y:S05]  /*240a0*/  BSYNC.RECONVERGENT B0 ;  /* 0x0000000000007941 */ /* 0x000fea0003800200 */
.L_x_2292:
        /* <DEDUP_REMOVED lines=8> */
.L_x_2296:
[C---:B------:R-:W-:Y:S02]  /*24130*/  LOP3.LUT P0, RZ, R32.reuse, 0x200, RZ, 0xc0, !PT ;  /* 0x0000020020ff7812 */ /* 0x040fe4000780c0ff */
[----:B------:R-:W-:-:S11]  /*24140*/  LOP3.LUT R32, R32, 0xfffffffd, RZ, 0xc0, !PT ;  /* 0xfffffffd20207812 */ /* 0x000fd600078ec0ff */
[----:B------:R-:W-:-:S07]  /*24150*/  @P0 LOP3.LUT R32, R32, 0x2, RZ, 0xfc, !PT ;  /* 0x0000000220200812 */ /* 0x000fce00078efcff */
.L_x_2297:
[----:B------:R-:W-:Y:S05]  /*24160*/  BSYNC.RECONVERGENT B0 ;  /* 0x0000000000007941 */ /* 0x000fea0003800200 */
.L_x_2295:
        /* <DEDUP_REMOVED lines=10> */
.L_x_2299:
[C---:B------:R-:W-:Y:S02]  /*24210*/  LOP3.LUT P4, RZ, R32.reuse, 0x2000000, RZ, 0xc0, !PT ;  /* 0x0200000020ff7812 */ /* 0x040fe4000788c0ff */
[----:B------:R-:W-:-:S11]  /*24220*/  LOP3.LUT R32, R32, 0xfffff7ff, RZ, 0xc0, !PT ;  /* 0xfffff7ff20207812 */ /* 0x000fd600078ec0ff */
[----:B------:R-:W-:-:S07]  /*24230*/  @P4 LOP3.LUT R32, R32, 0x800, RZ, 0xfc, !PT ;  /* 0x0000080020204812 */ /* 0x000fce00078efcff */
.L_x_2300:
[----:B------:R-:W-:Y:S05]  /*24240*/  BSYNC.RECONVERGENT B0 ;  /* 0x0000000000007941 */ /* 0x000fea0003800200 */
.L_x_2298:
        /* <DEDUP_REMOVED lines=8> */
.L_x_2302:
[C---:B------:R-:W-:Y:S02]  /*242d0*/  LOP3.LUT P4, RZ, R32.reuse, 0x1000000, RZ, 0xc0, !PT ;  /* 0x0100000020ff7812 */ /* 0x040fe4000788c0ff */
[----:B------:R-:W-:-:S11]  /*242e0*/  LOP3.LUT R32, R32, 0xfffffbff, RZ, 0xc0, !PT ;  /* 0xfffffbff20207812 */ /* 0x000fd600078ec0ff */
[----:B------:R-:W-:-:S07]  /*242f0*/  @P4 LOP3.LUT R32, R32, 0x400, RZ, 0xfc, !PT ;  /* 0x0000040020204812 */ /* 0x000fce00078efcff */
.L_x_2303:
[----:B------:R-:W-:Y:S05]  /*24300*/  BSYNC.RECONVERGENT B0 ;  /* 0x0000000000007941 */ /* 0x000fea0003800200 */
.L_x_2301:
        /* <DEDUP_REMOVED lines=8> */
.L_x_2305:
[C---:B------:R-:W-:Y:S02]  /*24390*/  LOP3.LUT P4, RZ, R32.reuse, 0x800000, RZ, 0xc0, !PT ;  /* 0x0080000020ff7812 */ /* 0x040fe4000788c0ff */
[----:B------:R-:W-:-:S11]  /*243a0*/  LOP3.LUT R32, R32, 0xfffffdff, RZ, 0xc0, !PT ;  /* 0xfffffdff20207812 */ /* 0x000fd600078ec0ff */
[----:B------:R-:W-:-:S07]  /*243b0*/  @P4 LOP3.LUT R32, R32, 0x200, RZ, 0xfc, !PT ;  /* 0x0000020020204812 */ /* 0x000fce00078efcff */
.L_x_2306:
[----:B------:R-:W-:Y:S05]  /*243c0*/  BSYNC.RECONVERGENT B0 ;  /* 0x0000000000007941 */ /* 0x000fea0003800200 */
.L_x_2304:
[----:B------:R-:W-:Y:S04]  /*243d0*/  BSSY.RECONVERGENT B0, `(.L_x_2307) ;  /* 0x0000007000007945 */ /* 0x000fe80003800200 */
[----:B------:R-:W-:Y:S05]  /*243e0*/  @!P0 BRA `(.L_x_2308) ;  /* 0x0000000000108947 */ /* 0x000fea0003800000 */
[----:B------:R-:W0:Y:S01]  /*243f0*/  LDS.U8 R18, [R31+UR5+0x7b0] ;  /* 0x0007b0051f127984 */ /* 0x000e220008000000 */
[----:B------:R-:W-:Y:S02]  /*24400*/  PLOP3.LUT P4, PT, PT, PT, PT, 0x80, 0x8 ;  /* 0x000000000008781c */ /* 0x000fe40003f8f070 */
[----:B0-----:R-:W-:-:S13]  /*24410*/  ISETP.NE.AND P0, PT, R18, RZ, PT ;  /* 0x000000ff1200720c */ /* 0x001fda0003f05270 */
[----:B------:R-:W-:Y:S05]  /*24420*/  @P0 BRA `(.L_x_2309) ;  /* 0x0000000000040947 */ /* 0x000fea0003800000 */
.L_x_2308:
[----:B------:R-:W-:-:S13]  /*24430*/  LOP3.LUT P4, RZ, R32, 0x200000, RZ, 0xc0, !PT ;  /* 0x0020000020ff7812 */ /* 0x000fda000788c0ff */
.L_x_2309:
[----:B------:R-:W-:Y:S05]  /*24440*/  BSYNC.RECONVERGENT B0 ;  /* 0x0000000000007941 */ /* 0x000fea0003800200 */
.L_x_2307:
        /* <DEDUP_REMOVED lines=10> */
.L_x_2311:
[C---:B------:R-:W-:Y:S02]  /*244f0*/  LOP3.LUT P5, RZ, R32.reuse, 0x100000, RZ, 0xc0, !PT ;  /* 0x0010000020ff7812 */ /* 0x040fe400078ac0ff */
[----:B------:R-:W-:-:S11]  /*24500*/  LOP3.LUT R32, R32, 0xfffeffff, RZ, 0xc0, !PT ;  /* 0xfffeffff20207812 */ /* 0x000fd600078ec0ff */
[----:B------:R-:W-:-:S07]  /*24510*/  @P5 LOP3.LUT R32, R32, 0x10000, RZ, 0xfc, !PT ;  /* 0x0001000020205812 */ /* 0x000fce00078efcff */
.L_x_2312:
[----:B------:R-:W-:Y:S05]  /*24520*/  BSYNC.RECONVERGENT B0 ;  /* 0x0000000000007941 */ /* 0x000fea0003800200 */
.L_x_2310:
        /* <DEDUP_REMOVED lines=8> */
.L_x_2314:
[C---:B------:R-:W-:Y:S02]  /*245b0*/  LOP3.LUT P5, RZ, R32.reuse, 0x80000, RZ, 0xc0, !PT ;  /* 0x0008000020ff7812 */ /* 0x040fe400078ac0ff */
[----:B------:R-:W-:-:S11]  /*245c0*/  LOP3.LUT R32, R32, 0xfffdffff, RZ, 0xc0, !PT ;  /* 0xfffdffff20207812 */ /* 0x000fd600078ec0ff */
[----:B------:R-:W-:-:S07]  /*245d0*/  @P5 LOP3.LUT R32, R32, 0x20000, RZ, 0xfc, !PT ;  /* 0x0002000020205812 */ /* 0x000fce00078efcff */
.L_x_2315:
[----:B------:R-:W-:Y:S05]  /*245e0*/  BSYNC.RECONVERGENT B0 ;  /* 0x0000000000007941 */ /* 0x000fea0003800200 */
.L_x_2313:
        /* <DEDUP_REMOVED lines=8> */
.L_x_2317:
[C---:B------:R-:W-:Y:S02]  /*24670*/  LOP3.LUT P5, RZ, R32.reuse, 0x40000, RZ, 0xc0, !PT ;  /* 0x0004000020ff7812 */ /* 0x040fe400078ac0ff */
[----:B------:R-:W-:-:S11]  /*24680*/  LOP3.LUT R32, R32, 0xfff7ffff, RZ, 0xc0, !PT ;  /* 0xfff7ffff20207812 */ /* 0x000fd600078ec0ff */
[----:B------:R-:W-:-:S07]  /*24690*/  @P5 LOP3.LUT R32, R32, 0x80000, RZ, 0xfc, !PT ;  /* 0x0008000020205812 */ /* 0x000fce00078efcff */
.L_x_2318:
[----:B------:R-:W-:Y:S05]  /*246a0*/  BSYNC.RECONVERGENT B0 ;  /* 0x0000000000007941 */ /* 0x000fea0003800200 */
.L_x_2316:
[----:B------:R-:W-:Y:S04]  /*246b0*/  BSSY.RECONVERGENT B0, `(.L_x_2319) ;  /* 0x0000007000007945 */ /* 0x000fe80003800200 */
[----:B------:R-:W-:Y:S05]  /*246c0*/  @!P0 BRA `(.L_x_2320) ;  /* 0x0000000000108947 */ /* 0x000fea0003800000 */
[----:B------:R-:W0:Y:S01]  /*246d0*/  LDS.U8 R18, [R31+UR5+0x7f0] ;  /* 0x0007f0051f127984 */ /* 0x000e220008000000 */
[----:B------:R-:W-:Y:S02]  /*246e0*/  PLOP3.LUT P0, PT, PT, PT, PT, 0x80, 0x8 ;  /* 0x000000000008781c */ /* 0x000fe40003f0f070 */
[----:B0-----:R-:W-:-:S13]  /*246f0*/  ISETP.NE.AND P5, PT, R18, RZ, PT ;  /* 0x000000ff1200720c */ /* 0x001fda0003fa5270 */
[----:B------:R-:W-:Y:S05]  /*24700*/  @P5 BRA `(.L_x_2321) ;  /* 0x0000000000045947 */ /* 0x000fea0003800000 */
.L_x_2320:
[----:B------:R-:W-:-:S13]  /*24710*/  PLOP3.LUT P0, PT, P6, PT, PT, 0x80, 0x8 ;  /* 0x000000000008781c */ /* 0x000fda000370f070 */
.L_x_2321:
[----:B------:R-:W-:Y:S05]  /*24720*/  BSYNC.RECONVERGENT B0 ;  /* 0x0000000000007941 */ /* 0x000fea0003800200 */
.L_x_2319:
        /* <DEDUP_REMOVED lines=10> */
.L_x_2323:
[C---:B------:R-:W-:Y:S02]  /*247d0*/  LOP3.LUT P6, RZ, R32.reuse, 0x8000, RZ, 0xc0, !PT ;  /* 0x0000800020ff7812 */ /* 0x040fe400078cc0ff */
[----:B------:R-:W-:-:S11]  /*247e0*/  LOP3.LUT R32, R32, 0xffefffff, RZ, 0xc0, !PT ;  /* 0xffefffff20207812 */ /* 0x000fd600078ec0ff */
[----:B------:R-:W-:-:S07]  /*247f0*/  @P6 LOP3.LUT R32, R32, 0x100000, RZ, 0xfc, !PT ;  /* 0x0010000020206812 */ /* 0x000fce00078efcff */
.L_x_2324:
[----:B------:R-:W-:Y:S05]  /*24800*/  BSYNC.RECONVERGENT B0 ;  /* 0x0000000000007941 */ /* 0x000fea0003800200 */
.L_x_2322:
        /* <DEDUP_REMOVED lines=8> */
.L_x_2326:
[C---:B------:R-:W-:Y:S02]  /*24890*/  LOP3.LUT P6, RZ, R32.reuse, 0x1, RZ, 0xc0, !PT ;  /* 0x0000000120ff7812 */ /* 0x040fe400078cc0ff */
[----:B------:R-:W-:-:S11]  /*248a0*/  LOP3.LUT R32, R32, 0xffff7fff, RZ, 0xc0, !PT ;  /* 0xffff7fff20207812 */ /* 0x000fd600078ec0ff */
[----:B------:R-:W-:-:S07]  /*248b0*/  @P6 LOP3.LUT R32, R32, 0x8000, RZ, 0xfc, !PT ;  /* 0x0000800020206812 */ /* 0x000fce00078efcff */
.L_x_2327:
[----:B------:R-:W-:Y:S05]  /*248c0*/  BSYNC.RECONVERGENT B0 ;  /* 0x0000000000007941 */ /* 0x000fea0003800200 */
.L_x_2325:
        /* <DEDUP_REMOVED lines=8> */
.L_x_2329:
[C---:B------:R-:W-:Y:S02]  /*24950*/  LOP3.LUT P6, RZ, R32.reuse, 0x4, RZ, 0xc0, !PT ;  /* 0x0000000420ff7812 */ /* 0x040fe400078cc0ff */
[----:B------:R-:W-:-:S11]  /*24960*/  LOP3.LUT R32, R32, 0xffdfffff, RZ, 0xc0, !PT ;  /* 0xffdfffff20207812 */ /* 0x000fd600078ec0ff */
[----:B------:R-:W-:-:S07]  /*24970*/  @P6 LOP3.LUT R32, R32, 0x200000, RZ, 0xfc, !PT ;  /* 0x0020000020206812 */ /* 0x000fce00078efcff */
.L_x_2330:
[----:B------:R-:W-:Y:S05]  /*24980*/  BSYNC.RECONVERGENT B0 ;  /* 0x0000000000007941 */ /* 0x000fea0003800200 */
.L_x_2328:
[----:B------:R-:W-:Y:S04]  /*24990*/  BSSY.RECONVERGENT B0, `(.L_x_2331) ;  /* 0x0000007000007945 */ /* 0x000fe80003800200 */
[----:B------:R-:W-:Y:S05]  /*249a0*/  @!P5 BRA `(.L_x_2332) ;  /* 0x000000000010d947 */ /* 0x000fea0003800000 */
[----:B------:R-:W0:Y:S01]  /*249b0*/  LDS.U8 R18, [R31+UR5+0x7f0] ;  /* 0x0007f0051f127984 */ /* 0x000e220008000000 */
[----:B------:R-:W-:Y:S02]  /*249c0*/  PLOP3.LUT P5, PT, PT, PT, PT, 0x80, 0x8 ;  /* 0x000000000008781c */ /* 0x000fe40003faf070 */
[----:B0-----:R-:W-:-:S13]  /*249d0*/  ISETP.NE.AND P6, PT, R18, RZ, PT ;  /* 0x000000ff1200720c */ /* 0x001fda0003fc5270 */
[----:B------:R-:W-:Y:S05]  /*249e0*/  @P6 BRA `(.L_x_2333) ;  /* 0x0000000000046947 */ /* 0x000fea0003800000 */
.L_x_2332:
[----:B------:R-:W-:-:S13]  /*249f0*/  PLOP3.LUT P5, PT, P1, PT, PT, 0x80, 0x8 ;  /* 0x000000000008781c */ /* 0x000fda0000faf070 */
.L_x_2333:
[----:B------:R-:W-:Y:S05]  /*24a00*/  BSYNC.RECONVERGENT B0 ;  /* 0x0000000000007941 */ /* 0x000fea0003800200 */
.L_x_2331:
        /* <DEDUP_REMOVED lines=10> */
.L_x_2335:
[C---:B------:R-:W-:Y:S02]  /*24ab0*/  LOP3.LUT P6, RZ, R32.reuse, 0x20, RZ, 0xc0, !PT ;  /* 0x0000002020ff7812 */ /* 0x040fe400078cc0ff */
[----:B------:R-:W-:-:S11]  /*24ac0*/  LOP3.LUT R32, R32, 0xffbfffff, RZ, 0xc0, !PT ;  /* 0xffbfffff20207812 */ /* 0x000fd600078ec0ff */
[----:B------:R-:W-:-:S07]  /*24ad0*/  @P6 LOP3.LUT R32, R32, 0x400000, RZ, 0xfc, !PT ;  /* 0x0040000020206812 */ /* 0x000fce00078efcff */
.L_x_2336:
[----:B------:R-:W-:Y:S05]  /*24ae0*/  BSYNC.RECONVERGENT B0 ;  /* 0x0000000000007941 */ /* 0x000fea0003800200 */
.L_x_2334:
        /* <DEDUP_REMOVED lines=8> */
.L_x_2338:
[----:B------:R-:W-:-:S04]  /*24b70*/  LOP3.LUT R32, R32, 0xff7fffff, RZ, 0xc0, !PT ;  /* 0xff7fffff20207812 */ /* 0x000fc800078ec0ff */
[----:B------:R-:W-:-:S07]  /*24b80*/  @P2 LOP3.LUT R32, R32, 0x800000, RZ, 0xfc, !PT ;  /* 0x0080000020202812 */ /* 0x000fce00078efcff */
.L_x_2339:
[----:B------:R-:W-:Y:S05]  /*24b90*/  BSYNC.RECONVERGENT B0 ;  /* 0x0000000000007941 */ /* 0x000fea0003800200 */
.L_x_2337:
        /* <DEDUP_REMOVED lines=8> */
.L_x_2341:
[C---:B------:R-:W-:Y:S02]  /*24c20*/  LOP3.LUT P2, RZ, R32.reuse, 0x8, RZ, 0xc0, !PT ;  /* 0x0000000820ff7812 */ /* 0x040fe4000784c0ff */
[----:B------:R-:W-:-:S11]  /*24c30*/  LOP3.LUT R32, R32, 0xfeffffff, RZ, 0xc0, !PT ;  /* 0xfeffffff20207812 */ /* 0x000fd600078ec0ff */
[----:B------:R-:W-:-:S07]  /*24c40*/  @P2 LOP3.LUT R32, R32, 0x1000000, RZ, 0xfc, !PT ;  /* 0x0100000020202812 */ /* 0x000fce00078efcff */
.L_x_2342:
[----:B------:R-:W-:Y:S05]  /*24c50*/  BSYNC.RECONVERGENT B0 ;  /* 0x0000000000007941 */ /* 0x000fea0003800200 */
.L_x_2340:
        /* <DEDUP_REMOVED lines=8> */
.L_x_2344:
[----:B------:R-:W-:-:S04]  /*24ce0*/  LOP3.LUT R32, R32, 0xfffffffe, RZ, 0xc0, !PT ;  /* 0xfffffffe20207812 */ /* 0x000fc800078ec0ff */
[----:B------:R-:W-:-:S07]  /*24cf0*/  @P3 LOP3.LUT R32, R32, 0x1, RZ, 0xfc, !PT ;  /* 0x0000000120203812 */ /* 0x000fce00078efcff */
.L_x_2345:
[----:B------:R-:W-:Y:S05]  /*24d00*/  BSYNC.RECONVERGENT B0 ;  /* 0x0000000000007941 */ /* 0x000fea0003800200 */
.L_x_2343:
        /* <DEDUP_REMOVED lines=10> */
.L_x_2347:
[C---:B------:R-:W-:Y:S02]  /*24db0*/  LOP3.LUT P2, RZ, R32.reuse, 0x100, RZ, 0xc0, !PT ;  /* 0x0000010020ff7812 */ /* 0x040fe4000784c0ff */
[----:B------:R-:W-:-:S11]  /*24dc0*/  LOP3.LUT R32, R32, 0xfdffffff, RZ, 0xc0, !PT ;  /* 0xfdffffff20207812 */ /* 0x000fd600078ec0ff */
[----:B------:R-:W-:-:S07]  /*24dd0*/  @P2 LOP3.LUT R32, R32, 0x2000000, RZ, 0xfc, !PT ;  /* 0x0200000020202812 */ /* 0x000fce00078efcff */
.L_x_2348:
[----:B------:R-:W-:Y:S05]  /*24de0*/  BSYNC.RECONVERGENT B0 ;  /* 0x0000000000007941 */ /* 0x000fea0003800200 */
.L_x_2346:
        /* <DEDUP_REMOVED lines=8> */
.L_x_2350:
[C---:B------:R-:W-:Y:S02]  /*24e70*/  LOP3.LUT P2, RZ, R32.reuse, 0x80, RZ, 0xc0, !PT ;  /* 0x0000008020ff7812 */ /* 0x040fe4000784c0ff */
[----:B------:R-:W-:-:S11]  /*24e80*/  LOP3.LUT R32, R32, 0xfbffffff, RZ, 0xc0, !PT ;  /* 0xfbffffff20207812 */ /* 0x000fd600078ec0ff */
[----:B------:R-:W-:-:S07]  /*24e90*/  @P2 LOP3.LUT R32, R32, 0x4000000, RZ, 0xfc, !PT ;  /* 0x0400000020202812 */ /* 0x000fce00078efcff */
.L_x_2351:
[----:B------:R-:W-:Y:S05]  /*24ea0*/  BSYNC.RECONVERGENT B0 ;  /* 0x0000000000007941 */ /* 0x000fea0003800200 */
.L_x_2349:
        /* <DEDUP_REMOVED lines=8> */
.L_x_2353:
[C---:B------:R-:W-:Y:S02]  /*24f30*/  LOP3.LUT P2, RZ, R32.reuse, 0x40, RZ, 0xc0, !PT ;  /* 0x0000004020ff7812 */ /* 0x040fe4000784c0ff */
[----:B------:R-:W-:-:S11]  /*24f40*/  LOP3.LUT R32, R32, 0xf7ffffff, RZ, 0xc0, !PT ;  /* 0xf7ffffff20207812 */ /* 0x000fd600078ec0ff */
[----:B------:R-:W-:-:S07]  /*24f50*/  @P2 LOP3.LUT R32, R32, 0x8000000, RZ, 0xfc, !PT ;  /* 0x0800000020202812 */ /* 0x000fce00078efcff */
.L_x_2354:
[----:B------:R-:W-:Y:S05]  /*24f60*/  BSYNC.RECONVERGENT B0 ;  /* 0x0000000000007941 */ /* 0x000fea0003800200 */
.L_x_2352:
[----:B------:R-:W-:Y:S04]  /*24f70*/  BSSY.RECONVERGENT B0, `(.L_x_2355) ;  /* 0x0000007000007945 */ /* 0x000fe80003800200 */
[----:B------:R-:W-:Y:S05]  /*24f80*/  @!P1 BRA `(.L_x_2356) ;  /* 0x0000000000109947 */ /* 0x000fea0003800000 */
[----:B------:R-:W0:Y:S01]  /*24f90*/  LDS.U8 R18, [R31+UR5+0x7f0] ;  /* 0x0007f0051f127984 */ /* 0x000e220008000000 */
[----:B------:R-:W-:Y:S02]  /*24fa0*/  PLOP3.LUT P1, PT, PT, PT, PT, 0x80, 0x8 ;  /* 0x000000000008781c */ /* 0x000fe40003f2f070 */
[----:B0-----:R-:W-:-:S13]  /*24fb0*/  ISETP.NE.AND P2, PT, R18, RZ, PT ;  /* 0x000000ff1200720c */ /* 0x001fda0003f45270 */
[----:B------:R-:W-:Y:S05]  /*24fc0*/  @P2 BRA `(.L_x_2357) ;  /* 0x0000000000042947 */ /* 0x000fea0003800000 */
.L_x_2356:
[----:B------:R-:W-:-:S13]  /*24fd0*/  LOP3.LUT P1, RZ, R32, 0x10, RZ, 0xc0, !PT ;  /* 0x0000001020ff7812 */ /* 0x000fda000782c0ff */
.L_x_2357:
[----:B------:R-:W-:Y:S05]  /*24fe0*/  BSYNC.RECONVERGENT B0 ;  /* 0x0000000000007941 */ /* 0x000fea0003800200 */
.L_x_2355:
        /* <DEDUP_REMOVED lines=10> */
.L_x_2359:
[C---:B------:R-:W-:Y:S02]  /*25090*/  LOP3.LUT P3, RZ, R32.reuse, 0x4000, RZ, 0xc0, !PT ;  /* 0x0000400020ff7812 */ /* 0x040fe4000786c0ff */
[----:B------:R-:W-:-:S11]  /*250a0*/  LOP3.LUT R32, R32, 0xefffffff, RZ, 0xc0, !PT ;  /* 0xefffffff20207812 */ /* 0x000fd600078ec0ff */
[----:B------:R-:W-:-:S07]  /*250b0*/  @P3 LOP3.LUT R32, R32, 0x10000000, RZ, 0xfc, !PT ;  /* 0x1000000020203812 */ /* 0x000fce00078efcff */
.L_x_2360:
[----:B------:R-:W-:Y:S05]  /*250c0*/  BSYNC.RECONVERGENT B0 ;  /* 0x0000000000007941 */ /* 0x000fea0003800200 */
.L_x_2358:
        /* <DEDUP_REMOVED lines=8> */
.L_x_2362:
[C---:B------:R-:W-:Y:S02]  /*25150*/  LOP3.LUT P3, RZ, R32.reuse, 0x2000, RZ, 0xc0, !PT ;  /* 0x0000200020ff7812 */ /* 0x040fe4000786c0ff */
[----:B------:R-:W-:-:S11]  /*25160*/  LOP3.LUT R32, R32, 0xdfffffff, RZ, 0xc0, !PT ;  /* 0xdfffffff20207812 */ /* 0x000fd600078ec0ff */
[----:B------:R-:W-:-:S07]  /*25170*/  @P3 LOP3.LUT R32, R32, 0x20000000, RZ, 0xfc, !PT ;  /* 0x2000000020203812 */ /* 0x000fce00078efcff */
.L_x_2363:
[----:B------:R-:W-:Y:S05]  /*25180*/  BSYNC.RECONVERGENT B0 ;  /* 0x0000000000007941 */ /* 0x000fea0003800200 */
.L_x_2361:
        /* <DEDUP_REMOVED lines=8> */
.L_x_2365:
[C---:B------:R-:W-:Y:S02]  /*25210*/  LOP3.LUT P3, RZ, R32.reuse, 0x1000, RZ, 0xc0, !PT ;  /* 0x0000100020ff7812 */ /* 0x040fe4000786c0ff */
[----:B------:R-:W-:-:S11]  /*25220*/  LOP3.LUT R32, R32, 0xbfffffff, RZ, 0xc0, !PT ;  /* 0xbfffffff20207812 */ /* 0x000fd600078ec0ff */
[----:B------:R-:W-:-:S07]  /*25230*/  @P3 LOP3.LUT R32, R32, 0x40000000, RZ, 0xfc, !PT ;  /* 0x4000000020203812 */ /* 0x000fce00078efcff */
.L_x_2366:
[----:B------:R-:W-:Y:S05]  /*25240*/  BSYNC.RECONVERGENT B0 ;  /* 0x0000000000007941 */ /* 0x000fea0003800200 */
.L_x_2364:
        /* <DEDUP_REMOVED lines=8> */
.L_x_2368:
[C---:B------:R-:W-:Y:S02]  /*252d0*/  LOP3.LUT P2, RZ, R32.reuse, 0x2, RZ, 0xc0, !PT ;  /* 0x0000000220ff7812 */ /* 0x040fe4000784c0ff */
[----:B------:R-:W-:-:S11]  /*252e0*/  LOP3.LUT R32, R32, 0xfffbffff, RZ, 0xc0, !PT ;  /* 0xfffbffff20207812 */ /* 0x000fd600078ec0ff */
[----:B------:R-:W-:-:S07]  /*252f0*/  @P2 LOP3.LUT R32, R32, 0x40000, RZ, 0xfc, !PT ;  /* 0x0004000020202812 */ /* 0x000fce00078efcff */
.L_x_2369:
[----:B------:R-:W-:Y:S05]  /*25300*/  BSYNC.RECONVERGENT B0 ;  /* 0x0000000000007941 */ /* 0x000fea0003800200 */
.L_x_2367:
        /* <DEDUP_REMOVED lines=10> */
.L_x_2371:
[C---:B------:R-:W-:Y:S02]  /*253b0*/  LOP3.LUT P3, RZ, R32.reuse, 0x800, RZ, 0xc0, !PT ;  /* 0x0000080020ff7812 */ /* 0x040fe4000786c0ff */
[----:B------:R-:W-:-:S11]  /*253c0*/  LOP3.LUT R32, R32, 0x7fffffff, RZ, 0xc0, !PT ;  /* 0x7fffffff20207812 */ /* 0x000fd600078ec0ff */
[----:B------:R-:W-:-:S07]  /*253d0*/  @P3 LOP3.LUT R32, R32, 0x80000000, RZ, 0xfc, !PT ;  /* 0x8000000020203812 */ /* 0x000fce00078efcff */
.L_x_2372:
[----:B------:R-:W-:Y:S05]  /*253e0*/  BSYNC.RECONVERGENT B0 ;  /* 0x0000000000007941 */ /* 0x000fea0003800200 */
.L_x_2370:
        /* <DEDUP_REMOVED lines=8> */
.L_x_2374:
[----:B------:R-:W-:Y:S02]  /*25470*/  LOP3.LUT P3, RZ, R32, 0x400, RZ, 0xc0, !PT ;  /* 0x0000040020ff7812 */ /* 0x000fe4000786c0ff */
[----:B------:R-:W-:-:S11]  /*25480*/  LOP3.LUT R33, R33, 0xfffffffe, RZ, 0xc0, !PT ;  /* 0xfffffffe21217812 */ /* 0x000fd600078ec0ff */
[----:B------:R-:W-:-:S07]  /*25490*/  @P3 LOP3.LUT R33, R33, 0x1, RZ, 0xfc, !PT ;  /* 0x0000000121213812 */ /* 0x000fce00078efcff */
.L_x_2375:
[----:B------:R-:W-:Y:S05]  /*254a0*/  BSYNC.RECONVERGENT B0 ;  /* 0x0000000000007941 */ /* 0x000fea0003800200 */
.L_x_2373:
        /* <DEDUP_REMOVED lines=8> */
.L_x_2377:
[----:B------:R-:W-:Y:S02]  /*25530*/  LOP3.LUT P3, RZ, R32, 0x200, RZ, 0xc0, !PT ;  /* 0x0000020020ff7812 */ /* 0x000fe4000786c0ff */
[----:B------:R-:W-:-:S11]  /*25540*/  LOP3.LUT R33, R33, 0xfffffffd, RZ, 0xc0, !PT ;  /* 0xfffffffd21217812 */ /* 0x000fd600078ec0ff */
[----:B------:R-:W-:-:S07]  /*25550*/  @P3 LOP3.LUT R33, R33, 0x2, RZ, 0xfc, !PT ;  /* 0x0000000221213812 */ /* 0x000fce00078efcff */
.L_x_2378:
[----:B------:R-:W-:Y:S05]  /*25560*/  BSYNC.RECONVERGENT B0 ;  /* 0x0000000000007941 */ /* 0x000fea0003800200 */
.L_x_2376:
[----:B------:R-:W-:Y:S04]  /*25570*/  BSSY.RECONVERGENT B0, `(.L_x_2379) ;  /* 0x0000007000007945 */ /* 0x000fe80003800200 */
[----:B------:R-:W-:Y:S05]  /*25580*/  @!P2 BRA `(.L_x_2380) ;  /* 0x000000000010a947 */ /* 0x000fea0003800000 */
[----:B------:R-:W0:Y:S01]  /*25590*/  LDS.U8 R18, [R31+UR5+0x7f0] ;  /* 0x0007f0051f127984 */ /* 0x000e220008000000 */
[----:B------:R-:W-:Y:S02]  /*255a0*/  PLOP3.LUT P2, PT, PT, PT, PT, 0x80, 0x8 ;  /* 0x000000000008781c */ /* 0x000fe40003f4f070 */
[----:B0-----:R-:W-:-:S13]  /*255b0*/  ISETP.NE.AND P3, PT, R18, RZ, PT ;  /* 0x000000ff1200720c */ /* 0x001fda0003f65270 */
[----:B------:R-:W-:Y:S05]  /*255c0*/  @P3 BRA `(.L_x_2381) ;  /* 0x0000000000043947 */ /* 0x000fea0003800000 */
.L_x_2380:
[----:B------:R-:W-:-:S13]  /*255d0*/  PLOP3.LUT P2, PT, P4, PT, PT, 0x80, 0x8 ;  /* 0x000000000008781c */ /* 0x000fda000274f070 */
.L_x_2381:
[----:B------:R-:W-:Y:S05]  /*255e0*/  BSYNC.RECONVERGENT B0 ;  /* 0x0000000000007941 */ /* 0x000fea0003800200 */
.L_x_2379:
[----:B------:R-:W0:Y:S01]  /*255f0*/  LDC R18, c[0x0][0x39c] ;  /* 0x0000e700ff127b82 */ /* 0x000e220000000800 */
[----:B------:R-:W-:Y:S01]  /*25600*/  UIADD3 UR4, UPT, UPT, UR6, 0x10, URZ ;  /* 0x0000001006047890 */ /* 0x000fe2000fffe0ff */
[----:B------:R-:W-:Y:S01]  /*25610*/  VIADD R11, R11, 0x20 ;  /* 0x000000200b0b7836 */ /* 0x000fe20000000000 */
[----:B------:R-:W-:Y:S01]  /*25620*/  UIADD3 UR6, UPT, UPT, UR6, 0x20, URZ ;  /* 0x0000002006067890 */ /* 0x000fe2000fffe0ff */
[----:B------:R-:W-:Y:S01]  /*25630*/  VIADD R6, R6, 0x20 ;  /* 0x0000002006067836 */ /* 0x000fe20000000000 */
[----:B------:R-:W-:Y:S01]  /*25640*/  UISETP.GE.AND UP0, UPT, UR4, UR16, UPT ;  /* 0x000000100400728c */ /* 0x000fe2000bf06270 */
[----:B------:R-:W-:Y:S02]  /*25650*/  VIADD R4, R4, 0x20 ;  /* 0x0000002004047836 */ /* 0x000fe40000000000 */
[----:B------:R-:W-:Y:S02]  /*25660*/  VIADD R10, R10, 0x20 ;  /* 0x000000200a0a7836 */ /* 0x000fe40000000000 */
[----:B------:R-:W-:-:S02]  /*25670*/  VIADD R0, R0, 0x20 ;  /* 0x0000002000007836 */ /* 0x000fc40000000000 */
[----:B------:R-:W-:Y:S02]  /*25680*/  VIADD R5, R5, 0x20 ;  /* 0x0000002005057836 */ /* 0x000fe40000000000 */
[----:B------:R-:W-:Y:S02]  /*25690*/  VIADD R3, R3, 0x20 ;  /* 0x0000002003037836 */ /* 0x000fe40000000000 */
[----:B------:R-:W-:Y:S02]  /*256a0*/  VIADD R9, R9, 0x20 ;  /* 0x0000002009097836 */ /* 0x000fe40000000000 */
[----:B------:R-:W-:Y:S02]  /*256b0*/  VIADD R2, R2, 0x20 ;  /* 0x0000002002027836 */ /* 0x000fe40000000000 */
[----:B------:R-:W-:Y:S02]  /*256c0*/  VIADD R8, R8, 0x20 ;  /* 0x0000002008087836 */ /* 0x000fe40000000000 */
[----:B------:R-:W-:-:S02]  /*256d0*/  VIADD R7, R7, 0x20 ;  /* 0x0000002007077836 */ /* 0x000fc40000000000 */
[C---:B0-----:R-:W-:Y:S02]  /*256e0*/  IMAD R26, R18.reuse, 0x20, R26 ;  /* 0x00000020121a7824 */ /* 0x041fe400078e021a */
[C---:B------:R-:W-:Y:S02]  /*256f0*/  IMAD R25, R18.reuse, 0x20, R25 ;  /* 0x0000002012197824 */ /* 0x040fe400078e0219 */
[C---:B------:R-:W-:Y:S02]  /*25700*/  IMAD R24, R18.reuse, 0x20, R24 ;  /* 0x0000002012187824 */ /* 0x040fe400078e0218 */
[C---:B------:R-:W-:Y:S02]  /*25710*/  IMAD R23, R18.reuse, 0x20, R23 ;  /* 0x0000002012177824 */ /* 0x040fe400078e0217 */
[C---:B------:R-:W-:Y:S02]  /*25720*/  IMAD R22, R18.reuse, 0x20, R22 ;  /* 0x0000002012167824 */ /* 0x040fe400078e0216 */
[----:B------:R-:W-:-:S02]  /*25730*/  IMAD R21, R18, 0x20, R21 ;  /* 0x0000002012157824 */ /* 0x000fc400078e0215 */
[C---:B------:R-:W-:Y:S02]  /*25740*/  IMAD R27, R18.reuse, 0x20, R27 ;  /* 0x00000020121b7824 */ /* 0x040fe400078e021b */
[----:B------:R-:W-:Y:S02]  /*25750*/  IMAD R20, R18, 0x20, R20 ;  /* 0x0000002012147824 */ /* 0x000fe400078e0214 */
[----:B------:R-:W-:Y:S02]  /*25760*/  VIADD R15, R15, 0x20 ;  /* 0x000000200f0f7836 */ /* 0x000fe40000000000 */
[----:B------:R-:W-:Y:S02]  /*25770*/  VIADD R16, R16, 0x20 ;  /* 0x0000002010107836 */ /* 0x000fe40000000000 */
[----:B------:R-:W-:Y:S01]  /*25780*/  VIADD R30, R30, 0x20 ;  /* 0x000000201e1e7836 */ /* 0x000fe20000000000 */
[----:B------:R-:W-:Y:S06]  /*25790*/  BAR.SYNC.DEFER_BLOCKING 0x0 ;  /* 0x0000000000007b1d */ /* 0x000fec0000010000 */
[----:B------:R-:W-:Y:S05]  /*257a0*/  BRA.U !UP0, `(.L_x_2382) ;  /* 0xfffffdb108387547 */ /* 0x000fea000b83ffff */
.L_x_0:
[----:B------:R-:W0:Y:S01]  /*257b0*/  S2R R8, SR_CTAID.Y ;  /* 0x0000000000087919 */ /* 0x000e220000002600 */
[----:B------:R-:W2:Y:S01]  /*257c0*/  LDC R4, c[0x0][0x39c] ;  /* 0x0000e700ff047b82 */ /* 0x000ea20000000800 */
[----:B------:R-:W3:Y:S01]  /*257d0*/  LDCU UR4, c[0x0][0x370] ;  /* 0x00006e00ff0477ac */ /* 0x000ee20008000800 */
[----:B------:R-:W-:Y:S01]  /*257e0*/  LOP3.LUT P4, RZ, R32, 0x10000, RZ, 0xc0, !PT ;  /* 0x0001000020ff7812 */ /* 0x000fe2000788c0ff */
[----:B------:R-:W4:Y:S01]  /*257f0*/  S2R R0, SR_CTAID.X ;  /* 0x0000000000007919 */ /* 0x000f220000002500 */
[----:B------:R-:W5:Y:S01]  /*25800*/  LDCU UR5, c[0x0][0x374] ;  /* 0x00006e80ff0577ac */ /* 0x000f620008000800 */
[----:B------:R-:W4:Y:S01]  /*25810*/  S2R R5, SR_TID.X ;  /* 0x0000000000057919 */ /* 0x000f220000002100 */
[----:B------:R-:W1:Y:S01]  /*25820*/  LDCU.64 UR6, c[0x0][0x390] ;  /* 0x00007200ff0677ac */ /* 0x000e620008000a00 */
[----:B------:R-:W0:Y:S01]  /*25830*/  S2R R3, SR_TID.Y ;  /* 0x0000000000037919 */ /* 0x000e220000002200 */
[----:B---3--:R-:W-:Y:S02]  /*25840*/  UIADD3 UR4, UPT, UPT, UR4, -0x1, URZ ;  /* 0xffffffff04047890 */ /* 0x008fe4000fffe0ff */
[----:B-----5:R-:W-:Y:S01]  /*25850*/  UIADD3 UR5, UPT, UPT, UR5, -0x1, URZ ;  /* 0xffffffff05057890 */ /* 0x020fe2000fffe0ff */
[----:B----4-:R-:W-:-:S02]  /*25860*/  IMAD R5, R0, 0x40, R5 ;  /* 0x0000004000057824 */ /* 0x010fc400078e0205 */
[----:B0-----:R-:W-:-:S04]  /*25870*/  IMAD R6, R8, 0x60, R3 ;  /* 0x0000006008067824 */ /* 0x001fc800078e0203 */
[----:B--2---:R-:W-:-:S05]  /*25880*/  IMAD R9, R6, R4, R5 ;  /* 0x0000000406097224 */ /* 0x004fca00078e0205 */
[----:B-1----:R-:W-:-:S04]  /*25890*/  IADD3 R2, P3, PT, R9, UR6, RZ ;  /* 0x0000000609027c10 */ /* 0x002fc8000ff7e0ff */
[----:B------:R-:W-:Y:S02]  /*258a0*/  LEA.HI.X.SX32 R3, R9, UR7, 0x1, P3 ;  /* 0x0000000709037c11 */ /* 0x000fe400098f0eff */
[----:B------:R-:W-:-:S04]  /*258b0*/  ISETP.NE.AND P3, PT, R8, UR5, PT ;  /* 0x0000000508007c0c */ /* 0x000fc8000bf65270 */
[----:B------:R-:W-:-:S13]  /*258c0*/  ISETP.EQ.OR P3, PT, R0, UR4, !P3 ;  /* 0x0000000400007c0c */ /* 0x000fda000df62670 */
[----:B------:R-:W-:Y:S05]  /*258d0*/  @P3 BRA `(.L_x_2383) ;  /* 0x0000000000143947 */ /* 0x000fea0003800000 */
[----:B------:R-:W2:Y:S02]  /*258e0*/  LDG.E.U8 R7, desc[UR8][R2.64] ;  /* 0x0000000802077981 */ /* 0x000ea4000c1e1100 */
[----:B--2---:R-:W-:-:S04]  /*258f0*/  ISETP.NE.OR P3, PT, R7, RZ, P4 ;  /* 0x000000ff0700720c */ /* 0x004fc80002765670 */
[----:B------:R-:W-:-:S05]  /*25900*/  SEL R7, RZ, 0x1, !P3 ;  /* 0x00000001ff077807 */ /* 0x000fca0005800000 */
[----:B------:R1:W-:Y:S01]  /*25910*/  STG.E.U8 desc[UR8][R2.64], R7 ;  /* 0x0000000702007986 */ /* 0x0003e2000c101108 */
[----:B------:R-:W-:Y:S05]  /*25920*/  BRA `(.L_x_2384) ;  /* 0x0000000000287947 */ /* 0x000fea0003800000 */
.L_x_2383:
[----:B------:R-:W0:Y:S01]  /*25930*/  LDCU UR4, c[0x0][0x398] ;  /* 0x00007300ff0477ac */ /* 0x000e220008000800 */
[----:B------:R-:W-:Y:S01]  /*25940*/  ISETP.GE.AND P3, PT, R5, R4, PT ;  /* 0x000000040500720c */ /* 0x000fe20003f66270 */
[----:B------:R-:W-:Y:S03]  /*25950*/  BSSY.RECONVERGENT B0, `(.L_x_2384) ;  /* 0x0000007000007945 */ /* 0x000fe60003800200 */
[----:B0-----:R-:W-:-:S13]  /*25960*/  ISETP.GE.OR P3, PT, R6, UR4, P3 ;  /* 0x0000000406007c0c */ /* 0x001fda0009f66670 */
[----:B------:R-:W-:Y:S05]  /*25970*/  @P3 BRA `(.L_x_2385) ;  /* 0x0000000000103947 */ /* 0x000fea0003800000 */
[----:B------:R-:W2:Y:S02]  /*25980*/  LDG.E.U8 R7, desc[UR8][R2.64] ;  /* 0x0000000802077981 */ /* 0x000ea4000c1e1100 */
[----:B--2---:R-:W-:-:S04]  /*25990*/  ISETP.NE.OR P3, PT, R7, RZ, P4 ;  /* 0x000000ff0700720c */ /* 0x004fc80002765670 */
[----:B------:R-:W-:-:S05]  /*259a0*/  SEL R7, RZ, 0x1, !P3 ;  /* 0x00000001ff077807 */ /* 0x000fca0005800000 */
[----:B------:R0:W-:Y:S04]  /*259b0*/  STG.E.U8 desc[UR8][R2.64], R7 ;  /* 0x0000000702007986 */ /* 0x0001e8000c101108 */
.L_x_2385:
[----:B------:R-:W-:Y:S05]  /*259c0*/  BSYNC.RECONVERGENT B0 ;  /* 0x0000000000007941 */ /* 0x000fea0003800200 */
.L_x_2384:
[----:B------:R-:W2:Y:S01]  /*259d0*/  LDCU UR4, c[0x0][0x370] ;  /* 0x00006e00ff0477ac */ /* 0x000ea20008000800 */
[----:B------:R-:W-:Y:S01]  /*259e0*/  LOP3.LUT P4, RZ, R32, 0x20000, RZ, 0xc0, !PT ;  /* 0x0002000020ff7812 */ /* 0x000fe2000788c0ff */
[----:B01----:R-:W-:Y:S01]  /*259f0*/  VIADD R7, R5, 0x10 ;  /* 0x0000001005077836 */ /* 0x003fe20000000000 */
[----:B------:R-:W0:Y:S01]  /*25a00*/  LDCU UR5, c[0x0][0x374] ;  /* 0x00006e80ff0577ac */ /* 0x000e220008000800 */
[----:B--2---:R-:W-:Y:S02]  /*25a10*/  UIADD3 UR4, UPT, UPT, UR4, -0x1, URZ ;  /* 0xffffffff04047890 */ /* 0x004fe4000fffe0ff */
[----:B0-----:R-:W-:-:S06]  /*25a20*/  UIADD3 UR5, UPT, UPT, UR5, -0x1, URZ ;  /* 0xffffffff05057890 */ /* 0x001fcc000fffe0ff */
        /* <DEDUP_REMOVED lines=8> */
.L_x_2386:
        /* <DEDUP_REMOVED lines=9> */
.L_x_2388:
[----:B------:R-:W-:Y:S05]  /*25b40*/  BSYNC.RECONVERGENT B0 ;  /* 0x0000000000007941 */ /* 0x000fea0003800200 */
.L_x_2387:
[----:B------:R-:W1:Y:S01]  /*25b50*/  LDCU UR4, c[0x0][0x370] ;  /* 0x00006e00ff0477ac */ /* 0x000e620008000800 */
[----:B------:R-:W-:Y:S01]  /*25b60*/  LOP3.LUT P4, RZ, R32, 0x80000, RZ, 0xc0, !PT ;  /* 0x0008000020ff7812 */ /* 0x000fe2000788c0ff */
[----:B0-----:R-:W-:Y:S01]  /*25b70*/  VIADD R11, R5, 0x20 ;  /* 0x00000020050b7836 */ /* 0x001fe20000000000 */
[----:B------:R-:W0:Y:S01]  /*25b80*/  LDCU UR5, c[0x0][0x374] ;  /* 0x00006e80ff0577ac */ /* 0x000e220008000800 */
[----:B-1----:R-:W-:Y:S02]  /*25b90*/  UIADD3 UR4, UPT, UPT, UR4, -0x1, URZ ;  /* 0xffffffff04047890 */ /* 0x002fe4000fffe0ff */
        /* <DEDUP_REMOVED lines=9> */
.L_x_2389:
        /* <DEDUP_REMOVED lines=9> */
.L_x_2391:
[----:B------:R-:W-:Y:S05]  /*25cc0*/  BSYNC.RECONVERGENT B0 ;  /* 0x0000000000007941 */ /* 0x000fea0003800200 */
.L_x_2390:
[----:B------:R-:W2:Y:S01]  /*25cd0*/  LDCU UR4, c[0x0][0x370] ;  /* 0x00006e00ff0477ac */ /* 0x000ea20008000800 */
        /* <DEDUP_REMOVED lines=12> */
.L_x_2392:
        /* <DEDUP_REMOVED lines=9> */
.L_x_2394:
[----:B------:R-:W-:Y:S05]  /*25e30*/  BSYNC.RECONVERGENT B0 ;  /* 0x0000000000007941 */ /* 0x000fea0003800200 */
.L_x_2393:
[----:B------:R-:W1:Y:S01]  /*25e40*/  LDCU UR4, c[0x0][0x370] ;  /* 0x00006e00ff0477ac */ /* 0x000e620008000800 */
[----:B0-----:R-:W-:Y:S01]  /*25e50*/  IMAD R3, R4, 0x10, R9 ;  /* 0x0000001004037824 */ /* 0x001fe200078e0209 */
[----:B------:R-:W-:Y:S01]  /*25e60*/  LOP3.LUT P3, RZ, R32, 0x100000, RZ, 0xc0, !PT ;  /* 0x0010000020ff7812 */ /* 0x000fe2000786c0ff */
[----:B------:R-:W-:Y:S01]  /*25e70*/  VIADD R10, R6, 0x10 ;  /* 0x00000010060a7836 */ /* 0x000fe20000000000 */
[----:B------:R-:W0:Y:S02]  /*25e80*/  LDCU UR5, c[0x0][0x374] ;  /* 0x00006e80ff0577ac */ /* 0x000e240008000800 */
[----:B------:R-:W-:-:S04]  /*25e90*/  IADD3 R2, P0, PT, R3, UR6, RZ ;  /* 0x0000000603027c10 */ /* 0x000fc8000ff1e0ff */
[----:B------:R-:W-:Y:S01]  /*25ea0*/  LEA.HI.X.SX32 R3, R3, UR7, 0x1, P0 ;  /* 0x0000000703037c11 */ /* 0x000fe200080f0eff */
        /* <DEDUP_REMOVED lines=10> */
.L_x_2395:
        /* <DEDUP_REMOVED lines=9> */
.L_x_2397:
[----:B------:R-:W-:Y:S05]  /*25fe0*/  BSYNC.RECONVERGENT B0 ;  /* 0x0000000000007941 */ /* 0x000fea0003800200 */
.L_x_2396:
[----:B------:R-:W2:Y:S01]  /*25ff0*/  LDCU UR4, c[0x0][0x370] ;  /* 0x00006e00ff0477ac */ /* 0x000ea20008000800 */
[----:B------:R-:W-:Y:S01]  /*26000*/  LOP3.LUT P3, RZ, R32, 0x8000, RZ, 0xc0, !PT ;  /* 0x0000800020ff7812 */ /* 0x000fe2000786c0ff */
[----:B------:R-:W3:Y:S01]  /*26010*/  LDCU UR5, c[0x0][0x374] ;  /* 0x00006e80ff0577ac */ /* 0x000ee20008000800 */
[----:B--2---:R-:W-:Y:S02]  /*26020*/  UIADD3 UR4, UPT, UPT, UR4, -0x1, URZ ;  /* 0xffffffff04047890 */ /* 0x004fe4000fffe0ff */
[----:B---3--:R-:W-:-:S06]  /*26030*/  UIADD3 UR5, UPT, UPT, UR5, -0x1, URZ ;  /* 0xffffffff05057890 */ /* 0x008fcc000fffe0ff */
[----:B------:R-:W-:-:S04]  /*26040*/  ISETP.NE.AND P0, PT, R8, UR5, PT ;  /* 0x0000000508007c0c */ /* 0x000fc8000bf05270 */
[----:B------:R-:W-:-:S13]  /*26050*/  ISETP.EQ.OR P0, PT, R0, UR4, !P0 ;  /* 0x0000000400007c0c */ /* 0x000fda000c702670 */
[----:B------:R-:W-:Y:S05]  /*26060*/  @P0 BRA `(.L_x_2398) ;  /* 0x0000000000140947 */ /* 0x000fea0003800000 */
[----:B------:R-:W2:Y:S02]  /*26070*/  LDG.E.U8 R12, desc[UR8][R2.64+0x10] ;  /* 0x00001008020c7981 */ /* 0x000ea4000c1e1100 */
[----:B--2---:R-:W-:-:S04]  /*26080*/  ISETP.NE.OR P0, PT, R12, RZ, P3 ;  /* 0x000000ff0c00720c */ /* 0x004fc80001f05670 */
[----:B01----:R-:W-:-:S05]  /*26090*/  SEL R15, RZ, 0x1, !P0 ;  /* 0x00000001ff0f7807 */ /* 0x003fca0004000000 */
[----:B------:R0:W-:Y:S01]  /*260a0*/  STG.E.U8 desc[UR8][R2.64+0x10], R15 ;  /* 0x0000100f02007986 */ /* 0x0001e2000c101108 */
[----:B------:R-:W-:Y:S05]  /*260b0*/  BRA `(.L_x_2399) ;  /* 0x0000000000287947 */ /* 0x000fea0003800000 */
.L_x_2398:
[----:B------:R-:W2:Y:S01]  /*260c0*/  LDCU UR4, c[0x0][0x398] ;  /* 0x00007300ff0477ac */ /* 0x000ea20008000800 */
[----:B------:R-:W-:Y:S01]  /*260d0*/  ISETP.GE.AND P0, PT, R7, R4, PT ;  /* 0x000000040700720c */ /* 0x000fe20003f06270 */
[----:B------:R-:W-:Y:S03]  /*260e0*/  BSSY.RECONVERGENT B0, `(.L_x_2399) ;  /* 0x0000007000007945 */ /* 0x000fe60003800200 */
[----:B--2---:R-:W-:-:S13]  /*260f0*/  ISETP.GE.OR P0, PT, R10, UR4, P0 ;  /* 0x000000040a007c0c */ /* 0x004fda0008706670 */
[----:B------:R-:W-:Y:S05]  /*26100*/  @P0 BRA `(.L_x_2400) ;  /* 0x0000000000100947 */ /* 0x000fea0003800000 */
[----:B------:R-:W2:Y:S02]  /*26110*/  LDG.E.U8 R12, desc[UR8][R2.64+0x10] ;  /* 0x00001008020c7981 */ /* 0x000ea4000c1e1100 */
[----:B--2---:R-:W-:-:S04]  /*26120*/  ISETP.NE.OR P0, PT, R12, RZ, P3 ;  /* 0x000000ff0c00720c */ /* 0x004fc80001f05670 */
[----:B01----:R-:W-:-:S05]  /*26130*/  SEL R15, RZ, 0x1, !P0 ;  /* 0x00000001ff0f7807 */ /* 0x003fca0004000000 */
[----:B------:R2:W-:Y:S04]  /*26140*/  STG.E.U8 desc[UR8][R2.64+0x10], R15 ;  /* 0x0000100f02007986 */ /* 0x0005e8000c101108 */
.L_x_2400:
[----:B------:R-:W-:Y:S05]  /*26150*/  BSYNC.RECONVERGENT B0 ;  /* 0x0000000000007941 */ /* 0x000fea0003800200 */
.L_x_2399:
[----:B------:R-:W3:Y:S01]  /*26160*/  LDCU UR4, c[0x0][0x370] ;  /* 0x00006e00ff0477ac */ /* 0x000ee20008000800 */
[----:B------:R-:W-:Y:S01]  /*26170*/  LOP3.LUT P3, RZ, R32, 0x200000, RZ, 0xc0, !PT ;  /* 0x0020000020ff7812 */ /* 0x000fe2000786c0ff */
[----:B------:R-:W4:Y:S01]  /*26180*/  LDCU UR5, c[0x0][0x374] ;  /* 0x00006e80ff0577ac */ /* 0x000f220008000800 */
[----:B---3--:R-:W-:Y:S02]  /*26190*/  UIADD3 UR4, UPT, UPT, UR4, -0x1, URZ ;  /* 0xffffffff04047890 */ /* 0x008fe4000fffe0ff */
[----:B----4-:R-:W-:-:S06]  /*261a0*/  UIADD3 UR5, UPT, UPT, UR5, -0x1, URZ ;  /* 0xffffffff05057890 */ /* 0x010fcc000fffe0ff */
[----:B------:R-:W-:-:S04]  /*261b0*/  ISETP.NE.AND P0, PT, R8, UR5, PT ;  /* 0x0000000508007c0c */ /* 0x000fc8000bf05270 */
[----:B------:R-:W-:-:S13]  /*261c0*/  ISETP.EQ.OR P0, PT, R0, UR4, !P0 ;  /* 0x0000000400007c0c */ /* 0x000fda000c702670 */
[----:B------:R-:W-:Y:S05]  /*261d0*/  @P0 BRA `(.L_x_2401) ;  /* 0x0000000000140947 */ /* 0x000fea0003800000 */
[----:B------:R-:W3:Y:S02]  /*261e0*/  LDG.E.U8 R12, desc[UR8][R2.64+0x20] ;  /* 0x00002008020c7981 */ /* 0x000ee4000c1e1100 */
[----:B---3--:R-:W-:-:S04]  /*261f0*/  ISETP.NE.OR P0, PT, R12, RZ, P3 ;  /* 0x000000ff0c00720c */ /* 0x008fc80001f05670 */
[----:B012---:R-:W-:-:S05]  /*26200*/  SEL R15, RZ, 0x1, !P0 ;  /* 0x00000001ff0f7807 */ /* 0x007fca0004000000 */
[----:B------:R0:W-:Y:S01]  /*26210*/  STG.E.U8 desc[UR8][R2.64+0x20], R15 ;  /* 0x0000200f02007986 */ /* 0x0001e2000c101108 */
[----:B------:R-:W-:Y:S05]  /*26220*/  BRA `(.L_x_2402) ;  /* 0x0000000000287947 */ /* 0x000fea0003800000 */
.L_x_2401:
[----:B------:R-:W3:Y:S01]  /*26230*/  LDCU UR4, c[0x0][0x398] ;  /* 0x00007300ff0477ac */ /* 0x000ee20008000800 */
[----:B------:R-:W-:Y:S01]  /*26240*/  ISETP.GE.AND P0, PT, R11, R4, PT ;  /* 0x000000040b00720c */ /* 0x000fe20003f06270 */
[----:B------:R-:W-:Y:S03]  /*26250*/  BSSY.RECONVERGENT B0, `(.L_x_2402) ;  /* 0x0000007000007945 */ /* 0x000fe60003800200 */
[----:B---3--:R-:W-:-:S13]  /*26260*/  ISETP.GE.OR P0, PT, R10, UR4, P0 ;  /* 0x000000040a007c0c */ /* 0x008fda0008706670 */
[----:B------:R-:W-:Y:S05]  /*26270*/  @P0 BRA `(.L_x_2403) ;  /* 0x0000000000100947 */ /* 0x000fea0003800000 */
[----:B------:R-:W3:Y:S02]  /*26280*/  LDG.E.U8 R12, desc[UR8][R2.64+0x20] ;  /* 0x00002008020c7981 */ /* 0x000ee4000c1e1100 */
[----:B---3--:R-:W-:-:S04]  /*26290*/  ISETP.NE.OR P0, PT, R12, RZ, P3 ;  /* 0x000000ff0c00720c */ /* 0x008fc80001f05670 */
[----:B012---:R-:W-:-:S05]  /*262a0*/  SEL R15, RZ, 0x1, !P0 ;  /* 0x00000001ff0f7807 */ /* 0x007fca0004000000 */
[----:B------:R3:W-:Y:S04]  /*262b0*/  STG.E.U8 desc[UR8][R2.64+0x20], R15 ;  /* 0x0000200f02007986 */ /* 0x0007e8000c101108 */
.L_x_2403:
[----:B------:R-:W-:Y:S05]  /*262c0*/  BSYNC.RECONVERGENT B0 ;  /* 0x0000000000007941 */ /* 0x000fea0003800200 */
.L_x_2402:
[----:B------:R-:W4:Y:S01]  /*262d0*/  LDCU UR4, c[0x0][0x370] ;  /* 0x00006e00ff0477ac */ /* 0x000f220008000800 */
[----:B------:R-:W5:Y:S01]  /*262e0*/  LDCU UR5, c[0x0][0x374] ;  /* 0x00006e80ff0577ac */ /* 0x000f620008000800 */
[----:B----4-:R-:W-:Y:S02]  /*262f0*/  UIADD3 UR4, UPT, UPT, UR4, -0x1, URZ ;  /* 0xffffffff04047890 */ /* 0x010fe4000fffe0ff */
[----:B-----5:R-:W-:-:S06]  /*26300*/  UIADD3 UR5, UPT, UPT, UR5, -0x1, URZ ;  /* 0xffffffff05057890 */ /* 0x020fcc000fffe0ff */
[----:B------:R-:W-:-:S04]  /*26310*/  ISETP.NE.AND P0, PT, R8, UR5, PT ;  /* 0x0000000508007c0c */ /* 0x000fc8000bf05270 */
[----:B------:R-:W-:-:S13]  /*26320*/  ISETP.EQ.OR P0, PT, R0, UR4, !P0 ;  /* 0x0000000400007c0c */ /* 0x000fda000c702670 */
[----:B------:R-:W-:Y:S05]  /*26330*/  @P0 BRA `(.L_x_2404) ;  /* 0x0000000000140947 */ /* 0x000fea0003800000 */
[----:B------:R-:W4:Y:S02]  /*26340*/  LDG.E.U8 R10, desc[UR8][R2.64+0x30] ;  /* 0x00003008020a7981 */ /* 0x000f24000c1e1100 */
[----:B----4-:R-:W-:-:S04]  /*26350*/  ISETP.NE.OR P5, PT, R10, RZ, P5 ;  /* 0x000000ff0a00720c */ /* 0x010fc80002fa5670 */
[----:B0123--:R-:W-:-:S05]  /*26360*/  SEL R15, RZ, 0x1, !P5 ;  /* 0x00000001ff0f7807 */ /* 0x00ffca0006800000 */
[----:B------:R0:W-:Y:S01]  /*26370*/  STG.E.U8 desc[UR8][R2.64+0x30], R15 ;  /* 0x0000300f02007986 */ /* 0x0001e2000c101108 */
[----:B------:R-:W-:Y:S05]  /*26380*/  BRA `(.L_x_2405) ;  /* 0x0000000000287947 */ /* 0x000fea0003800000 */
.L_x_2404:
[----:B------:R-:W4:Y:S01]  /*26390*/  LDCU UR4, c[0x0][0x398] ;  /* 0x00007300ff0477ac */ /* 0x000f220008000800 */
[----:B------:R-:W-:Y:S01]  /*263a0*/  ISETP.GE.AND P0, PT, R13, R4, PT ;  /* 0x000000040d00720c */ /* 0x000fe20003f06270 */
[----:B------:R-:W-:Y:S03]  /*263b0*/  BSSY.RECONVERGENT B0, `(.L_x_2405) ;  /* 0x0000007000007945 */ /* 0x000fe60003800200 */
[----:B----4-:R-:W-:-:S13]  /*263c0*/  ISETP.GE.OR P0, PT, R10, UR4, P0 ;  /* 0x000000040a007c0c */ /* 0x010fda0008706670 */
[----:B------:R-:W-:Y:S05]  /*263d0*/  @P0 BRA `(.L_x_2406) ;  /* 0x0000000000100947 */ /* 0x000fea0003800000 */
[----:B------:R-:W4:Y:S02]  /*263e0*/  LDG.E.U8 R10, desc[UR8][R2.64+0x30] ;  /* 0x00003008020a7981 */ /* 0x000f24000c1e1100 */
[----:B----4-:R-:W-:-:S04]  /*263f0*/  ISETP.NE.OR P5, PT, R10, RZ, P5 ;  /* 0x000000ff0a00720c */ /* 0x010fc80002fa5670 */
[----:B0123--:R-:W-:-:S05]  /*26400*/  SEL R15, RZ, 0x1, !P5 ;  /* 0x00000001ff0f7807 */ /* 0x00ffca0006800000 */
[----:B------:R4:W-:Y:S04]  /*26410*/  STG.E.U8 desc[UR8][R2.64+0x30], R15 ;  /* 0x0000300f02007986 */ /* 0x0009e8000c101108 */
.L_x_2406:
[----:B------:R-:W-:Y:S05]  /*26420*/  BSYNC.RECONVERGENT B0 ;  /* 0x0000000000007941 */ /* 0x000fea0003800200 */
.L_x_2405:
[----:B------:R-:W5:Y:S01]  /*26430*/  LDCU UR4, c[0x0][0x370] ;  /* 0x00006e00ff0477ac */ /* 0x000f620008000800 */
[----:B01234-:R-:W-:Y:S01]  /*26440*/  IMAD R15, R4, 0x20, R9 ;  /* 0x00000020040f7824 */ /* 0x01ffe200078e0209 */
[----:B------:R-:W-:Y:S01]  /*26450*/  LOP3.LUT P3, RZ, R32, 0x400000, RZ, 0xc0, !PT ;  /* 0x0040000020ff7812 */ /* 0x000fe2000786c0ff */
[----:B------:R-:W-:Y:S01]  /*26460*/  VIADD R10, R6, 0x20 ;  /* 0x00000020060a7836 */ /* 0x000fe20000000000 */
[----:B------:R-:W0:Y:S02]  /*26470*/  LDCU UR5, c[0x0][0x374] ;  /* 0x00006e80ff0577ac */ /* 0x000e240008000800 */
[----:B------:R-:W-:-:S04]  /*26480*/  IADD3 R2, P0, PT, R15, UR6, RZ ;  /* 0x000000060f027c10 */ /* 0x000fc8000ff1e0ff */
[----:B------:R-:W-:Y:S01]  /*26490*/  LEA.HI.X.SX32 R3, R15, UR7, 0x1, P0 ;  /* 0x000000070f037c11 */ /* 0x000fe200080f0eff */
[----:B-----5:R-:W-:Y:S02]  /*264a0*/  UIADD3 UR4, UPT, UPT, UR4, -0x1, URZ ;  /* 0xffffffff04047890 */ /* 0x020fe4000fffe0ff */
        /* <DEDUP_REMOVED lines=9> */
.L_x_2407:
        /* <DEDUP_REMOVED lines=9> */
.L_x_2409:
[----:B------:R-:W-:Y:S05]  /*265d0*/  BSYNC.RECONVERGENT B0 ;  /* 0x0000000000007941 */ /* 0x000fea0003800200 */
.L_x_2408:
        /* <DEDUP_REMOVED lines=13> */
.L_x_2410:
        /* <DEDUP_REMOVED lines=9> */
.L_x_2412:
[----:B------:R-:W-:Y:S05]  /*26740*/  BSYNC.RECONVERGENT B0 ;  /* 0x0000000000007941 */ /* 0x000fea0003800200 */
.L_x_2411:
        /* <DEDUP_REMOVED lines=13> */
.L_x_2413:
        /* <DEDUP_REMOVED lines=9> */
.L_x_2415:
[----:B------:R-:W-:Y:S05]  /*268b0*/  BSYNC.RECONVERGENT B0 ;  /* 0x0000000000007941 */ /* 0x000fea0003800200 */
.L_x_2414:
[----:B------:R-:W5:Y:S01]  /*268c0*/  LDCU UR4, c[0x0][0x370] ;  /* 0x00006e00ff0477ac */ /* 0x000f620008000800 */
[----:B------:R-:W-:Y:S01]  /*268d0*/  LOP3.LUT P3, RZ, R32, 0x1, RZ, 0xc0, !PT ;  /* 0x0000000120ff7812 */ /* 0x000fe2000786c0ff */
[----:B------:R-:W0:Y:S01]  /*268e0*/  LDCU UR5, c[0x0][0x374] ;  /* 0x00006e80ff0577ac */ /* 0x000e220008000800 */
[----:B-----5:R-:W-:Y:S02]  /*268f0*/  UIADD3 UR4, UPT, UPT, UR4, -0x1, URZ ;  /* 0xffffffff04047890 */ /* 0x020fe4000fffe0ff */
[----:B0-----:R-:W-:-:S06]  /*26900*/  UIADD3 UR5, UPT, UPT, UR5, -0x1, URZ ;  /* 0xffffffff05057890 */ /* 0x001fcc000fffe0ff */
[----:B------:R-:W-:-:S04]  /*26910*/  ISETP.NE.AND P0, PT, R8, UR5, PT ;  /* 0x0000000508007c0c */ /* 0x000fc8000bf05270 */
[----:B------:R-:W-:-:S13]  /*26920*/  ISETP.EQ.OR P0, PT, R0, UR4, !P0 ;  /* 0x0000000400007c0c */ /* 0x000fda000c702670 */
[----:B------:R-:W-:Y:S05]  /*26930*/  @P0 BRA `(.L_x_2416) ;  /* 0x0000000000140947 */ /* 0x000fea0003800000 */
[----:B------:R-:W5:Y:S02]  /*26940*/  LDG.E.U8 R10, desc[UR8][R2.64+0x30] ;  /* 0x00003008020a7981 */ /* 0x000f64000c1e1100 */
[----:B-----5:R-:W-:-:S04]  /*26950*/  ISETP.NE.OR P0, PT, R10, RZ, P3 ;  /* 0x000000ff0a00720c */ /* 0x020fc80001f05670 */
[----:B-1234-:R-:W-:-:S05]  /*26960*/  SEL R17, RZ, 0x1, !P0 ;  /* 0x00000001ff117807 */ /* 0x01efca0004000000 */
[----:B------:R0:W-:Y:S01]  /*26970*/  STG.E.U8 desc[UR8][R2.64+0x30], R17 ;  /* 0x0000301102007986 */ /* 0x0001e2000c101108 */
[----:B------:R-:W-:Y:S05]  /*26980*/  BRA `(.L_x_2417) ;  /* 0x0000000000287947 */ /* 0x000fea0003800000 */
.L_x_2416:
[----:B------:R-:W0:Y:S01]  /*26990*/  LDCU UR4, c[0x0][0x398] ;  /* 0x00007300ff0477ac */ /* 0x000e220008000800 */
[----:B------:R-:W-:Y:S01]  /*269a0*/  ISETP.GE.AND P0, PT, R13, R4, PT ;  /* 0x000000040d00720c */ /* 0x000fe20003f06270 */
[----:B------:R-:W-:Y:S03]  /*269b0*/  BSSY.RECONVERGENT B0, `(.L_x_2417) ;  /* 0x0000007000007945 */ /* 0x000fe60003800200 */
[----:B0-----:R-:W-:-:S13]  /*269c0*/  ISETP.GE.OR P0, PT, R10, UR4, P0 ;  /* 0x000000040a007c0c */ /* 0x001fda0008706670 */
[----:B------:R-:W-:Y:S05]  /*269d0*/  @P0 BRA `(.L_x_2418) ;  /* 0x0000000000100947 */ /* 0x000fea0003800000 */
[----:B------:R-:W5:Y:S02]  /*269e0*/  LDG.E.U8 R10, desc[UR8][R2.64+0x30] ;  /* 0x00003008020a7981 */ /* 0x000f64000c1e1100 */
[----:B-----5:R-:W-:-:S04]  /*269f0*/  ISETP.NE.OR P0, PT, R10, RZ, P3 ;  /* 0x000000ff0a00720c */ /* 0x020fc80001f05670 */
[----:B-1234-:R-:W-:-:S05]  /*26a00*/  SEL R17, RZ, 0x1, !P0 ;  /* 0x00000001ff117807 */ /* 0x01efca0004000000 */
[----:B------:R0:W-:Y:S04]  /*26a10*/  STG.E.U8 desc[UR8][R2.64+0x30], R17 ;  /* 0x0000301102007986 */ /* 0x0001e8000c101108 */
.L_x_2418:
[----:B------:R-:W-:Y:S05]  /*26a20*/  BSYNC.RECONVERGENT B0 ;  /* 0x0000000000007941 */ /* 0x000fea0003800200 */
.L_x_2417:
[----:B------:R-:W5:Y:S01]  /*26a30*/  LDCU UR4, c[0x0][0x370] ;  /* 0x00006e00ff0477ac */ /* 0x000f620008000800 */
[----:B------:R-:W-:Y:S01]  /*26a40*/  IMAD R15, R4, 0x10, R15 ;  /* 0x00000010040f7824 */ /* 0x000fe200078e020f */
[----:B------:R-:W-:Y:S01]  /*26a50*/  LOP3.LUT P3, RZ, R32, 0x2000000, RZ, 0xc0, !PT ;  /* 0x0200000020ff7812 */ /* 0x000fe2000786c0ff */
[----:B------:R-:W-:Y:S01]  /*26a60*/  VIADD R10, R6, 0x30 ;  /* 0x00000030060a7836 */ /* 0x000fe20000000000 */
[----:B------:R-:W5:Y:S02]  /*26a70*/  LDCU UR5, c[0x0][0x374] ;  /* 0x00006e80ff0577ac */ /* 0x000f640008000800 */
[----:B01234-:R-:W-:-:S04]  /*26a80*/  IADD3 R2, P0, PT, R15, UR6, RZ ;  /* 0x000000060f027c10 */ /* 0x01ffc8000ff1e0ff */
[----:B------:R-:W-:Y:S01]  /*26a90*/  LEA.HI.X.SX32 R3, R15, UR7, 0x1, P0 ;  /* 0x000000070f037c11 */ /* 0x000fe200080f0eff */
[----:B-----5:R-:W-:Y:S02]  /*26aa0*/  UIADD3 UR4, UPT, UPT, UR4, -0x1, URZ ;  /* 0xffffffff04047890 */ /* 0x020fe4000fffe0ff */
[----:B------:R-:W-:-:S06]  /*26ab0*/  UIADD3 UR5, UPT, UPT, UR5, -0x1, URZ ;  /* 0xffffffff05057890 */ /* 0x000fcc000fffe0ff */
        /* <DEDUP_REMOVED lines=8> */
.L_x_2419:
        /* <DEDUP_REMOVED lines=9> */
.L_x_2421:
[----:B------:R-:W-:Y:S05]  /*26bd0*/  BSYNC.RECONVERGENT B0 ;  /* 0x0000000000007941 */ /* 0x000fea0003800200 */
.L_x_2420:
        /* <DEDUP_REMOVED lines=13> */
.L_x_2422:
        /* <DEDUP_REMOVED lines=9> */
.L_x_2424:
[----:B------:R-:W-:Y:S05]  /*26d40*/  BSYNC.RECONVERGENT B0 ;  /* 0x0000000000007941 */ /* 0x000fea0003800200 */
.L_x_2423:
        /* <DEDUP_REMOVED lines=13> */
.L_x_2425:
        /* <DEDUP_REMOVED lines=9> */
.L_x_2427:
[----:B------:R-:W-:Y:S05]  /*26eb0*/  BSYNC.RECONVERGENT B0 ;  /* 0x0000000000007941 */ /* 0x000fea0003800200 */
.L_x_2426:
        /* <DEDUP_REMOVED lines=12> */
.L_x_2428:
        /* <DEDUP_REMOVED lines=9> */
.L_x_2430:
[----:B------:R-:W-:Y:S05]  /*27010*/  BSYNC.RECONVERGENT B0 ;  /* 0x0000000000007941 */ /* 0x000fea0003800200 */
.L_x_2429:
        /* <DEDUP_REMOVED lines=17> */
.L_x_2431:
        /* <DEDUP_REMOVED lines=9> */
.L_x_2433:
[----:B------:R-:W-:Y:S05]  /*271c0*/  BSYNC.RECONVERGENT B0 ;  /* 0x0000000000007941 */ /* 0x000fea0003800200 */
.L_x_2432:
        /* <DEDUP_REMOVED lines=13> */
.L_x_2434:
        /* <DEDUP_REMOVED lines=9> */
.L_x_2436:
[----:B------:R-:W-:Y:S05]  /*27330*/  BSYNC.RECONVERGENT B0 ;  /* 0x0000000000007941 */ /* 0x000fea0003800200 */
.L_x_2435:
        /* <DEDUP_REMOVED lines=13> */
.L_x_2437:
        /* <DEDUP_REMOVED lines=9> */
.L_x_2439:
[----:B------:R-:W-:Y:S05]  /*274a0*/  BSYNC.RECONVERGENT B0 ;  /* 0x0000000000007941 */ /* 0x000fea0003800200 */
.L_x_2438:
        /* <DEDUP_REMOVED lines=13> */
.L_x_2440:
        /* <DEDUP_REMOVED lines=9> */
.L_x_2442:
[----:B------:R-:W-:Y:S05]  /*27610*/  BSYNC.RECONVERGENT B0 ;  /* 0x0000000000007941 */ /* 0x000fea0003800200 */
.L_x_2441:
        /* <DEDUP_REMOVED lines=17> */
.L_x_2443:
        /* <DEDUP_REMOVED lines=9> */
.L_x_2445:
[----:B------:R-:W-:Y:S05]  /*277c0*/  BSYNC.RECONVERGENT B0 ;  /* 0x0000000000007941 */ /* 0x000fea0003800200 */
.L_x_2444:
[----:B------:R-:W-:Y:S05]  /*277d0*/  @P0 BRA `(.L_x_2446) ;  /* 0x0000000000180947 */ /* 0x000fea0003800000 */
[----:B------:R-:W2:Y:S01]  /*277e0*/  LDG.E.U8 R0, desc[UR8][R2.64+0x10] ;  /* 0x0000100802007981 */ /* 0x000ea2000c1e1100 */
[----:B------:R-:W-:-:S04]  /*277f0*/  LOP3.LUT P1, RZ, R33, 0x1, RZ, 0xc0, !PT ;  /* 0x0000000121ff7812 */ /* 0x000fc8000782c0ff */
[----:B--2---:R-:W-:-:S04]  /*27800*/  ISETP.NE.OR P1, PT, R0, RZ, P1 ;  /* 0x000000ff0000720c */ /* 0x004fc80000f25670 */
[----:B01----:R-:W-:-:S05]  /*27810*/  SEL R5, RZ, 0x1, !P1 ;  /* 0x00000001ff057807 */ /* 0x003fca0004800000 */
[----:B------:R0:W-:Y:S01]  /*27820*/  STG.E.U8 desc[UR8][R2.64+0x10], R5 ;  /* 0x0000100502007986 */ /* 0x0001e2000c101108 */
[----:B------:R-:W-:Y:S05]  /*27830*/  BRA `(.L_x_2447) ;  /* 0x00000000002c7947 */ /* 0x000fea0003800000 */
.L_x_2446:
[----:B------:R-:W2:Y:S01]  /*27840*/  LDCU UR4, c[0x0][0x398] ;  /* 0x00007300ff0477ac */ /* 0x000ea20008000800 */
[----:B------:R-:W-:Y:S01]  /*27850*/  ISETP.GE.AND P1, PT, R7, R4, PT ;  /* 0x000000040700720c */ /* 0x000fe20003f26270 */
[----:B------:R-:W-:Y:S03]  /*27860*/  BSSY.RECONVERGENT B0, `(.L_x_2447) ;  /* 0x0000008000007945 */ /* 0x000fe60003800200 */
[----:B--2---:R-:W-:-:S13]  /*27870*/  ISETP.GE.OR P1, PT, R6, UR4, P1 ;  /* 0x0000000406007c0c */ /* 0x004fda0008f26670 */
[----:B------:R-:W-:Y:S05]  /*27880*/  @P1 BRA `(.L_x_2448) ;  /* 0x0000000000141947 */ /* 0x000fea0003800000 */
[----:B------:R-:W2:Y:S01]  /*27890*/  LDG.E.U8 R0, desc[UR8][R2.64+0x10] ;  /* 0x0000100802007981 */ /* 0x000ea2000c1e1100 */
[----:B------:R-:W-:-:S04]  /*278a0*/  LOP3.LUT P3, RZ, R33, 0x1, RZ, 0xc0, !PT ;  /* 0x0000000121ff7812 */ /* 0x000fc8000786c0ff */
[----:B--2---:R-:W-:-:S04]  /*278b0*/  ISETP.NE.OR P1, PT, R0, RZ, P3 ;  /* 0x000000ff0000720c */ /* 0x004fc80001f25670 */
[----:B01----:R-:W-:-:S05]  /*278c0*/  SEL R5, RZ, 0x1, !P1 ;  /* 0x00000001ff057807 */ /* 0x003fca0004800000 */
[----:B------:R2:W-:Y:S04]  /*278d0*/  STG.E.U8 desc[UR8][R2.64+0x10], R5 ;  /* 0x0000100502007986 */ /* 0x0005e8000c101108 */
.L_x_2448:
[----:B------:R-:W-:Y:S05]  /*278e0*/  BSYNC.RECONVERGENT B0 ;  /* 0x0000000000007941 */ /* 0x000fea0003800200 */
.L_x_2447:
[----:B------:R-:W-:Y:S05]  /*278f0*/  @P0 BRA `(.L_x_2449) ;  /* 0x0000000000180947 */ /* 0x000fea0003800000 */
[----:B------:R-:W3:Y:S01]  /*27900*/  LDG.E.U8 R0, desc[UR8][R2.64+0x20] ;  /* 0x0000200802007981 */ /* 0x000ee2000c1e1100 */
[----:B------:R-:W-:-:S04]  /*27910*/  LOP3.LUT P1, RZ, R33, 0x2, RZ, 0xc0, !PT ;  /* 0x0000000221ff7812 */ /* 0x000fc8000782c0ff */
[----:B---3--:R-:W-:-:S04]  /*27920*/  ISETP.NE.OR P1, PT, R0, RZ, P1 ;  /* 0x000000ff0000720c */ /* 0x008fc80000f25670 */
[----:B012---:R-:W-:-:S05]  /*27930*/  SEL R5, RZ, 0x1, !P1 ;  /* 0x00000001ff057807 */ /* 0x007fca0004800000 */
[----:B------:R0:W-:Y:S01]  /*27940*/  STG.E.U8 desc[UR8][R2.64+0x20], R5 ;  /* 0x0000200502007986 */ /* 0x0001e2000c101108 */
[----:B------:R-:W-:Y:S05]  /*27950*/  BRA `(.L_x_2450) ;  /* 0x00000000002c7947 */ /* 0x000fea0003800000 */
.L_x_2449:
[----:B------:R-:W3:Y:S01]  /*27960*/  LDCU UR4, c[0x0][0x398] ;  /* 0x00007300ff0477ac */ /* 0x000ee20008000800 */
[----:B------:R-:W-:Y:S01]  /*27970*/  ISETP.GE.AND P1, PT, R11, R4, PT ;  /* 0x000000040b00720c */ /* 0x000fe20003f26270 */
[----:B------:R-:W-:Y:S03]  /*27980*/  BSSY.RECONVERGENT B0, `(.L_x_2450) ;  /* 0x0000008000007945 */ /* 0x000fe60003800200 */
[----:B---3--:R-:W-:-:S13]  /*27990*/  ISETP.GE.OR P1, PT, R6, UR4, P1 ;  /* 0x0000000406007c0c */ /* 0x008fda0008f26670 */
[----:B------:R-:W-:Y:S05]  /*279a0*/  @P1 BRA `(.L_x_2451) ;  /* 0x0000000000141947 */ /* 0x000fea0003800000 */
[----:B------:R-:W3:Y:S01]  /*279b0*/  LDG.E.U8 R0, desc[UR8][R2.64+0x20] ;  /* 0x0000200802007981 */ /* 0x000ee2000c1e1100 */
[----:B------:R-:W-:-:S04]  /*279c0*/  LOP3.LUT P3, RZ, R33, 0x2, RZ, 0xc0, !PT ;  /* 0x0000000221ff7812 */ /* 0x000fc8000786c0ff */
[----:B---3--:R-:W-:-:S04]  /*279d0*/  ISETP.NE.OR P1, PT, R0, RZ, P3 ;  /* 0x000000ff0000720c */ /* 0x008fc80001f25670 */
[----:B012---:R-:W-:-:S05]  /*279e0*/  SEL R5, RZ, 0x1, !P1 ;  /* 0x00000001ff057807 */ /* 0x007fca0004800000 */
[----:B------:R3:W-:Y:S04]  /*279f0*/  STG.E.U8 desc[UR8][R2.64+0x20], R5 ;  /* 0x0000200502007986 */ /* 0x0007e8000c101108 */
.L_x_2451:
[----:B------:R-:W-:Y:S05]  /*27a00*/  BSYNC.RECONVERGENT B0 ;  /* 0x0000000000007941 */ /* 0x000fea0003800200 */
.L_x_2450:
[----:B------:R-:W-:Y:S05]  /*27a10*/  @P0 BRA `(.L_x_2452) ;  /* 0x0000000000140947 */ /* 0x000fea0003800000 */
[----:B------:R-:W4:Y:S02]  /*27a20*/  LDG.E.U8 R0, desc[UR8][R2.64+0x30] ;  /* 0x0000300802007981 */ /* 0x000f24000c1e1100 */
[----:B----4-:R-:W-:-:S04]  /*27a30*/  ISETP.NE.OR P2, PT, R0, RZ, P2 ;  /* 0x000000ff0000720c */ /* 0x010fc80001745670 */
[----:B0123--:R-:W-:-:S05]  /*27a40*/  SEL R5, RZ, 0x1, !P2 ;  /* 0x00000001ff057807 */ /* 0x00ffca0005000000 */
[----:B------:R-:W-:Y:S01]  /*27a50*/  STG.E.U8 desc[UR8][R2.64+0x30], R5 ;  /* 0x0000300502007986 */ /* 0x000fe2000c101108 */
[----:B------:R-:W-:Y:S05]  /*27a60*/  EXIT ;  /* 0x000000000000794d */ /* 0x000fea0003800000 */
.L_x_2452:
[----:B------:R-:W4:Y:S01]  /*27a70*/  LDCU UR4, c[0x0][0x398] ;  /* 0x00007300ff0477ac */ /* 0x000f220008000800 */
[----:B------:R-:W-:-:S04]  /*27a80*/  ISETP.GE.AND P0, PT, R13, R4, PT ;  /* 0x000000040d00720c */ /* 0x000fc80003f06270 */
[----:B----4-:R-:W-:-:S13]  /*27a90*/  ISETP.GE.OR P0, PT, R6, UR4, P0 ;  /* 0x0000000406007c0c */ /* 0x010fda0008706670 */
[----:B------:R-:W-:Y:S05]  /*27aa0*/  @P0 EXIT ;  /* 0x000000000000094d */ /* 0x000fea0003800000 */
[----:B------:R-:W4:Y:S02]  /*27ab0*/  LDG.E.U8 R0, desc[UR8][R2.64+0x30] ;  /* 0x0000300802007981 */ /* 0x000f24000c1e1100 */
[----:B----4-:R-:W-:-:S04]  /*27ac0*/  ISETP.NE.OR P2, PT, R0, RZ, P2 ;  /* 0x000000ff0000720c */ /* 0x010fc80001745670 */
[----:B0123--:R-:W-:-:S05]  /*27ad0*/  SEL R5, RZ, 0x1, !P2 ;  /* 0x00000001ff057807 */ /* 0x00ffca0005000000 */
[----:B------:R-:W-:Y:S01]  /*27ae0*/  STG.E.U8 desc[UR8][R2.64+0x30], R5 ;  /* 0x0000300502007986 */ /* 0x000fe2000c101108 */
[----:B------:R-:W-:Y:S05]  /*27af0*/  EXIT ;  /* 0x000000000000794d */ /* 0x000fea0003800000 */
.L_x_2453:
[----:B------:R-:W-:-:S00]  /*27b00*/  BRA `(.L_x_2453) ;  /* 0xfffffffc00fc7947 */ /* 0x000fc0000383ffff */
[----:B------:R-:W-:-:S00]  /*27b10*/  NOP ;  /* 0x0000000000007918 */ /* 0x000fc00000000000 */
        /* <DEDUP_REMOVED lines=14> */
.L_x_2454:


//--------------------- .nv.shared._Z6MatMulILi96ELi32ELi64ELi6ELi4EEvPbS0_S0_iii --------------------------
	.section	.nv.shared._Z6MatMulILi96ELi32ELi64ELi6ELi4EEvPbS0_S0_iii,"aw",@nobits
	.sectionflags	@""
.nv.shared._Z6MatMulILi96ELi32ELi64ELi6ELi4EEvPbS0_S0_iii:
	.zero		6144


//--------------------- .nv.shared.reserved.0     --------------------------
	.section	.nv.shared.reserved.0,"aw",@nobits
	.weak		__nv_reservedSMEM_offset_0_alias
	.size		__nv_reservedSMEM_offset_0_alias, 0, 64
	.other		__nv_reservedSMEM_offset_0_alias,@"STO_CUDA_RESERVED_SHARED STV_DEFAULT"
__nv_reservedSMEM_offset_0_alias:
	.zero		0
	.zero		64


//--------------------- .nv.constant0._Z6MatMulILi96ELi32ELi64ELi6ELi4EEvPbS0_S0_iii --------------------------
	.section	.nv.constant0._Z6MatMulILi96ELi32ELi64ELi6ELi4EEvPbS0_S0_iii,"a",@progbits
	.sectionflags	@""
	.align	4
.nv.constant0._Z6MatMulILi96ELi32ELi64ELi6ELi4EEvPbS0_S0_iii:
	.zero		932


//--------------------- SYMBOLS --------------------------

	.type		.nv.reservedSmem.offset0,@object
	.size		.nv.reservedSmem.offset0,0x4
	.type		.nv.reservedSmem.cap,@object
	.size		.nv.reservedSmem.cap,0x4
